def attn_fwd(
    Q,
    K,
    V,
    Out,
    Lse,
    sm_scale,
    stride_qz,
    stride_qh,
    stride_qm,
    stride_qk,
    stride_kz,
    stride_kh,
    stride_kn,
    stride_kk,
    stride_vz,
    stride_vh,
    stride_vn,
    stride_vk,
    stride_oz,
    stride_oh,
    stride_om,
    stride_ok,
    seqlen_q,
    seqlen_k,
    BLOCK_M: tl.constexpr,
    BLOCK_N: tl.constexpr,
    HEAD_DIM: tl.constexpr,
    CAUSAL: tl.constexpr,
):
    start_m = tl.program_id(0)
    off_hz = tl.program_id(1)
    q_off = off_hz * stride_qh
    k_off = off_hz * stride_kh
    v_off = off_hz * stride_vh
    offs_m = start_m * BLOCK_M + tl.arange(0, BLOCK_M)
    offs_d = tl.arange(0, HEAD_DIM)
    offs_n = tl.arange(0, BLOCK_N)
    q_ptrs = Q + q_off + offs_m[:, None] * stride_qm + offs_d[None, :] * stride_qk
    k_ptrs = K + k_off + offs_d[:, None] * stride_kk + offs_n[None, :] * stride_kn
    v_ptrs = V + v_off + offs_n[:, None] * stride_vn + offs_d[None, :] * stride_vk
    m_i = tl.full([BLOCK_M], float("-inf"), dtype=tl.float32)
    l_i = tl.zeros([BLOCK_M], dtype=tl.float32) + 1.0
    acc = tl.zeros([BLOCK_M, HEAD_DIM], dtype=tl.float32)
    q = tl.load(q_ptrs)
    acc, l_i, m_i = _attn_fwd_inner(
        acc,
        l_i,
        m_i,
        q,
        k_ptrs,
        v_ptrs,
        sm_scale,
        stride_kn,
        stride_vn,
        start_m,
        seqlen_k,
        BLOCK_M,
        BLOCK_N,
        HEAD_DIM,
        CAUSAL,
    )
    acc = acc / l_i[:, None]
    lse = m_i + tl.math.log2(l_i) / 1.4426950408889634
    o_ptrs = (
        Out
        + off_hz * stride_oh
        + offs_m[:, None] * stride_om
        + offs_d[None, :] * stride_ok
    )
    tl.store(o_ptrs, acc.to(Out.dtype.element_ty))
    tl.store(Lse + off_hz * seqlen_q + offs_m, lse)

# config = {"BLOCK_M": 256, "BLOCK_N": 128, "HEAD_DIM": 64, "arch": "sm_100", "causal": true, "dtype": "bf16", "num_stages": 2, "num_warps": 8}
# arch = sm_100


// ===== COMPILED SASS (sm_100a) =====

	.target	sm_100a

	.elftype	@"ET_EXEC"


//--------------------- .note.nv.tkinfo           --------------------------
	.section	.note.nv.tkinfo,"",@"SHT_NOTE"
	.sectionflags	@"SHF_NOTE_NV_TKINFO"
	.tkinfo
        /*0018*/ 	.word	0x00000081
        /*0030*/ 	.string	""
        /*0030*/ 	.string	"ptxas-blackwell"
        /*0030*/ 	.string	"Cuda compilation tools, release 12.9, V12.9.86"
        /*0030*/ 	.string	"Build cuda_12.9.r12.9/compiler.36037853_0"
        /*0030*/ 	.string	"-v  -suppress-debug-info  -lineinfo  -arch sm_100a "



//--------------------- .note.nv.cuver            --------------------------
	.section	.note.nv.cuver,"",@"SHT_NOTE"
	.sectionflags	@"SHF_NOTE_NV_CUVER"
        /*0018*/ 	.short	0x0001
        /*001a*/ 	.short	0x0064
        /*001c*/ 	.short	0x0001
        /*001e*/ 	.short	0x0000
        /*0020*/ 	.short	0x0001
        /*0022*/ 	.short	0x0000


//--------------------- .nv.info                  --------------------------
	.section	.nv.info,"",@"SHT_CUDA_INFO"
	.align	4


	//----- nvinfo : EIATTR_REGCOUNT
	.align		4
        /*0000*/ 	.byte	0x04, 0x2f
        /*0002*/ 	.short	(.L_5 - .L_4)
	.align		4
.L_4:
        /*0004*/ 	.word	index@(attn_fwd)
        /*0008*/ 	.word	0x000000ff


	//----- nvinfo : EIATTR_FRAME_SIZE
	.align		4
.L_5:
        /*000c*/ 	.byte	0x04, 0x11
        /*000e*/ 	.short	(.L_7 - .L_6)
	.align		4
.L_6:
        /*0010*/ 	.word	index@($__internal_2_$__cuda_sm10x_tcgen05_guardrail_trap_unallocated_columns_being_dealloced)
        /*0014*/ 	.word	0x00000238


	//----- nvinfo : EIATTR_FRAME_SIZE
	.align		4
.L_7:
        /*0018*/ 	.byte	0x04, 0x11
        /*001a*/ 	.short	(.L_9 - .L_8)
	.align		4
.L_8:
        /*001c*/ 	.word	index@($__internal_1_$__cuda_sm10x_tcgen05_guardrail_trap_phase_invalid_during_alloc)
        /*0020*/ 	.word	0x00000238


	//----- nvinfo : EIATTR_FRAME_SIZE
	.align		4
.L_9:
        /*0024*/ 	.byte	0x04, 0x11
        /*0026*/ 	.short	(.L_11 - .L_10)
	.align		4
.L_10:
        /*0028*/ 	.word	index@($__internal_0_$__cuda_sm10x_tcgen05_guardrail_trap_col_being_dealloced_not_returned_by_alloc)
        /*002c*/ 	.word	0x00000238


	//----- nvinfo : EIATTR_FRAME_SIZE
	.align		4
.L_11:
        /*0030*/ 	.byte	0x04, 0x11
        /*0032*/ 	.short	(.L_13 - .L_12)
	.align		4
.L_12:
        /*0034*/ 	.word	index@(attn_fwd)
        /*0038*/ 	.word	0x00000238


	//----- nvinfo : EIATTR_MIN_STACK_SIZE
	.align		4
.L_13:
        /*003c*/ 	.byte	0x04, 0x12
        /*003e*/ 	.short	(.L_15 - .L_14)
	.align		4
.L_14:
        /*0040*/ 	.word	index@(attn_fwd)
        /*0044*/ 	.word	0x00000238
.L_15:


//--------------------- .nv.info.attn_fwd         --------------------------
	.section	.nv.info.attn_fwd,"",@"SHT_CUDA_INFO"
	.sectionflags	@""
	.align	4


	//----- nvinfo : EIATTR_CUDA_API_VERSION
	.align		4
        /*0000*/ 	.byte	0x04, 0x37
        /*0002*/ 	.short	(.L_17 - .L_16)
.L_16:
        /*0004*/ 	.word	0x00000081


	//----- nvinfo : EIATTR_KPARAM_INFO
	.align		4
.L_17:
        /*0008*/ 	.byte	0x04, 0x17
        /*000a*/ 	.short	(.L_19 - .L_18)
.L_18:
        /*000c*/ 	.word	0x00000000
        /*0010*/ 	.short	0x0019
        /*0012*/ 	.short	0x0080
        /*0014*/ 	.byte	0x00, 0xf4, 0x21, 0x00


	//----- nvinfo : EIATTR_KPARAM_INFO
	.align		4
.L_19:
        /*0018*/ 	.byte	0x04, 0x17
        /*001a*/ 	.short	(.L_21 - .L_20)
.L_20:
        /*001c*/ 	.word	0x00000000
        /*0020*/ 	.short	0x0018
        /*0022*/ 	.short	0x0078
        /*0024*/ 	.byte	0x00, 0xf4, 0x21, 0x00


	//----- nvinfo : EIATTR_KPARAM_INFO
	.align		4
.L_21:
        /*0028*/ 	.byte	0x04, 0x17
        /*002a*/ 	.short	(.L_23 - .L_22)
.L_22:
        /*002c*/ 	.word	0x00000000
        /*0030*/ 	.short	0x0017
        /*0032*/ 	.short	0x0070
        /*0034*/ 	.byte	0x00, 0xf0, 0x11, 0x00


	//----- nvinfo : EIATTR_KPARAM_INFO
	.align		4
.L_23:
        /*0038*/ 	.byte	0x04, 0x17
        /*003a*/ 	.short	(.L_25 - .L_24)
.L_24:
        /*003c*/ 	.word	0x00000000
        /*0040*/ 	.short	0x0016
        /*0042*/ 	.short	0x006c
        /*0044*/ 	.byte	0x00, 0xf0, 0x11, 0x00


	//----- nvinfo : EIATTR_KPARAM_INFO
	.align		4
.L_25:
        /*0048*/ 	.byte	0x04, 0x17
        /*004a*/ 	.short	(.L_27 - .L_26)
.L_26:
        /*004c*/ 	.word	0x00000000
        /*0050*/ 	.short	0x0015
        /*0052*/ 	.short	0x0068
        /*0054*/ 	.byte	0x00, 0xf0, 0x11, 0x00


	//----- nvinfo : EIATTR_KPARAM_INFO
	.align		4
.L_27:
        /*0058*/ 	.byte	0x04, 0x17
        /*005a*/ 	.short	(.L_29 - .L_28)
.L_28:
        /*005c*/ 	.word	0x00000000
        /*0060*/ 	.short	0x0014
        /*0062*/ 	.short	0x0064
        /*0064*/ 	.byte	0x00, 0xf0, 0x11, 0x00


	//----- nvinfo : EIATTR_KPARAM_INFO
	.align		4
.L_29:
        /*0068*/ 	.byte	0x04, 0x17
        /*006a*/ 	.short	(.L_31 - .L_30)
.L_30:
        /*006c*/ 	.word	0x00000000
        /*0070*/ 	.short	0x0013
        /*0072*/ 	.short	0x0060
        /*0074*/ 	.byte	0x00, 0xf0, 0x11, 0x00


	//----- nvinfo : EIATTR_KPARAM_INFO
	.align		4
.L_31:
        /*0078*/ 	.byte	0x04, 0x17
        /*007a*/ 	.short	(.L_33 - .L_32)
.L_32:
        /*007c*/ 	.word	0x00000000
        /*0080*/ 	.short	0x0012
        /*0082*/ 	.short	0x005c
        /*0084*/ 	.byte	0x00, 0xf0, 0x11, 0x00


	//----- nvinfo : EIATTR_KPARAM_INFO
	.align		4
.L_33:
        /*0088*/ 	.byte	0x04, 0x17
        /*008a*/ 	.short	(.L_35 - .L_34)
.L_34:
        /*008c*/ 	.word	0x00000000
        /*0090*/ 	.short	0x0011
        /*0092*/ 	.short	0x0058
        /*0094*/ 	.byte	0x00, 0xf0, 0x11, 0x00


	//----- nvinfo : EIATTR_KPARAM_INFO
	.align		4
.L_35:
        /*0098*/ 	.byte	0x04, 0x17
        /*009a*/ 	.short	(.L_37 - .L_36)
.L_36:
        /*009c*/ 	.word	0x00000000
        /*00a0*/ 	.short	0x0010
        /*00a2*/ 	.short	0x0054
        /*00a4*/ 	.byte	0x00, 0xf0, 0x11, 0x00


	//----- nvinfo : EIATTR_KPARAM_INFO
	.align		4
.L_37:
        /*00a8*/ 	.byte	0x04, 0x17
        /*00aa*/ 	.short	(.L_39 - .L_38)
.L_38:
        /*00ac*/ 	.word	0x00000000
        /*00b0*/ 	.short	0x000f
        /*00b2*/ 	.short	0x0050
        /*00b4*/ 	.byte	0x00, 0xf0, 0x11, 0x00


	//----- nvinfo : EIATTR_KPARAM_INFO
	.align		4
.L_39:
        /*00b8*/ 	.byte	0x04, 0x17
        /*00ba*/ 	.short	(.L_41 - .L_40)
.L_40:
        /*00bc*/ 	.word	0x00000000
        /*00c0*/ 	.short	0x000e
        /*00c2*/ 	.short	0x004c
        /*00c4*/ 	.byte	0x00, 0xf0, 0x11, 0x00


	//----- nvinfo : EIATTR_KPARAM_INFO
	.align		4
.L_41:
        /*00c8*/ 	.byte	0x04, 0x17
        /*00ca*/ 	.short	(.L_43 - .L_42)
.L_42:
        /*00cc*/ 	.word	0x00000000
        /*00d0*/ 	.short	0x000d
        /*00d2*/ 	.short	0x0048
        /*00d4*/ 	.byte	0x00, 0xf0, 0x11, 0x00


	//----- nvinfo : EIATTR_KPARAM_INFO
	.align		4
.L_43:
        /*00d8*/ 	.byte	0x04, 0x17
        /*00da*/ 	.short	(.L_45 - .L_44)
.L_44:
        /*00dc*/ 	.word	0x00000000
        /*00e0*/ 	.short	0x000c
        /*00e2*/ 	.short	0x0044
        /*00e4*/ 	.byte	0x00, 0xf0, 0x11, 0x00


	//----- nvinfo : EIATTR_KPARAM_INFO
	.align		4
.L_45:
        /*00e8*/ 	.byte	0x04, 0x17
        /*00ea*/ 	.short	(.L_47 - .L_46)
.L_46:
        /*00ec*/ 	.word	0x00000000
        /*00f0*/ 	.short	0x000b
        /*00f2*/ 	.short	0x0040
        /*00f4*/ 	.byte	0x00, 0xf0, 0x11, 0x00


	//----- nvinfo : EIATTR_KPARAM_INFO
	.align		4
.L_47:
        /*00f8*/ 	.byte	0x04, 0x17
        /*00fa*/ 	.short	(.L_49 - .L_48)
.L_48:
        /*00fc*/ 	.word	0x00000000
        /*0100*/ 	.short	0x000a
        /*0102*/ 	.short	0x003c
        /*0104*/ 	.byte	0x00, 0xf0, 0x11, 0x00


	//----- nvinfo : EIATTR_KPARAM_INFO
	.align		4
.L_49:
        /*0108*/ 	.byte	0x04, 0x17
        /*010a*/ 	.short	(.L_51 - .L_50)
.L_50:
        /*010c*/ 	.word	0x00000000
        /*0110*/ 	.short	0x0009
        /*0112*/ 	.short	0x0038
        /*0114*/ 	.byte	0x00, 0xf0, 0x11, 0x00


	//----- nvinfo : EIATTR_KPARAM_INFO
	.align		4
.L_51:
        /*0118*/ 	.byte	0x04, 0x17
        /*011a*/ 	.short	(.L_53 - .L_52)
.L_52:
        /*011c*/ 	.word	0x00000000
        /*0120*/ 	.short	0x0008
        /*0122*/ 	.short	0x0034
        /*0124*/ 	.byte	0x00, 0xf0, 0x11, 0x00


	//----- nvinfo : EIATTR_KPARAM_INFO
	.align		4
.L_53:
        /*0128*/ 	.byte	0x04, 0x17
        /*012a*/ 	.short	(.L_55 - .L_54)
.L_54:
        /*012c*/ 	.word	0x00000000
        /*0130*/ 	.short	0x0007
        /*0132*/ 	.short	0x0030
        /*0134*/ 	.byte	0x00, 0xf0, 0x11, 0x00


	//----- nvinfo : EIATTR_KPARAM_INFO
	.align		4
.L_55:
        /*0138*/ 	.byte	0x04, 0x17
        /*013a*/ 	.short	(.L_57 - .L_56)
.L_56:
        /*013c*/ 	.word	0x00000000
        /*0140*/ 	.short	0x0006
        /*0142*/ 	.short	0x002c
        /*0144*/ 	.byte	0x00, 0xf0, 0x11, 0x00


	//----- nvinfo : EIATTR_KPARAM_INFO
	.align		4
.L_57:
        /*0148*/ 	.byte	0x04, 0x17
        /*014a*/ 	.short	(.L_59 - .L_58)
.L_58:
        /*014c*/ 	.word	0x00000000
        /*0150*/ 	.short	0x0005
        /*0152*/ 	.short	0x0028
        /*0154*/ 	.byte	0x00, 0xf0, 0x11, 0x00


	//----- nvinfo : EIATTR_KPARAM_INFO
	.align		4
.L_59:
        /*0158*/ 	.byte	0x04, 0x17
        /*015a*/ 	.short	(.L_61 - .L_60)
.L_60:
        /*015c*/ 	.word	0x00000000
        /*0160*/ 	.short	0x0004
        /*0162*/ 	.short	0x0020
        /*0164*/ 	.byte	0x00, 0xf4, 0x21, 0x00


	//----- nvinfo : EIATTR_KPARAM_INFO
	.align		4
.L_61:
        /*0168*/ 	.byte	0x04, 0x17
        /*016a*/ 	.short	(.L_63 - .L_62)
.L_62:
        /*016c*/ 	.word	0x00000000
        /*0170*/ 	.short	0x0003
        /*0172*/ 	.short	0x0018
        /*0174*/ 	.byte	0x00, 0xf4, 0x21, 0x00


	//----- nvinfo : EIATTR_KPARAM_INFO
	.align		4
.L_63:
        /*0178*/ 	.byte	0x04, 0x17
        /*017a*/ 	.short	(.L_65 - .L_64)
.L_64:
        /*017c*/ 	.word	0x00000000
        /*0180*/ 	.short	0x0002
        /*0182*/ 	.short	0x0010
        /*0184*/ 	.byte	0x00, 0xf4, 0x21, 0x00


	//----- nvinfo : EIATTR_KPARAM_INFO
	.align		4
.L_65:
        /*0188*/ 	.byte	0x04, 0x17
        /*018a*/ 	.short	(.L_67 - .L_66)
.L_66:
        /*018c*/ 	.word	0x00000000
        /*0190*/ 	.short	0x0001
        /*0192*/ 	.short	0x0008
        /*0194*/ 	.byte	0x00, 0xf4, 0x21, 0x00


	//----- nvinfo : EIATTR_KPARAM_INFO
	.align		4
.L_67:
        /*0198*/ 	.byte	0x04, 0x17
        /*019a*/ 	.short	(.L_69 - .L_68)
.L_68:
        /*019c*/ 	.word	0x00000000
        /*01a0*/ 	.short	0x0000
        /*01a2*/ 	.short	0x0000
        /*01a4*/ 	.byte	0x00, 0xf4, 0x21, 0x00


	//----- nvinfo : EIATTR_AT_ENTRY_FRAGMENTS
	.align		4
.L_69:
        /*01a8*/ 	.byte	0x04, 0x4f
        /*01aa*/ 	.short	(.L_71 - .L_70)


	//   ....[0]....
.L_70:
        /*01ac*/ 	.word	0x00000004


	//----- nvinfo : EIATTR_RESERVED_SMEM_USED
	.align		4
.L_71:
        /*01b0*/ 	.byte	0x01, 0x41
	.zero		2


	//----- nvinfo : EIATTR_SPARSE_MMA_MASK
	.align		4
        /*01b4*/ 	.byte	0x03, 0x50
        /*01b6*/ 	.short	0x0000


	//----- nvinfo : EIATTR_TCGEN05_1CTA_USED
	.align		4
        /*01b8*/ 	.byte	0x01, 0x51
	.zero		2


	//----- nvinfo : EIATTR_MAXREG_COUNT
	.align		4
        /*01bc*/ 	.byte	0x03, 0x1b
        /*01be*/ 	.short	0x00ff


	//----- nvinfo : EIATTR_NUM_BARRIERS
	.align		4
        /*01c0*/ 	.byte	0x02, 0x4c
        /*01c2*/ 	.byte	0x01
	.zero		1


	//----- nvinfo : EIATTR_ANNOTATIONS
	.align		4
        /*01c4*/ 	.byte	0x04, 0x55
        /*01c6*/ 	.short	(.L_73 - .L_72)


	//   ....[0]....
.L_72:
        /*01c8*/ 	.word	0x00000001
        /*01cc*/ 	.byte	0xd0, 0x20, 0x00, 0x00, 0x01, 0x00, 0x00, 0x00, 0xb0, 0x22, 0x00, 0x00, 0x01, 0x00, 0x00, 0x00
        /* <DEDUP_REMOVED lines=92> */
        /*079c*/ 	.byte	0x40, 0x0e, 0x01, 0x00, 0x01, 0x00, 0x00, 0x00, 0x60, 0x0e, 0x01, 0x00


	//----- nvinfo : EIATTR_INT_WARP_WIDE_INSTR_OFFSETS
	.align		4
.L_73:
        /*07a8*/ 	.byte	0x04, 0x31
        /*07aa*/ 	.short	(.L_75 - .L_74)


	//   ....[0]....
.L_74:
        /*07ac*/ 	.word	0x000019e0


	//   ....[1]....
        /*07b0*/ 	.word	0x00001a50


	//   ....[2]....
        /*07b4*/ 	.word	0x00002cb0


	//   ....[3]....
        /*07b8*/ 	.word	0x000030b0


	//   ....[4]....
        /*07bc*/ 	.word	0x00009f60


	//   ....[5]....
        /*07c0*/ 	.word	0x00013630


	//   ....[6]....
        /*07c4*/ 	.word	0x00013680


	//----- nvinfo : EIATTR_COOP_GROUP_MASK_REGIDS
	.align		4
.L_75:
        /*07c8*/ 	.byte	0x04, 0x29
        /*07ca*/ 	.short	(.L_77 - .L_76)


	//   ....[0]....
.L_76:
        /*07cc*/ 	.word	0xffffffff


	//   ....[1]....
        /*07d0*/ 	.word	0xffffffff


	//   ....[2]....
        /*07d4*/ 	.word	0xffffffff


	//   ....[3]....
        /*07d8*/ 	.word	0xffffffff


	//----- nvinfo : EIATTR_COOP_GROUP_INSTR_OFFSETS
	.align		4
.L_77:
        /*07dc*/ 	.byte	0x04, 0x28
        /*07de*/ 	.short	(.L_79 - .L_78)


	//   ....[0]....
.L_78:
        /*07e0*/ 	.word	0x00000070


	//   ....[1]....
        /*07e4*/ 	.word	0x00000330


	//   ....[2]....
        /*07e8*/ 	.word	0x000134c0


	//   ....[3]....
        /*07ec*/ 	.word	0x00013730


	//----- nvinfo : EIATTR_VRC_CTA_INIT_COUNT
	.align		4
.L_79:
        /*07f0*/ 	.byte	0x02, 0x4a
        /*07f2*/ 	.byte	0x80
	.zero		1


	//----- nvinfo : EIATTR_MBARRIER_INSTR_OFFSETS
	.align		4
        /*07f4*/ 	.byte	0x04, 0x39
        /*07f6*/ 	.short	(.L_81 - .L_80)


	//   ....[0]....
.L_80:
        /*07f8*/ 	.word	0x00002360
        /*07fc*/ 	.word	0x000000ff
        /*0800*/ 	.word	0x00000000
        /*0804*/ 	.short	0x0100
        /*0806*/ 	.byte	0x37
	.zero		1


	//   ....[1]....
        /*0808*/ 	.word	0x00002cf0
        /*080c*/ 	.word	0x000000ff
        /*0810*/ 	.word	0x00014008
        /*0814*/ 	.short	0x0100
        /*0816*/ 	.byte	0x34
	.zero		1


	//   ....[2]....
        /*0818*/ 	.word	0x00003880
        /*081c*/ 	.word	0x000000ff
        /*0820*/ 	.word	0x0000c000
        /*0824*/ 	.short	0x0100
        /*0826*/ 	.byte	0x34
	.zero		1


	//   ....[3]....
        /*0828*/ 	.word	0x00003c40
        /*082c*/ 	.word	0x000000ff
        /*0830*/ 	.word	0x0000c000
        /*0834*/ 	.short	0x010a
        /*0836*/ 	.byte	0x34
	.zero		1


	//   ....[4]....
        /*0838*/ 	.word	0x00003ce0
        /*083c*/ 	.word	0x000000ff
        /*0840*/ 	.word	0x0000c000
        /*0844*/ 	.short	0x0108
        /*0846*/ 	.byte	0x34
	.zero		1


	//   ....[5]....
        /*0848*/ 	.word	0x0000a340
        /*084c*/ 	.word	0x000000ff
        /*0850*/ 	.word	0x00014010
        /*0854*/ 	.short	0x0100
        /*0856*/ 	.byte	0x34
	.zero		1


	//   ....[6]....
        /*0858*/ 	.word	0x0000a650
        /*085c*/ 	.word	0x000000ff
        /*0860*/ 	.word	0x00014010
        /*0864*/ 	.short	0x010a
        /*0866*/ 	.byte	0x34
	.zero		1


	//   ....[7]....
        /*0868*/ 	.word	0x0000d870
        /*086c*/ 	.word	0x000000ff
        /*0870*/ 	.word	0x00014010
        /*0874*/ 	.short	0x0108
        /*0876*/ 	.byte	0x34
	.zero		1


	//   ....[8]....
        /*0878*/ 	.word	0x0000d990
        /*087c*/ 	.word	0x000000ff
        /*0880*/ 	.word	0x00000000
        /*0884*/ 	.short	0x010a
        /*0886*/ 	.byte	0x37
	.zero		1


	//   ....[9]....
        /*0888*/ 	.word	0x00010fc0
        /*088c*/ 	.word	0x000000ff
        /*0890*/ 	.word	0x00000000
        /*0894*/ 	.short	0x010a
        /*0896*/ 	.byte	0x37
	.zero		1


	//   ....[10]....
        /*0898*/ 	.word	0x00011130
        /*089c*/ 	.word	0x000000ff
        /*08a0*/ 	.word	0x00014000
        /*08a4*/ 	.short	0x0108
        /*08a6*/ 	.byte	0x34
	.zero		1


	//   ....[11]....
        /*08a8*/ 	.word	0x000111e0
        /*08ac*/ 	.word	0x000000ff
        /*08b0*/ 	.word	0x00014008
        /*08b4*/ 	.short	0x0108
        /*08b6*/ 	.byte	0x34
	.zero		1


	//   ....[12]....
        /*08b8*/ 	.word	0x00013750
        /*08bc*/ 	.word	0x000000ff
        /*08c0*/ 	.word	0x0000c000
        /*08c4*/ 	.short	0x010a
        /*08c6*/ 	.byte	0x34
	.zero		1


	//   ....[13]....
        /*08c8*/ 	.word	0x00013780
        /*08cc*/ 	.word	0x000000ff
        /*08d0*/ 	.word	0x00014010
        /*08d4*/ 	.short	0x010a
        /*08d6*/ 	.byte	0x34
	.zero		1


	//   ....[14]....
        /*08d8*/ 	.word	0x000137b0
        /*08dc*/ 	.word	0x000000ff
        /*08e0*/ 	.word	0x00000000
        /*08e4*/ 	.short	0x010a
        /*08e6*/ 	.byte	0x37
	.zero		1


	//   ....[15]....
        /*08e8*/ 	.word	0x000137e0
        /*08ec*/ 	.word	0x000000ff
        /*08f0*/ 	.word	0x00000000
        /*08f4*/ 	.short	0x010a
        /*08f6*/ 	.byte	0x37
	.zero		1


	//----- nvinfo : EIATTR_NUM_MBARRIERS
	.align		4
.L_81:
        /*08f8*/ 	.byte	0x03, 0x38
        /*08fa*/ 	.short	0xffff


	//----- nvinfo : EIATTR_EXIT_INSTR_OFFSETS
	.align		4
        /*08fc*/ 	.byte	0x04, 0x1c
        /*08fe*/ 	.short	(.L_83 - .L_82)


	//   ....[0]....
.L_82:
        /*0900*/ 	.word	0x00013740


	//----- nvinfo : EIATTR_REQNTID
	.align		4
.L_83:
        /*0904*/ 	.byte	0x04, 0x10
        /*0906*/ 	.short	(.L_85 - .L_84)
.L_84:
        /*0908*/ 	.word	0x00000100
        /*090c*/ 	.word	0x00000001
        /*0910*/ 	.word	0x00000001


	//----- nvinfo : EIATTR_CRS_STACK_SIZE
	.align		4
.L_85:
        /*0914*/ 	.byte	0x04, 0x1e
        /*0916*/ 	.short	(.L_87 - .L_86)
.L_86:
        /*0918*/ 	.word	0x00000000


	//----- nvinfo : EIATTR_CBANK_PARAM_SIZE
	.align		4
.L_87:
        /*091c*/ 	.byte	0x03, 0x19
        /*091e*/ 	.short	0x0088


	//----- nvinfo : EIATTR_PARAM_CBANK
	.align		4
        /*0920*/ 	.byte	0x04, 0x0a
        /*0922*/ 	.short	(.L_89 - .L_88)
	.align		4
.L_88:
        /*0924*/ 	.word	index@(.nv.constant0.attn_fwd)
        /*0928*/ 	.short	0x0380
        /*092a*/ 	.short	0x0088


	//----- nvinfo : EIATTR_SW_WAR
	.align		4
.L_89:
        /*092c*/ 	.byte	0x04, 0x36
        /*092e*/ 	.short	(.L_91 - .L_90)
.L_90:
        /*0930*/ 	.word	0x00000008
.L_91:


//--------------------- .nv.compat                --------------------------
	.section	.nv.compat,"",@"SHT_CUDA_COMPAT_INFO"
	.align	4
        /*0000*/ 	.byte	0x02, 0x02, 0x02, 0x00, 0x02, 0x05, 0x05, 0x00, 0x02, 0x03, 0x00, 0x00, 0x02, 0x06, 0x01, 0x00


//--------------------- .nv.callgraph             --------------------------
	.section	.nv.callgraph,"",@"SHT_CUDA_CALLGRAPH"
	.align	4
	.sectionentsize	8
	.align		4
        /*0000*/ 	.word	0x00000000
	.align		4
        /*0004*/ 	.word	0xffffffff
	.align		4
        /*0008*/ 	.word	0x00000000
	.align		4
        /*000c*/ 	.word	0xfffffffe
	.align		4
        /*0010*/ 	.word	0x00000000
	.align		4
        /*0014*/ 	.word	0xfffffffd
	.align		4
        /*0018*/ 	.word	0x00000000
	.align		4
        /*001c*/ 	.word	0xfffffffc


//--------------------- .nv.constant4             --------------------------
	.section	.nv.constant4,"a",@progbits
	.align	8
	.align		8
.nv.constant4:
        /*0000*/ 	.dword	_$_str


//--------------------- .text.attn_fwd            --------------------------
	.section	.text.attn_fwd,"ax",@progbits
	.align	128
        .global         attn_fwd
        .type           attn_fwd,@function
        .size           attn_fwd,(.L_x_28 - attn_fwd)
        .other          attn_fwd,@"STO_CUDA_ENTRY STV_DEFAULT"
attn_fwd:
.text.attn_fwd:
[----:B------:R-:W0:Y:S01]  /*0000*/  LDC R1, c[0x0][0x37c] ;  /* 0x0000df00ff017b82 */ /* 0x000e220000000800 */
[----:B------:R-:W1:Y:S01]  /*0010*/  S2R R133, SR_TID.X ;  /* 0x0000000000857919 */ /* 0x000e620000002100 */
[----:B0-----:R-:W-:Y:S01]  /*0020*/  VIADD R1, R1, 0xfffffdc8 ;  /* 0xfffffdc801017836 */ /* 0x001fe20000000000 */
[----:B-1----:R-:W-:-:S13]  /*0030*/  ISETP.GE.U32.AND P0, PT, R133, 0x20, PT ;  /* 0x000000208500780c */ /* 0x002fda0003f06070 */
[----:B------:R-:W-:Y:S02]  /*0040*/  VOTEU.ANY UP0, P0 ;  /* 0x0000000000ff7886 */ /* 0x000fe40000000100 */
[----:B------:R-:W-:Y:S05]  /*0050*/  BRA.U UP0, `(.L_x_0) ;  /* 0x0000000100b87547 */ /* 0x000fea000b800000 */
[----:B------:R-:W0:Y:S01]  /*0060*/  S2UR UR6, SR_CgaCtaId ;  /* 0x00000000000679c3 */ /* 0x000e220000008800 */
[----:B------:R-:W-:Y:S01]  /*0070*/  NOP ;  /* 0x0000000000007918 */ /* 0x000fe20000000000 */
[----:B------:R-:W-:Y:S02]  /*0080*/  UMOV UR4, 0x40 ;  /* 0x0000004000047882 */ /* 0x000fe40000000000 */
[----:B0-----:R-:W-:-:S09]  /*0090*/  ULEA UR4, UR6, UR4, 0x18 ;  /* 0x0000000406047291 */ /* 0x001fd2000f8ec0ff */
[----:B------:R-:W0:Y:S01]  /*00a0*/  LDS.U8 R0, [UR4] ;  /* 0x00000004ff007984 */ /* 0x000e220008000000 */
[----:B------:R-:W-:Y:S02]  /*00b0*/  UMOV UR4, 0x400 ;  /* 0x0000040000047882 */ /* 0x000fe40000000000 */
[----:B------:R-:W-:Y:S01]  /*00c0*/  ULEA UR4, UR6, UR4, 0x18 ;  /* 0x0000000406047291 */ /* 0x000fe2000f8ec0ff */
[----:B0-----:R-:W-:-:S13]  /*00d0*/  ISETP.NE.AND P0, PT, R0, RZ, PT ;  /* 0x000000ff0000720c */ /* 0x001fda0003f05270 */
[----:B------:R-:W-:Y:S05]  /*00e0*/  @P0 BRA `(.L_x_1) ;  /* 0x00000000007c0947 */ /* 0x000fea0003800000 */
[----:B------:R-:W-:-:S13]  /*00f0*/  ELECT P0, URZ, PT ;  /* 0x0000000000ff782f */ /* 0x000fda0003800000 */
[----:B------:R-:W-:Y:S05]  /*0100*/  @!P0 BRA `(.L_x_2) ;  /* 0x0000000000848947 */ /* 0x000fea0003800000 */
[----:B------:R-:W-:Y:S01]  /*0110*/  UMOV UR5, 0x10 ;  /* 0x0000001000057882 */ /* 0x000fe20000000000 */
[----:B------:R-:W-:Y:S01]  /*0120*/  IMAD.MOV.U32 R4, RZ, RZ, 0x1 ;  /* 0x00000001ff047424 */ /* 0x000fe200078e00ff */
[----:B------:R-:W-:-:S03]  /*0130*/  MOV R5, 0xffff ;  /* 0x0000ffff00057802 */ /* 0x000fc60000000f00 */
[----:B------:R-:W-:Y:S04]  /*0140*/  DEPBAR.LE SB0, 0x36 ;  /* 0x00008d800000791a */ /* 0x000fe80000000000 */
[----:B------:R-:W0:Y:S02]  /*0150*/  UTCATOMSWS.FIND_AND_SET.ALIGN UP1, UR5, UR5 ;  /* 0x00000005000575e3 */ /* 0x000e240008020800 */
[----:B0-----:R-:W-:-:S04]  /*0160*/  PLOP3.LUT P0, PT, PT, PT, UP1, 0x80, 0x8 ;  /* 0x000000000008781c */ /* 0x001fc80003f0f018 */
[----:B------:R-:W-:-:S04]  /*0170*/  SEL R0, RZ, 0xffffffff, !P0 ;  /* 0xffffffffff007807 */ /* 0x000fc80004000000 */
[----:B------:R-:W-:Y:S01]  /*0180*/  ISETP.NE.AND P0, PT, R0, RZ, PT ;  /* 0x000000ff0000720c */ /* 0x000fe20003f05270 */
[----:B------:R-:W-:-:S12]  /*0190*/  IMAD.U32 R0, RZ, RZ, UR5 ;  /* 0x00000005ff007e24 */ /* 0x000fd8000f8e00ff */
[----:B------:R-:W-:Y:S05]  /*01a0*/  @P0 BRA `(.L_x_3) ;  /* 0x0000000000240947 */ /* 0x000fea0003800000 */
.L_x_4:
[----:B------:R-:W-:Y:S05]  /*01b0*/  NANOSLEEP 0x64 ;  /* 0x000000640000795d */ /* 0x000fea0003800000 */
[----:B------:R-:W-:-:S05]  /*01c0*/  UMOV UR5, 0x10 ;  /* 0x0000001000057882 */ /* 0x000fca0000000000 */
[----:B------:R-:W-:Y:S04]  /*01d0*/  DEPBAR.LE SB0, 0x36 ;  /* 0x00008d800000791a */ /* 0x000fe80000000000 */
[----:B------:R-:W0:Y:S02]  /*01e0*/  UTCATOMSWS.FIND_AND_SET.ALIGN UP1, UR5, UR5 ;  /* 0x00000005000575e3 */ /* 0x000e240008020800 */
[----:B0-----:R-:W-:-:S04]  /*01f0*/  PLOP3.LUT P0, PT, PT, PT, UP1, 0x80, 0x8 ;  /* 0x000000000008781c */ /* 0x001fc80003f0f018 */
[----:B------:R-:W-:-:S04]  /*0200*/  SEL R0, RZ, 0xffffffff, !P0 ;  /* 0xffffffffff007807 */ /* 0x000fc80004000000 */
[----:B------:R-:W-:Y:S01]  /*0210*/  ISETP.NE.AND P0, PT, R0, RZ, PT ;  /* 0x000000ff0000720c */ /* 0x000fe20003f05270 */
[----:B------:R-:W-:-:S12]  /*0220*/  IMAD.U32 R0, RZ, RZ, UR5 ;  /* 0x00000005ff007e24 */ /* 0x000fd8000f8e00ff */
[----:B------:R-:W-:Y:S05]  /*0230*/  @!P0 BRA `(.L_x_4) ;  /* 0xfffffffc00dc8947 */ /* 0x000fea000383ffff */
.L_x_3:
[----:B------:R-:W-:Y:S01]  /*0240*/  IADD3 R3, PT, PT, R0, 0x10, RZ ;  /* 0x0000001000037810 */ /* 0x000fe20007ffe0ff */
[----:B------:R-:W-:Y:S01]  /*0250*/  UMOV UR5, 0x50 ;  /* 0x0000005000057882 */ /* 0x000fe20000000000 */
[----:B------:R-:W-:Y:S01]  /*0260*/  SHF.L.U32 R2, R5, R0, RZ ;  /* 0x0000000005027219 */ /* 0x000fe200000006ff */
[----:B------:R-:W-:Y:S01]  /*0270*/  ULEA UR5, UR6, UR5, 0x18 ;  /* 0x0000000506057291 */ /* 0x000fe2000f8ec0ff */
[----:B------:R-:W-:Y:S01]  /*0280*/  SHF.L.U32 R3, R4, R3, RZ ;  /* 0x0000000304037219 */ /* 0x000fe200000006ff */
[----:B------:R-:W-:-:S03]  /*0290*/  IMAD.SHL.U32 R0, R0, 0x20, RZ ;  /* 0x0000002000007824 */ /* 0x000fc600078e00ff */
[----:B------:R-:W-:-:S05]  /*02a0*/  LOP3.LUT R2, R3, R2, RZ, 0xfc, !PT ;  /* 0x0000000203027212 */ /* 0x000fca00078efcff */
[----:B------:R0:W-:Y:S04]  /*02b0*/  ATOMS.OR RZ, [UR5], R2 ;  /* 0x00000002ffff798c */ /* 0x0001e8000b000005 */
[----:B------:R0:W-:Y:S01]  /*02c0*/  STS [UR4], R0 ;  /* 0x00000000ff007988 */ /* 0x0001e20008000804 */
[----:B------:R-:W-:Y:S05]  /*02d0*/  BRA `(.L_x_2) ;  /* 0x0000000000107947 */ /* 0x000fea0003800000 */
.L_x_1:
[----:B------:R-:W-:Y:S01]  /*02e0*/  IMAD.MOV.U32 R0, RZ, RZ, -0x1 ;  /* 0xffffffffff007424 */ /* 0x000fe200078e00ff */
[----:B------:R-:W-:-:S04]  /*02f0*/  MOV R2, 0x320 ;  /* 0x0000032000027802 */ /* 0x000fc80000000f00 */
[----:B------:R0:W-:Y:S03]  /*0300*/  STS [UR4], R0 ;  /* 0x00000000ff007988 */ /* 0x0001e60008000804 */
[----:B0-----:R-:W-:Y:S05]  /*0310*/  CALL.REL.NOINC `($__internal_1_$__cuda_sm10x_tcgen05_guardrail_trap_phase_invalid_during_alloc) ;  /* 0x0000013400487944 */ /* 0x001fea0003c00000 */
.L_x_2:
[----:B------:R-:W-:Y:S05]  /*0320*/  WARPSYNC.ALL ;  /* 0x0000000000007948 */ /* 0x000fea0003800000 */
[----:B------:R-:W-:Y:S01]  /*0330*/  NOP ;  /* 0x0000000000007918 */ /* 0x000fe20000000000 */
.L_x_0:
[----:B------:R-:W1:Y:S01]  /*0340*/  S2R R134, SR_CTAID.X ;  /* 0x0000000000867919 */ /* 0x000e620000002500 */
[----:B------:R-:W2:Y:S01]  /*0350*/  S2UR UR6, SR_CTAID.Y ;  /* 0x00000000000679c3 */ /* 0x000ea20000002600 */
[----:B------:R-:W2:Y:S01]  /*0360*/  LDCU.64 UR4, c[0x0][0x3b0] ;  /* 0x00007600ff0477ac */ /* 0x000ea20008000a00 */
[----:B------:R-:W-:-:S06]  /*0370*/  UMOV UR52, 0x400 ;  /* 0x0000040000347882 */ /* 0x000fcc0000000000 */
[----:B------:R-:W3:Y:S08]  /*0380*/  LDC.64 R4, c[0x0][0x380] ;  /* 0x0000e000ff047b82 */ /* 0x000ef00000000a00 */
[----:B------:R-:W4:Y:S01]  /*0390*/  LDC R135, c[0x0][0x3b8] ;  /* 0x0000ee00ff877b82 */ /* 0x000f220000000800 */
[----:B--2---:R-:W-:-:S07]  /*03a0*/  UIMAD UR4, UR6, UR4, URZ ;  /* 0x00000004060472a4 */ /* 0x004fce000f8e02ff */
[----:B------:R-:W2:Y:S01]  /*03b0*/  S2UR UR9, SR_CgaCtaId ;  /* 0x00000000000979c3 */ /* 0x000ea20000008800 */
[----:B------:R-:W0:Y:S01]  /*03c0*/  LDCU.64 UR6, c[0x0][0x358] ;  /* 0x00006b00ff0677ac */ /* 0x000e220008000a00 */
[----:B------:R-:W-:Y:S01]  /*03d0*/  USHF.L.U32 UR8, UR4, 0x1, URZ ;  /* 0x0000000104087899 */ /* 0x000fe200080006ff */
[----:B-1----:R-:W-:-:S05]  /*03e0*/  PRMT R134, R133, 0x6540, R134 ;  /* 0x0000654085867816 */ /* 0x002fca0000000086 */
[----:B0-----:R-:W-:Y:S01]  /*03f0*/  IMAD R0, R134, UR5, RZ ;  /* 0x0000000586007c24 */ /* 0x001fe2000f8e02ff */
[----:B------:R-:W-:Y:S01]  /*0400*/  UIMAD.WIDE UR4, UR4, 0x2, URZ ;  /* 0x00000002040478a5 */ /* 0x000fe2000f8e02ff */
[----:B----4-:R-:W-:-:S03]  /*0410*/  IMAD.SHL.U32 R11, R135, 0x8, RZ ;  /* 0x00000008870b7824 */ /* 0x010fc600078e00ff */
[C---:B------:R-:W-:Y:S01]  /*0420*/  SHF.L.U32 R3, R0.reuse, 0x1, RZ ;  /* 0x0000000100037819 */ /* 0x040fe200000006ff */
[----:B------:R-:W-:-:S03]  /*0430*/  IMAD.HI R0, R0, 0x2, RZ ;  /* 0x0000000200007827 */ /* 0x000fc600078e02ff */
[----:B---3--:R-:W-:Y:S01]  /*0440*/  IADD3 R2, P0, P1, R3, UR8, R4 ;  /* 0x0000000803027c10 */ /* 0x008fe2000f91e004 */
[C---:B------:R-:W-:Y:S02]  /*0450*/  IMAD.SHL.U32 R15, R135.reuse, 0x10, RZ ;  /* 0x00000010870f7824 */ /* 0x040fe400078e00ff */
[C---:B------:R-:W-:Y:S01]  /*0460*/  IMAD R21, R135.reuse, 0xa, RZ ;  /* 0x0000000a87157824 */ /* 0x040fe200078e02ff */
[----:B------:R-:W-:Y:S01]  /*0470*/  IADD3.X R3, PT, PT, R0, UR5, R5, P0, P1 ;  /* 0x0000000500037c10 */ /* 0x000fe200087e2405 */
[C---:B------:R-:W-:Y:S01]  /*0480*/  IMAD R23, R135.reuse, 0x14, RZ ;  /* 0x0000001487177824 */ /* 0x040fe200078e02ff */
[CC--:B------:R-:W-:Y:S01]  /*0490*/  LEA R10, P2, R135.reuse, R2.reuse, 0x4 ;  /* 0x00000002870a7211 */ /* 0x0c0fe200078420ff */
[C---:B------:R-:W-:Y:S01]  /*04a0*/  IMAD R19, R135.reuse, 0x50, RZ ;  /* 0x0000005087137824 */ /* 0x040fe200078e02ff */
[CC--:B------:R-:W-:Y:S01]  /*04b0*/  LEA R14, P3, R135.reuse, R2.reuse, 0x5 ;  /* 0x00000002870e7211 */ /* 0x0c0fe200078628ff */
[C---:B------:R-:W-:Y:S01]  /*04c0*/  IMAD R5, R135.reuse, 0x5, RZ ;  /* 0x0000000587057824 */ /* 0x040fe200078e02ff */
[C---:B------:R-:W-:Y:S01]  /*04d0*/  SHF.L.U32 R17, R135.reuse, 0x5, RZ ;  /* 0x0000000587117819 */ /* 0x040fe200000006ff */
[C---:B------:R-:W-:Y:S01]  /*04e0*/  IMAD R29, R135.reuse, 0x28, RZ ;  /* 0x00000028871d7824 */ /* 0x040fe200078e02ff */
[CC--:B------:R-:W-:Y:S01]  /*04f0*/  LEA R16, P1, R135.reuse, R2.reuse, 0x6 ;  /* 0x0000000287107211 */ /* 0x0c0fe200078230ff */
[----:B------:R-:W-:Y:S01]  /*0500*/  IMAD R9, R135, 0x6, RZ ;  /* 0x0000000687097824 */ /* 0x000fe200078e02ff */
[-C--:B------:R-:W-:Y:S01]  /*0510*/  LEA.HI.X.SX32 R11, R11, R3.reuse, 0x1, P2 ;  /* 0x000000030b0b7211 */ /* 0x080fe200010f0eff */
[----:B------:R-:W-:Y:S01]  /*0520*/  IMAD R35, R135, 0x18, RZ ;  /* 0x0000001887237824 */ /* 0x000fe200078e02ff */
[-C--:B------:R-:W-:Y:S01]  /*0530*/  LEA.HI.X.SX32 R15, R15, R3.reuse, 0x1, P3 ;  /* 0x000000030f0f7211 */ /* 0x080fe200018f0eff */
[----:B------:R-:W-:Y:S01]  /*0540*/  IMAD R159, R135, 0x60, RZ ;  /* 0x00000060879f7824 */ /* 0x000fe200078e02ff */
[-C--:B------:R-:W-:Y:S01]  /*0550*/  IADD3 R18, P2, PT, R21, R2.reuse, RZ ;  /* 0x0000000215127210 */ /* 0x080fe20007f5e0ff */
[----:B------:R-:W-:Y:S01]  /*0560*/  IMAD R7, R135, 0x3, RZ ;  /* 0x0000000387077824 */ /* 0x000fe200078e02ff */
[-C--:B------:R-:W-:Y:S01]  /*0570*/  IADD3 R20, P3, PT, R23, R2.reuse, RZ ;  /* 0x0000000217147210 */ /* 0x080fe20007f7e0ff */
[----:B------:R-:W-:Y:S01]  /*0580*/  IMAD R33, R135, 0xc, RZ ;  /* 0x0000000c87217824 */ /* 0x000fe200078e02ff */
[-C--:B------:R-:W-:Y:S01]  /*0590*/  IADD3 R4, P0, PT, R19, R2.reuse, RZ ;  /* 0x0000000213047210 */ /* 0x080fe20007f1e0ff */
[----:B------:R-:W-:Y:S01]  /*05a0*/  IMAD R41, R135, 0x30, RZ ;  /* 0x0000003087297824 */ /* 0x000fe200078e02ff */
[-C--:B------:R-:W-:Y:S01]  /*05b0*/  LEA.HI.X.SX32 R17, R17, R3.reuse, 0x1, P1 ;  /* 0x0000000311117211 */ /* 0x080fe200008f0eff */
[----:B------:R-:W-:Y:S01]  /*05c0*/  IMAD R43, R135, 0xe, RZ ;  /* 0x0000000e872b7824 */ /* 0x000fe200078e02ff */
[-C--:B------:R-:W-:Y:S01]  /*05d0*/  IADD3 R22, P1, PT, R29, R2.reuse, RZ ;  /* 0x000000021d167210 */ /* 0x080fe20007f3e0ff */
[----:B------:R-:W-:Y:S01]  /*05e0*/  IMAD R189, R135, 0x7e, RZ ;  /* 0x0000007e87bd7824 */ /* 0x000fe200078e02ff */
[-C--:B------:R-:W-:Y:S01]  /*05f0*/  LEA.HI.X.SX32 R19, R5, R3.reuse, 0x1, P2 ;  /* 0x0000000305137211 */ /* 0x080fe200010f0eff */
[----:B------:R-:W-:Y:S01]  /*0600*/  IMAD R47, R135, 0x38, RZ ;  /* 0x00000038872f7824 */ /* 0x000fe200078e02ff */
[-C--:B------:R-:W-:Y:S01]  /*0610*/  LEA.HI.X.SX32 R21, R21, R3.reuse, 0x1, P3 ;  /* 0x0000000315157211 */ /* 0x080fe200018f0eff */
[----:B------:R-:W-:Y:S01]  /*0620*/  IMAD R175, R135, 0x70, RZ ;  /* 0x0000007087af7824 */ /* 0x000fe200078e02ff */
[-C--:B------:R-:W-:Y:S01]  /*0630*/  IADD3 R28, P3, PT, R9, R2.reuse, RZ ;  /* 0x00000002091c7210 */ /* 0x080fe20007f7e0ff */
[----:B------:R-:W-:Y:S01]  /*0640*/  IMAD R13, R135, 0x7, RZ ;  /* 0x00000007870d7824 */ /* 0x000fe200078e02ff */
[-C--:B------:R-:W-:Y:S01]  /*0650*/  LEA.HI.X.SX32 R5, R29, R3.reuse, 0x1, P0 ;  /* 0x000000031d057211 */ /* 0x080fe200000f0eff */
[----:B------:R-:W-:Y:S01]  /*0660*/  IMAD R45, R135, 0x1c, RZ ;  /* 0x0000001c872d7824 */ /* 0x000fe200078e02ff */
[-C--:B------:R-:W-:Y:S01]  /*0670*/  IADD3 R32, P0, PT, R35, R2.reuse, RZ ;  /* 0x0000000223207210 */ /* 0x080fe20007f1e0ff */
[----:B------:R-:W-:Y:S01]  /*0680*/  IMAD R49, R135, 0x3f, RZ ;  /* 0x0000003f87317824 */ /* 0x000fe200078e02ff */
[-C--:B------:R-:W-:Y:S01]  /*0690*/  IADD3 R6, P5, PT, R159, R2.reuse, RZ ;  /* 0x000000029f067210 */ /* 0x080fe20007fbe0ff */
[----:B------:R-:W-:Y:S01]  /*06a0*/  IMAD R31, R135, 0x42, RZ ;  /* 0x00000042871f7824 */ /* 0x000fe200078e02ff */
[-C--:B------:R-:W-:Y:S01]  /*06b0*/  LEA.HI.X.SX32 R23, R23, R3.reuse, 0x1, P1 ;  /* 0x0000000317177211 */ /* 0x080fe200008f0eff */
[----:B------:R-:W-:Y:S01]  /*06c0*/  IMAD.SHL.U32 R25, R135, 0x2, RZ ;  /* 0x0000000287197824 */ /* 0x000fe200078e00ff */
[-C--:B------:R-:W-:Y:S01]  /*06d0*/  IADD3 R30, P1, PT, R33, R2.reuse, RZ ;  /* 0x00000002211e7210 */ /* 0x080fe20007f3e0ff */
[----:B------:R-:W-:Y:S01]  /*06e0*/  BAR.SYNC.DEFER_BLOCKING 0x0 ;  /* 0x0000000000007b1d */ /* 0x000fe20000010000 */
[-C--:B------:R-:W-:Y:S01]  /*06f0*/  LEA.HI.X.SX32 R29, R7, R3.reuse, 0x1, P3 ;  /* 0x00000003071d7211 */ /* 0x080fe200018f0eff */
[----:B------:R-:W-:Y:S01]  /*0700*/  IMAD R79, R135, 0x48, RZ ;  /* 0x00000048874f7824 */ /* 0x000fe200078e02ff */
[-C--:B------:R-:W-:Y:S01]  /*0710*/  IADD3 R34, P3, PT, R41, R2.reuse, RZ ;  /* 0x0000000229227210 */ /* 0x080fe20007f7e0ff */
[----:B------:R-:W-:Y:S01]  /*0720*/  IMAD.SHL.U32 R27, R135, 0x4, RZ ;  /* 0x00000004871b7824 */ /* 0x000fe200078e00ff */
[-C--:B------:R-:W-:Y:S01]  /*0730*/  LEA.HI.X.SX32 R33, R33, R3.reuse, 0x1, P0 ;  /* 0x0000000321217211 */ /* 0x080fe200000f0eff */
        /* <DEDUP_REMOVED lines=23> */
[-C--:B------:R-:W-:Y:S01]  /*08b0*/  LEA.HI.X.SX32 R45, R45, R3.reuse, 0x1, P5 ;  /* 0x000000032d2d7211 */ /* 0x080fe200028f0eff */
[C---:B------:R-:W-:Y:S01]  /*08c0*/  IMAD R105, R135.reuse, 0x2c, RZ ;  /* 0x0000002c87697824 */ /* 0x040fe200078e02ff */
[CC--:B------:R-:W-:Y:S01]  /*08d0*/  LEA R78, P4, R135.reuse, R2.reuse, 0x3 ;  /* 0x00000002874e7211 */ /* 0x0c0fe200078818ff */
[----:B------:R-:W-:Y:S01]  /*08e0*/  IMAD R55, R135, 0x11, RZ ;  /* 0x0000001187377824 */ /* 0x000fe200078e02ff */
[-C--:B------:R-:W-:Y:S01]  /*08f0*/  IADD3 R74, P5, PT, R25, R2.reuse, RZ ;  /* 0x00000002194a7210 */ /* 0x080fe20007fbe0ff */
[----:B------:R-:W-:Y:S01]  /*0900*/  IMAD R95, R135, 0x26, RZ ;  /* 0x00000026875f7824 */ /* 0x000fe200078e02ff */
[-C--:B------:R-:W-:Y:S01]  /*0910*/  LEA.HI.X.SX32 R9, R47, R3.reuse, 0x1, P6 ;  /* 0x000000032f097211 */ /* 0x080fe200030f0eff */
[----:B------:R-:W-:Y:S01]  /*0920*/  IMAD R101, R135, 0x2a, RZ ;  /* 0x0000002a87657824 */ /* 0x000fe200078e02ff */
[----:B------:R-:W-:Y:S01]  /*0930*/  LEA.HI.X.SX32 R43, R43, R3, 0x1, P3 ;  /* 0x000000032b2b7211 */ /* 0x000fe200018f0eff */
[----:B--2---:R-:W-:Y:S01]  /*0940*/  ULEA UR52, UR9, UR52, 0x18 ;  /* 0x0000003409347291 */ /* 0x004fe2000f8ec0ff */
[----:B------:R-:W-:-:S02]  /*0950*/  LEA R76, P6, R135, R2, 0x2 ;  /* 0x00000002874c7211 */ /* 0x000fc400078c10ff */
[-C--:B------:R-:W-:Y:S02]  /*0960*/  IADD3 R38, P3, PT, R79, R2.reuse, RZ ;  /* 0x000000024f267210 */ /* 0x080fe40007f7e0ff */
[-C--:B------:R-:W-:Y:S02]  /*0970*/  IADD3 R26, P1, PT, R75, R2.reuse, RZ ;  /* 0x000000024b1a7210 */ /* 0x080fe40007f3e0ff */
[-C--:B------:R-:W-:Y:S02]  /*0980*/  LEA.HI.X.SX32 R79, R27, R3.reuse, 0x1, P4 ;  /* 0x000000031b4f7211 */ /* 0x080fe400020f0eff */
[-C--:B------:R-:W-:Y:S01]  /*0990*/  IADD3 R36, P0, PT, R77, R2.reuse, RZ ;  /* 0x000000024d247210 */ /* 0x080fe20007f1e0ff */
[C---:B------:R-:W-:Y:S01]  /*09a0*/  IMAD R59, R135.reuse, 0x13, RZ ;  /* 0x00000013873b7824 */ /* 0x040fe200078e02ff */
[CC--:B------:R-:W-:Y:S01]  /*09b0*/  LEA.HI.X.SX32 R75, R135.reuse, R3.reuse, 0x1, P5 ;  /* 0x00000003874b7211 */ /* 0x0c0fe200028f0eff */
        /* <DEDUP_REMOVED lines=15> */
[----:B------:R-:W-:Y:S01]  /*0ab0*/  IADD3 R52, P5, PT, R81, R2, RZ ;  /* 0x0000000251347210 */ /* 0x000fe20007fbe0ff */
[----:B------:R-:W0:Y:S01]  /*0ac0*/  LDS R130, [UR52] ;  /* 0x00000034ff827984 */ /* 0x000e220008000800 */
[----:B------:R-:W-:-:S02]  /*0ad0*/  LEA.HI.X.SX32 R49, R39, R3, 0x1, P6 ;  /* 0x0000000327317211 */ /* 0x000fc400030f0eff */
[-C--:B------:R-:W-:Y:S01]  /*0ae0*/  IADD3 R54, P6, PT, R87, R2.reuse, RZ ;  /* 0x0000000257367210 */ /* 0x080fe20007fde0ff */
[----:B------:R-:W-:Y:S01]  /*0af0*/  IMAD R129, R135, 0x3a, RZ ;  /* 0x0000003a87817824 */ /* 0x000fe200078e02ff */
[-C--:B------:R-:W-:Y:S01]  /*0b00*/  LEA.HI.X.SX32 R57, R57, R3.reuse, 0x1, P4 ;  /* 0x0000000339397211 */ /* 0x080fe200020f0eff */
[----:B------:R-:W-:Y:S01]  /*0b10*/  BAR.SYNC.DEFER_BLOCKING 0x0 ;  /* 0x0000000000007b1d */ /* 0x000fe20000010000 */
[-C--:B------:R-:W-:Y:S02]  /*0b20*/  LEA.HI.X.SX32 R53, R53, R3.reuse, 0x1, P5 ;  /* 0x0000000335357211 */ /* 0x080fe400028f0eff */
[-C--:B------:R-:W-:Y:S02]  /*0b30*/  IADD3 R62, P4, PT, R105, R2.reuse, RZ ;  /* 0x00000002693e7210 */ /* 0x080fe40007f9e0ff */
[----:B------:R-:W-:Y:S02]  /*0b40*/  IADD3 R58, P5, PT, R95, R2, RZ ;  /* 0x000000025f3a7210 */ /* 0x000fe40007fbe0ff */
[----:B------:R-:W-:-:S02]  /*0b50*/  LEA.HI.X.SX32 R55, R55, R3, 0x1, P6 ;  /* 0x0000000337377211 */ /* 0x000fc400030f0eff */
[-C--:B------:R-:W-:Y:S02]  /*0b60*/  IADD3 R60, P6, PT, R101, R2.reuse, RZ ;  /* 0x00000002653c7210 */ /* 0x080fe40007fde0ff */
[-C--:B------:R-:W-:Y:S02]  /*0b70*/  LEA.HI.X.SX32 R63, R63, R3.reuse, 0x1, P4 ;  /* 0x000000033f3f7211 */ /* 0x080fe400020f0eff */
[-C--:B------:R-:W-:Y:S02]  /*0b80*/  LEA.HI.X.SX32 R59, R59, R3.reuse, 0x1, P5 ;  /* 0x000000033b3b7211 */ /* 0x080fe400028f0eff */
[-C--:B------:R-:W-:Y:S02]  /*0b90*/  IADD3 R68, P4, PT, R119, R2.reuse, RZ ;  /* 0x0000000277447210 */ /* 0x080fe40007f9e0ff */
[----:B------:R-:W-:Y:S02]  /*0ba0*/  IADD3 R64, P5, PT, R109, R2, RZ ;  /* 0x000000026d407210 */ /* 0x000fe40007fbe0ff */
[----:B------:R-:W-:-:S02]  /*0bb0*/  LEA.HI.X.SX32 R61, R61, R3, 0x1, P6 ;  /* 0x000000033d3d7211 */ /* 0x000fc400030f0eff */
        /* <DEDUP_REMOVED lines=24> */
[----:B------:R-:W-:Y:S01]  /*0d40*/  IADD3 R84, P6, PT, R139, R2, RZ ;  /* 0x000000028b547210 */ /* 0x000fe20007fde0ff */
[----:B------:R-:W-:Y:S01]  /*0d50*/  IMAD R145, R135, 0x52, RZ ;  /* 0x0000005287917824 */ /* 0x000fe200078e02ff */
[----:B------:R-:W-:Y:S01]  /*0d60*/  LEA.HI.X.SX32 R27, R87, R3, 0x1, P1 ;  /* 0x00000003571b7211 */ /* 0x000fe200008f0eff */
[----:B------:R-:W-:-:S02]  /*0d70*/  IMAD R149, R135, 0x56, RZ ;  /* 0x0000005687957824 */ /* 0x000fc400078e02ff */
[C---:B------:R-:W-:Y:S02]  /*0d80*/  IMAD R151, R135.reuse, 0x58, RZ ;  /* 0x0000005887977824 */ /* 0x040fe400078e02ff */
        /* <DEDUP_REMOVED lines=47> */
[----:B------:R-:W-:Y:S01]  /*1080*/  LEA.HI.X.SX32 R99, R107, R3, 0x1, P6 ;  /* 0x000000036b637211 */ /* 0x000fe200030f0eff */
[----:B------:R-:W-:Y:S01]  /*1090*/  IMAD R127, R135, 0x39, RZ ;  /* 0x00000039877f7824 */ /* 0x000fe200078e02ff */
[-C--:B------:R-:W-:Y:S01]  /*10a0*/  IADD3 R108, P0, PT, R165, R2.reuse, RZ ;  /* 0x00000002a56c7210 */ /* 0x080fe20007f1e0ff */
[----:B------:R1:W5:Y:S01]  /*10b0*/  LDG.E.U16 R0, desc[UR6][R2.64] ;  /* 0x0000000602007981 */ /* 0x000362000c1e1500 */
[----:B------:R-:W-:-:S02]  /*10c0*/  IADD3 R110, P3, PT, R167, R2, RZ ;  /* 0x00000002a76e7210 */ /* 0x000fc40007f7e0ff */
[-C--:B------:R-:W-:Y:S01]  /*10d0*/  IADD3 R112, P6, PT, R169, R2.reuse, RZ ;  /* 0x00000002a9707210 */ /* 0x080fe20007fde0ff */
[----:B------:R-:W5:Y:S01]  /*10e0*/  LDG.E.U16 R10, desc[UR6][R10.64] ;  /* 0x000000060a0a7981 */ /* 0x000f62000c1e1500 */
[-C--:B------:R-:W-:Y:S02]  /*10f0*/  LEA.HI.X.SX32 R107, R115, R3.reuse, 0x1, P1 ;  /* 0x00000003736b7211 */ /* 0x080fe400008f0eff */
[-C--:B------:R-:W-:Y:S01]  /*1100*/  LEA.HI.X.SX32 R115, R123, R3.reuse, 0x1, P4 ;  /* 0x000000037b737211 */ /* 0x080fe200020f0eff */
[----:B------:R-:W-:Y:S01]  /*1110*/  IMAD R123, R135, 0x3b, RZ ;  /* 0x0000003b877b7824 */ /* 0x000fe200078e02ff */
[-C--:B------:R-:W-:Y:S01]  /*1120*/  LEA.HI.X.SX32 R103, R111, R3.reuse, 0x1, P5 ;  /* 0x000000036f677211 */ /* 0x080fe200028f0eff */
[----:B------:R-:W-:Y:S01]  /*1130*/  IMAD R135, R135, 0x3d, RZ ;  /* 0x0000003d87877824 */ /* 0x000fe200078e02ff */
[----:B------:R-:W-:Y:S01]  /*1140*/  LEA.HI.X.SX32 R105, R113, R3, 0x1, P2 ;  /* 0x0000000371697211 */ /* 0x000fe200010f0eff */
[----:B------:R-:W5:Y:S01]  /*1150*/  LDG.E.U16 R14, desc[UR6][R14.64] ;  /* 0x000000060e0e7981 */ /* 0x000f62000c1e1500 */
[----:B------:R-:W-:-:S02]  /*1160*/  IADD3 R116, P5, PT, R173, R2, RZ ;  /* 0x00000002ad747210 */ /* 0x000fc40007fbe0ff */
[-C--:B------:R-:W-:Y:S01]  /*1170*/  IADD3 R118, P2, PT, R177, R2.reuse, RZ ;  /* 0x00000002b1767210 */ /* 0x080fe20007f5e0ff */
[----:B------:R-:W5:Y:S01]  /*1180*/  LDG.E.U16 R16, desc[UR6][R16.64] ;  /* 0x0000000610107981 */ /* 0x000f62000c1e1500 */
[-C--:B------:R-:W-:Y:S02]  /*1190*/  LEA.HI.X.SX32 R109, R117, R3.reuse, 0x1, P0 ;  /* 0x00000003756d7211 */ /* 0x080fe400000f0eff */
[-C--:B------:R-:W-:Y:S01]  /*11a0*/  LEA.HI.X.SX32 R111, R119, R3.reuse, 0x1, P3 ;  /* 0x00000003776f7211 */ /* 0x080fe200018f0eff */
[----:B------:R-:W5:Y:S01]  /*11b0*/  LDG.E.U16 R18, desc[UR6][R18.64] ;  /* 0x0000000612127981 */ /* 0x000f62000c1e1500 */
[----:B------:R-:W-:Y:S02]  /*11c0*/  LEA.HI.X.SX32 R113, R121, R3, 0x1, P6 ;  /* 0x0000000379717211 */ /* 0x000fe400030f0eff */
[-C--:B------:R-:W-:Y:S01]  /*11d0*/  IADD3 R120, P1, PT, R179, R2.reuse, RZ ;  /* 0x00000002b3787210 */ /* 0x080fe20007f3e0ff */
[----:B------:R-:W5:Y:S01]  /*11e0*/  LDG.E.U16 R20, desc[UR6][R20.64] ;  /* 0x0000000614147981 */ /* 0x000f62000c1e1500 */
[----:B------:R-:W-:-:S02]  /*11f0*/  IADD3 R122, P0, PT, R181, R2, RZ ;  /* 0x00000002b57a7210 */ /* 0x000fc40007f1e0ff */
[-C--:B------:R-:W-:Y:S01]  /*1200*/  IADD3 R124, P3, PT, R183, R2.reuse, RZ ;  /* 0x00000002b77c7210 */ /* 0x080fe20007f7e0ff */
[----:B------:R-:W5:Y:S01]  /*1210*/  LDG.E.U16 R22, desc[UR6][R22.64] ;  /* 0x0000000616167981 */ /* 0x000f62000c1e1500 */
[-C--:B------:R-:W-:Y:S02]  /*1220*/  IADD3 R126, P6, PT, R185, R2.reuse, RZ ;  /* 0x00000002b97e7210 */ /* 0x080fe40007fde0ff */
[----:B-1----:R-:W-:Y:S01]  /*1230*/  IADD3 R2, P4, PT, R187, R2, RZ ;  /* 0x00000002bb027210 */ /* 0x002fe20007f9e0ff */
[----:B------:R-:W5:Y:S01]  /*1240*/  LDG.E.U16 R28, desc[UR6][R28.64] ;  /* 0x000000061c1c7981 */ /* 0x000f62000c1e1500 */
[-C--:B------:R-:W-:Y:S02]  /*1250*/  LEA.HI.X.SX32 R117, R125, R3.reuse, 0x1, P5 ;  /* 0x000000037d757211 */ /* 0x080fe400028f0eff */
[-C--:B------:R-:W-:Y:S01]  /*1260*/  LEA.HI.X.SX32 R119, R127, R3.reuse, 0x1, P2 ;  /* 0x000000037f777211 */ /* 0x080fe200010f0eff */
[----:B------:R-:W5:Y:S01]  /*1270*/  LDG.E.U16 R30, desc[UR6][R30.64] ;  /* 0x000000061e1e7981 */ /* 0x000f62000c1e1500 */
[----:B------:R-:W-:-:S02]  /*1280*/  LEA.HI.X.SX32 R121, R129, R3, 0x1, P1 ;  /* 0x0000000381797211 */ /* 0x000fc400008f0eff */
[-C--:B------:R-:W-:Y:S01]  /*1290*/  LEA.HI.X.SX32 R123, R123, R3.reuse, 0x1, P0 ;  /* 0x000000037b7b7211 */ /* 0x080fe200000f0eff */
[----:B------:R-:W5:Y:S01]  /*12a0*/  LDG.E.U16 R32, desc[UR6][R32.64] ;  /* 0x0000000620207981 */ /* 0x000f62000c1e1500 */
[-C--:B------:R-:W-:Y:S02]  /*12b0*/  LEA.HI.X.SX32 R125, R131, R3.reuse, 0x1, P3 ;  /* 0x00000003837d7211 */ /* 0x080fe400018f0eff */
[-C--:B------:R-:W-:Y:S01]  /*12c0*/  LEA.HI.X.SX32 R127, R135, R3.reuse, 0x1, P6 ;  /* 0x00000003877f7211 */ /* 0x080fe200030f0eff */
[----:B------:R-:W5:Y:S01]  /*12d0*/  LDG.E.U16 R34, desc[UR6][R34.64] ;  /* 0x0000000622227981 */ /* 0x000f62000c1e1500 */
[----:B------:R-:W-:-:S03]  /*12e0*/  LEA.HI.X.SX32 R3, R137, R3, 0x1, P4 ;  /* 0x0000000389037211 */ /* 0x000fc600020f0eff */
[----:B------:R-:W5:Y:S04]  /*12f0*/  LDG.E.U16 R40, desc[UR6][R40.64] ;  /* 0x0000000628287981 */ /* 0x000f68000c1e1500 */
        /* <DEDUP_REMOVED lines=48> */
[----:B------:R-:W5:Y:S01]  /*1600*/  LDG.E.U16 R2, desc[UR6][R2.64] ;  /* 0x0000000602027981 */ /* 0x000f62000c1e1500 */
[----:B0-----:R-:W-:-:S03]  /*1610*/  R2UR UR53, R130 ;  /* 0x00000000823572ca */ /* 0x001fc600000e0000 */
[----:B------:R0:W5:Y:S04]  /*1620*/  LDG.E.U16 R128, desc[UR6][R4.64] ;  /* 0x0000000604807981 */ /* 0x000168000c1e1500 */
[----:B------:R1:W5:Y:S04]  /*1630*/  LDG.E.U16 R6, desc[UR6][R6.64] ;  /* 0x0000000606067981 */ /* 0x000368000c1e1500 */
[----:B------:R2:W5:Y:S01]  /*1640*/  LDG.E.U16 R8, desc[UR6][R8.64] ;  /* 0x0000000608087981 */ /* 0x000562000c1e1500 */
[----:B0-----:R-:W-:Y:S02]  /*1650*/  SHF.R.U32.HI R4, RZ, 0x5, R133 ;  /* 0x00000005ff047819 */ /* 0x001fe40000011685 */
[----:B------:R-:W-:-:S02]  /*1660*/  LOP3.LUT R5, R133, 0x3f, RZ, 0xc0, !PT ;  /* 0x0000003f85057812 */ /* 0x000fc400078ec0ff */
[----:B------:R-:W-:Y:S02]  /*1670*/  R2UR UR8, R4 ;  /* 0x00000000040872ca */ /* 0x000fe400000e0000 */
[----:B-1----:R-:W-:Y:S02]  /*1680*/  LOP3.LUT R7, R133, 0xc0, RZ, 0xc0, !PT ;  /* 0x000000c085077812 */ /* 0x002fe400078ec0ff */
[----:B------:R-:W-:-:S05]  /*1690*/  SHF.L.U32 R4, R5, 0x1, RZ ;  /* 0x0000000105047819 */ /* 0x000fca00000006ff */
[----:B--2---:R-:W-:Y:S01]  /*16a0*/  IMAD R9, R7, 0x80, R4 ;  /* 0x0000008007097824 */ /* 0x004fe200078e0204 */
[----:B------:R-:W-:Y:S06]  /*16b0*/  BRA.U UP0, `(.L_x_5) ;  /* 0x0000000100187547 */ /* 0x000fec000b800000 */
[----:B------:R-:W-:Y:S01]  /*16c0*/  ELECT P0, URZ, PT ;  /* 0x0000000000ff782f */ /* 0x000fe20003800000 */
[----:B------:R-:W-:Y:S01]  /*16d0*/  IMAD.MOV.U32 R3, RZ, RZ, 0x1 ;  /* 0x00000001ff037424 */ /* 0x000fe200078e00ff */
[----:B------:R-:W-:Y:S01]  /*16e0*/  UMOV UR4, 0x40 ;  /* 0x0000004000047882 */ /* 0x000fe20000000000 */
[----:B------:R-:W-:Y:S01]  /*16f0*/  UVIRTCOUNT.DEALLOC.SMPOOL 0x80 ;  /* 0x000000800000784c */ /* 0x000fe20000000000 */
[----:B------:R-:W-:-:S09]  /*1700*/  ULEA UR4, UR9, UR4, 0x18 ;  /* 0x0000000409047291 */ /* 0x000fd2000f8ec0ff */
[----:B------:R0:W-:Y:S03]  /*1710*/  @P0 STS.U8 [UR4], R3 ;  /* 0x00000003ff000988 */ /* 0x0001e60008000004 */
.L_x_5:
[----:B------:R-:W1:Y:S01]  /*1720*/  S2UR UR11, SR_CTAID.Y ;  /* 0x00000000000b79c3 */ /* 0x000e620000002600 */
[----:B------:R-:W2:Y:S01]  /*1730*/  LDCU.64 UR60, c[0x0][0x3c0] ;  /* 0x00007800ff3c77ac */ /* 0x000ea20008000a00 */
[----:B-----5:R3:W-:Y:S01]  /*1740*/  STS.U16 [R9+UR52+0x800], R14 ;  /* 0x0008000e09007988 */ /* 0x0207e20008000434 */
[C---:B0-----:R-:W-:Y:S01]  /*1750*/  LOP3.LUT R3, R9.reuse, 0x10, RZ, 0x3c, !PT ;  /* 0x0000001009037812 */ /* 0x041fe200078e3cff */
[----:B------:R-:W0:Y:S02]  /*1760*/  LDCU UR4, c[0x0][0x3c8] ;  /* 0x00007900ff0477ac */ /* 0x000e240008000800 */
[----:B------:R2:W-:Y:S01]  /*1770*/  STS.U16 [R9+UR52+0x400], R10 ;  /* 0x0004000a09007988 */ /* 0x0005e20008000434 */
[C---:B------:R-:W-:Y:S01]  /*1780*/  LOP3.LUT R11, R9.reuse, 0x20, RZ, 0x3c, !PT ;  /* 0x00000020090b7812 */ /* 0x040fe200078e3cff */
[----:B------:R-:W4:Y:S01]  /*1790*/  S2UR UR54, SR_CTAID.X ;  /* 0x00000000003679c3 */ /* 0x000f220000002500 */
[----:B------:R-:W-:Y:S01]  /*17a0*/  LOP3.LUT R13, R9, 0x30, RZ, 0x3c, !PT ;  /* 0x00000030090d7812 */ /* 0x000fe200078e3cff */
[----:B------:R-:W-:Y:S01]  /*17b0*/  STS.U16 [R9+UR52+0x1000], R16 ;  /* 0x0010001009007988 */ /* 0x000fe20008000434 */
[----:B------:R-:W-:Y:S01]  /*17c0*/  ULOP3.LUT UR58, UR8, 0x4, URZ, 0xc0, !UPT ;  /* 0x00000004083a7892 */ /* 0x000fe2000f8ec0ff */
[----:B------:R-:W-:Y:S01]  /*17d0*/  LOP3.LUT P4, RZ, R133, 0xff, RZ, 0xc0, !PT ;  /* 0x000000ff85ff7812 */ /* 0x000fe2000788c0ff */
[----:B------:R-:W-:Y:S01]  /*17e0*/  UMOV UR10, 0x1 ;  /* 0x00000001000a7882 */ /* 0x000fe20000000000 */
[----:B------:R-:W-:Y:S01]  /*17f0*/  STS.U16 [R9+UR52+0x1400], R128 ;  /* 0x0014008009007988 */ /* 0x000fe20008000434 */
[----:B------:R-:W-:Y:S01]  /*1800*/  UIADD3 UR55, UPT, UPT, UR52, 0x14000, URZ ;  /* 0x0001400034377890 */ /* 0x000fe2000fffe0ff */
[----:B---3--:R-:W3:Y:S01]  /*1810*/  LDC.64 R14, c[0x0][0x388] ;  /* 0x0000e200ff0e7b82 */ /* 0x008ee20000000a00 */
[----:B------:R-:W-:Y:S01]  /*1820*/  PRMT R17, RZ, 0x7610, R17 ;  /* 0x00007610ff117816 */ /* 0x000fe20000000011 */
[----:B------:R-:W-:Y:S01]  /*1830*/  STS.U16 [R9+UR52+0xc00], R34 ;  /* 0x000c002209007988 */ /* 0x000fe20008000434 */
[----:B--2---:R-:W-:Y:S01]  /*1840*/  IMAD.U32 R10, RZ, RZ, UR61 ;  /* 0x0000003dff0a7e24 */ /* 0x004fe2000f8e00ff */
[----:B------:R-:W-:Y:S01]  /*1850*/  MOV R47, UR61 ;  /* 0x0000003d002f7c02 */ /* 0x000fe20008000f00 */
[----:B------:R-:W-:Y:S01]  /*1860*/  IMAD.U32 R45, RZ, RZ, UR61 ;  /* 0x0000003dff2d7e24 */ /* 0x000fe2000f8e00ff */
[----:B------:R2:W-:Y:S01]  /*1870*/  STS.U16 [R9+UR52+0x1800], R6 ;  /* 0x0018000609007988 */ /* 0x0005e20008000434 */
[----:B0-----:R-:W-:Y:S01]  /*1880*/  IMAD R5, R5, UR4, RZ ;  /* 0x0000000405057c24 */ /* 0x001fe2000f8e02ff */
[----:B-1----:R-:W-:Y:S01]  /*1890*/  UIMAD UR60, UR11, UR60, URZ ;  /* 0x0000003c0b3c72a4 */ /* 0x002fe2000f8e02ff */
[----:B------:R-:W-:Y:S01]  /*18a0*/  IMAD.U32 R49, RZ, RZ, UR61 ;  /* 0x0000003dff317e24 */ /* 0x000fe2000f8e00ff */
[----:B------:R0:W-:Y:S01]  /*18b0*/  STS.U16 [R9+UR52+0x1c00], R8 ;  /* 0x001c000809007988 */ /* 0x0001e20008000434 */
[----:B------:R-:W-:Y:S01]  /*18c0*/  MOV R51, UR61 ;  /* 0x0000003d00337c02 */ /* 0x000fe20008000f00 */
[----:B------:R-:W-:Y:S01]  /*18d0*/  USHF.L.U32 UR9, UR60, 0x1, URZ ;  /* 0x000000013c097899 */ /* 0x000fe200080006ff */
[----:B------:R-:W-:Y:S01]  /*18e0*/  IMAD.U32 R53, RZ, RZ, UR61 ;  /* 0x0000003dff357e24 */ /* 0x000fe2000f8e00ff */
[----:B------:R1:W-:Y:S01]  /*18f0*/  STS.U16 [R9+UR52], R0 ;  /* 0x0000000009007988 */ /* 0x0003e20008000434 */
[----:B------:R-:W-:Y:S01]  /*1900*/  UIMAD.WIDE UR4, UR60, 0x2, URZ ;  /* 0x000000023c0478a5 */ /* 0x000fe2000f8e02ff */
[----:B--2---:R-:W-:Y:S01]  /*1910*/  MOV R6, UR61 ;  /* 0x0000003d00067c02 */ /* 0x004fe20008000f00 */
[----:B----4-:R-:W-:Y:S01]  /*1920*/  USHF.L.U32 UR54, UR54, 0x8, URZ ;  /* 0x0000000836367899 */ /* 0x010fe200080006ff */
[----:B------:R-:W-:Y:S01]  /*1930*/  STS.U16 [R3+UR52+0x80], R74 ;  /* 0x0000804a03007988 */ /* 0x000fe20008000434 */
[----:B------:R-:W-:Y:S01]  /*1940*/  MOV R55, UR61 ;  /* 0x0000003d00377c02 */ /* 0x000fe20008000f00 */
[----:B0-----:R-:W-:Y:S01]  /*1950*/  IMAD.U32 R8, RZ, RZ, UR61 ;  /* 0x0000003dff087e24 */ /* 0x001fe2000f8e00ff */
[----:B------:R-:W-:Y:S01]  /*1960*/  UIADD3 UR12, UPT, UPT, UR54, 0x100, URZ ;  /* 0x00000100360c7890 */ /* 0x000fe2000fffe0ff */
[----:B------:R0:W-:Y:S01]  /*1970*/  STS.U16 [R3+UR52+0x480], R46 ;  /* 0x0004802e03007988 */ /* 0x0001e20008000434 */
[----:B------:R-:W-:Y:S01]  /*1980*/  USHF.L.U32 UR4, UR8, 0x15, URZ ;  /* 0x0000001508047899 */ /* 0x000fe200080006ff */
[----:B-1----:R-:W-:Y:S01]  /*1990*/  IMAD.HI R0, R5, 0x2, RZ ;  /* 0x0000000205007827 */ /* 0x002fe200078e02ff */
[----:B------:R-:W-:Y:S01]  /*19a0*/  MOV R59, UR61 ;  /* 0x0000003d003b7c02 */ /* 0x000fe20008000f00 */
[----:B------:R1:W-:Y:S01]  /*19b0*/  STS.U16 [R3+UR52+0x880], R54 ;  /* 0x0008803603007988 */ /* 0x0003e20008000434 */
[----:B------:R-:W-:Y:S01]  /*19c0*/  MOV R63, UR61 ;  /* 0x0000003d003f7c02 */ /* 0x000fe20008000f00 */
[----:B------:R-:W-:Y:S01]  /*19d0*/  IMAD.U32 R57, RZ, RZ, UR61 ;  /* 0x0000003dff397e24 */ /* 0x000fe2000f8e00ff */
[----:B------:R-:W-:Y:S01]  /*19e0*/  VOTEU.ALL UP1, P4 ;  /* 0x0000000000ff7886 */ /* 0x000fe20002020000 */
[----:B------:R-:W-:Y:S01]  /*19f0*/  STS.U16 [R3+UR52+0xc80], R66 ;  /* 0x000c804203007988 */ /* 0x000fe20008000434 */
[----:B------:R-:W-:Y:S01]  /*1a00*/  IMAD.U32 R61, RZ, RZ, UR61 ;  /* 0x0000003dff3d7e24 */ /* 0x000fe2000f8e00ff */
[----:B------:R-:W-:Y:S01]  /*1a10*/  MOV R67, UR61 ;  /* 0x0000003d00437c02 */ /* 0x000fe20008000f00 */
[----:B0-----:R-:W-:Y:S01]  /*1a20*/  IMAD.U32 R46, RZ, RZ, UR61 ;  /* 0x0000003dff2e7e24 */ /* 0x001fe2000f8e00ff */
[----:B------:R0:W-:Y:S01]  /*1a30*/  STS.U16 [R3+UR52+0x1080], R24 ;  /* 0x0010801803007988 */ /* 0x0001e20008000434 */
[----:B------:R-:W-:Y:S01]  /*1a40*/  IMAD.U32 R65, RZ, RZ, UR61 ;  /* 0x0000003dff417e24 */ /* 0x000fe2000f8e00ff */
[----:B------:R-:W-:Y:S01]  /*1a50*/  VOTEU.ALL UP2, P4 ;  /* 0x0000000000ff7886 */ /* 0x000fe20002040000 */
[----:B-1----:R-:W-:Y:S01]  /*1a60*/  IMAD.U32 R54, RZ, RZ, UR61 ;  /* 0x0000003dff367e24 */ /* 0x002fe2000f8e00ff */
[----:B------:R-:W-:Y:S01]  /*1a70*/  STS.U16 [R3+UR52+0x1480], R90 ;  /* 0x0014805a03007988 */ /* 0x000fe20008000434 */
[----:B------:R-:W-:Y:S01]  /*1a80*/  MOV R69, UR61 ;  /* 0x0000003d00457c02 */ /* 0x000fe20008000f00 */
[----:B------:R-:W-:Y:S01]  /*1a90*/  IMAD.U32 R71, RZ, RZ, UR61 ;  /* 0x0000003dff477e24 */ /* 0x000fe2000f8e00ff */
[----:B------:R-:W-:Y:S01]  /*1aa0*/  PRMT R34, RZ, 0x7610, R34 ;  /* 0x00007610ff227816 */ /* 0x000fe20000000022 */
[----:B------:R-:W-:Y:S01]  /*1ab0*/  STS.U16 [R3+UR52+0x1880], R104 ;  /* 0x0018806803007988 */ /* 0x000fe20008000434 */
[----:B------:R-:W-:Y:S01]  /*1ac0*/  IMAD.U32 R73, RZ, RZ, UR61 ;  /* 0x0000003dff497e24 */ /* 0x000fe2000f8e00ff */
[----:B------:R-:W-:Y:S01]  /*1ad0*/  PRMT R16, RZ, 0x7610, R16 ;  /* 0x00007610ff107816 */ /* 0x000fe20000000010 */
[----:B------:R-:W1:Y:S01]  /*1ae0*/  LDCU.64 UR16, c[0x0][0x3d0] ;  /* 0x00007a00ff1077ac */ /* 0x000e620008000a00 */
[----:B------:R2:W-:Y:S01]  /*1af0*/  STS.U16 [R3+UR52+0x1c80], R118 ;  /* 0x001c807603007988 */ /* 0x0005e20008000434 */
[----:B0-----:R-:W-:-:S02]  /*1b00*/  PRMT R24, RZ, 0x7610, R24 ;  /* 0x00007610ff187816 */ /* 0x001fc40000000018 */
[----:B------:R-:W-:Y:S01]  /*1b10*/  PRMT R21, RZ, 0x7610, R21 ;  /* 0x00007610ff157816 */ /* 0x000fe20000000015 */
[----:B------:R-:W-:Y:S01]  /*1b20*/  STS.U16 [R11+UR52+0x100], R76 ;  /* 0x0001004c0b007988 */ /* 0x000fe20008000434 */
[----:B------:R-:W-:Y:S02]  /*1b30*/  PRMT R19, RZ, 0x7610, R19 ;  /* 0x00007610ff137816 */ /* 0x000fe40000000013 */
[----:B------:R-:W-:Y:S01]  /*1b40*/  PRMT R23, RZ, 0x7610, R23 ;  /* 0x00007610ff177816 */ /* 0x000fe20000000017 */
[----:B------:R0:W-:Y:S01]  /*1b50*/  STS.U16 [R11+UR52+0x500], R20 ;  /* 0x000500140b007988 */ /* 0x0001e20008000434 */
[----:B------:R-:W-:Y:S02]  /*1b60*/  PRMT R33, RZ, 0x7610, R33 ;  /* 0x00007610ff217816 */ /* 0x000fe40000000021 */
[----:B--2---:R-:W-:Y:S01]  /*1b70*/  LOP3.LUT R3, R9, 0x40, RZ, 0x3c, !PT ;  /* 0x0000004009037812 */ /* 0x004fe200078e3cff */
[----:B------:R2:W-:Y:S01]  /*1b80*/  STS.U16 [R11+UR52+0x900], R56 ;  /* 0x000900380b007988 */ /* 0x0005e20008000434 */
[----:B------:R-:W-:-:S02]  /*1b90*/  PRMT R35, RZ, 0x7610, R35 ;  /* 0x00007610ff237816 */ /* 0x000fc40000000023 */
[----:B------:R-:W-:Y:S01]  /*1ba0*/  PRMT R25, RZ, 0x7610, R25 ;  /* 0x00007610ff197816 */ /* 0x000fe20000000019 */
[----:B------:R-:W-:Y:S01]  /*1bb0*/  STS.U16 [R11+UR52+0xd00], R68 ;  /* 0x000d00440b007988 */ /* 0x000fe20008000434 */
[----:B------:R-:W-:Y:S02]  /*1bc0*/  PRMT R27, RZ, 0x7610, R27 ;  /* 0x00007610ff1b7816 */ /* 0x000fe4000000001b */
[----:B0-----:R-:W-:Y:S01]  /*1bd0*/  PRMT R20, RZ, 0x7610, R20 ;  /* 0x00007610ff147816 */ /* 0x001fe20000000014 */
[----:B------:R0:W-:Y:S01]  /*1be0*/  STS.U16 [R11+UR52+0x1100], R26 ;  /* 0x0011001a0b007988 */ /* 0x0001e20008000434 */
[----:B------:R-:W-:Y:S01]  /*1bf0*/  PRMT R29, RZ, 0x7610, R29 ;  /* 0x00007610ff1d7816 */ /* 0x000fe2000000001d */
[----:B--2---:R-:W-:Y:S01]  /*1c00*/  IMAD.U32 R56, RZ, RZ, UR61 ;  /* 0x0000003dff387e24 */ /* 0x004fe2000f8e00ff */
[----:B------:R-:W-:Y:S01]  /*1c10*/  PRMT R31, RZ, 0x7610, R31 ;  /* 0x00007610ff1f7816 */ /* 0x000fe2000000001f */
[----:B------:R-:W-:Y:S01]  /*1c20*/  STS.U16 [R11+UR52+0x1500], R92 ;  /* 0x0015005c0b007988 */ /* 0x000fe20008000434 */
[----:B------:R-:W-:-:S02]  /*1c30*/  PRMT R37, RZ, 0x7610, R37 ;  /* 0x00007610ff257816 */ /* 0x000fc40000000025 */
[----:B------:R-:W-:Y:S01]  /*1c40*/  PRMT R39, RZ, 0x7610, R39 ;  /* 0x00007610ff277816 */ /* 0x000fe20000000027 */
[----:B------:R-:W-:Y:S01]  /*1c50*/  STS.U16 [R11+UR52+0x1900], R106 ;  /* 0x0019006a0b007988 */ /* 0x000fe20008000434 */
[----:B0-----:R-:W-:-:S03]  /*1c60*/  PRMT R26, RZ, 0x7610, R26 ;  /* 0x00007610ff1a7816 */ /* 0x001fc6000000001a */
[----:B------:R0:W-:Y:S04]  /*1c70*/  STS.U16 [R11+UR52+0x1d00], R120 ;  /* 0x001d00780b007988 */ /* 0x0001e80008000434 */
[----:B------:R2:W-:Y:S04]  /*1c80*/  STS.U16 [R13+UR52+0x180], R28 ;  /* 0x0001801c0d007988 */ /* 0x0005e80008000434 */
[----:B------:R4:W-:Y:S01]  /*1c90*/  STS.U16 [R13+UR52+0x580], R48 ;  /* 0x000580300d007988 */ /* 0x0009e20008000434 */
[----:B0-----:R-:W-:-:S03]  /*1ca0*/  LOP3.LUT R11, R9, 0x50, RZ, 0x3c, !PT ;  /* 0x00000050090b7812 */ /* 0x001fc600078e3cff */
[----:B------:R0:W-:Y:S01]  /*1cb0*/  STS.U16 [R13+UR52+0x980], R58 ;  /* 0x0009803a0d007988 */ /* 0x0001e20008000434 */
[----:B--2---:R-:W-:-:S03]  /*1cc0*/  PRMT R28, RZ, 0x7610, R28 ;  /* 0x00007610ff1c7816 */ /* 0x004fc6000000001c */
[----:B------:R-:W-:Y:S01]  /*1cd0*/  STS.U16 [R13+UR52+0xd80], R70 ;  /* 0x000d80460d007988 */ /* 0x000fe20008000434 */
[----:B----4-:R-:W-:-:S03]  /*1ce0*/  IMAD.U32 R48, RZ, RZ, UR61 ;  /* 0x0000003dff307e24 */ /* 0x010fc6000f8e00ff */
[----:B------:R2:W-:Y:S01]  /*1cf0*/  STS.U16 [R13+UR52+0x1180], R36 ;  /* 0x001180240d007988 */ /* 0x0005e20008000434 */
[----:B0-----:R-:W-:-:S03]  /*1d00*/  MOV R58, UR61 ;  /* 0x0000003d003a7c02 */ /* 0x001fc60008000f00 */
[----:B------:R-:W-:Y:S04]  /*1d10*/  STS.U16 [R13+UR52+0x1580], R94 ;  /* 0x0015805e0d007988 */ /* 0x000fe80008000434 */
[----:B------:R-:W-:Y:S01]  /*1d20*/  STS.U16 [R13+UR52+0x1980], R108 ;  /* 0x0019806c0d007988 */ /* 0x000fe20008000434 */
[----:B--2---:R-:W-:-:S03]  /*1d30*/  PRMT R36, RZ, 0x7610, R36 ;  /* 0x00007610ff247816 */ /* 0x004fc60000000024 */
[----:B------:R0:W-:Y:S04]  /*1d40*/  STS.U16 [R13+UR52+0x1d80], R122 ;  /* 0x001d807a0d007988 */ /* 0x0001e80008000434 */
[----:B------:R-:W-:Y:S04]  /*1d50*/  STS.U16 [R3+UR52+0x200], R78 ;  /* 0x0002004e03007988 */ /* 0x000fe80008000434 */
[----:B------:R2:W-:Y:S01]  /*1d60*/  STS.U16 [R3+UR52+0x600], R32 ;  /* 0x0006002003007988 */ /* 0x0005e20008000434 */
[----:B0-----:R-:W-:-:S03]  /*1d70*/  LOP3.LUT R13, R9, 0x60, RZ, 0x3c, !PT ;  /* 0x00000060090d7812 */ /* 0x001fc600078e3cff */
[----:B------:R0:W-:Y:S01]  /*1d80*/  STS.U16 [R3+UR52+0xa00], R22 ;  /* 0x000a001603007988 */ /* 0x0001e20008000434 */
[----:B------:R-:W-:-:S03]  /*1d90*/  LOP3.LUT R9, R9, 0x70, RZ, 0x3c, !PT ;  /* 0x0000007009097812 */ /* 0x000fc600078e3cff */
[----:B------:R4:W-:Y:S01]  /*1da0*/  STS.U16 [R3+UR52+0xe00], R44 ;  /* 0x000e002c03007988 */ /* 0x0009e20008000434 */
[----:B--2---:R-:W-:-:S03]  /*1db0*/  PRMT R32, RZ, 0x7610, R32 ;  /* 0x00007610ff207816 */ /* 0x004fc60000000020 */
[----:B------:R2:W-:Y:S01]  /*1dc0*/  STS.U16 [R3+UR52+0x1200], R38 ;  /* 0x0012002603007988 */ /* 0x0005e20008000434 */
[----:B0-----:R-:W-:-:S03]  /*1dd0*/  PRMT R22, RZ, 0x7610, R22 ;  /* 0x00007610ff167816 */ /* 0x001fc60000000016 */
[----:B------:R-:W-:Y:S01]  /*1de0*/  STS.U16 [R3+UR52+0x1600], R96 ;  /* 0x0016006003007988 */ /* 0x000fe20008000434 */
[----:B----4-:R-:W-:-:S03]  /*1df0*/  IMAD.U32 R44, RZ, RZ, UR61 ;  /* 0x0000003dff2c7e24 */ /* 0x010fc6000f8e00ff */
[----:B------:R-:W-:Y:S01]  /*1e00*/  STS.U16 [R3+UR52+0x1a00], R110 ;  /* 0x001a006e03007988 */ /* 0x000fe20008000434 */
[----:B--2---:R-:W-:-:S03]  /*1e10*/  PRMT R38, RZ, 0x7610, R38 ;  /* 0x00007610ff267816 */ /* 0x004fc60000000026 */
[----:B------:R0:W-:Y:S04]  /*1e20*/  STS.U16 [R3+UR52+0x1e00], R124 ;  /* 0x001e007c03007988 */ /* 0x0001e80008000434 */
[----:B------:R-:W-:Y:S04]  /*1e30*/  STS.U16 [R11+UR52+0x280], R18 ;  /* 0x000280120b007988 */ /* 0x000fe80008000434 */
[----:B------:R2:W-:Y:S01]  /*1e40*/  STS.U16 [R11+UR52+0x680], R50 ;  /* 0x000680320b007988 */ /* 0x0005e20008000434 */
[----:B0-----:R-:W-:Y:S01]  /*1e50*/  SHF.L.U32 R3, R5, 0x1, RZ ;  /* 0x0000000105037819 */ /* 0x001fe200000006ff */
[----:B------:R-:W-:-:S02]  /*1e60*/  IMAD.U32 R5, RZ, RZ, UR61 ;  /* 0x0000003dff057e24 */ /* 0x000fc4000f8e00ff */
[----:B------:R0:W-:Y:S01]  /*1e70*/  STS.U16 [R11+UR52+0xa80], R60 ;  /* 0x000a803c0b007988 */ /* 0x0001e20008000434 */
[----:B---3--:R-:W-:Y:S01]  /*1e80*/  IADD3 R41, P0, P1, R3, UR9, R14 ;  /* 0x0000000903297c10 */ /* 0x008fe2000f91e00e */
[----:B------:R-:W-:Y:S02]  /*1e90*/  IMAD.U32 R3, RZ, RZ, UR61 ;  /* 0x0000003dff037e24 */ /* 0x000fe4000f8e00ff */
[----:B------:R-:W-:Y:S01]  /*1ea0*/  STS.U16 [R11+UR52+0xe80], R72 ;  /* 0x000e80480b007988 */ /* 0x000fe20008000434 */
[----:B------:R-:W-:Y:S01]  /*1eb0*/  ULOP3.LUT UR9, UR4, 0x600000, URZ, 0xc0, !UPT ;  /* 0x0060000004097892 */ /* 0x000fe2000f8ec0ff */
[----:B------:R-:W-:Y:S01]  /*1ec0*/  IADD3.X R43, PT, PT, R0, UR5, R15, P0, P1 ;  /* 0x00000005002b7c10 */ /* 0x000fe200087e240f */
[----:B--2---:R-:W-:Y:S01]  /*1ed0*/  IMAD.U32 R50, RZ, RZ, UR61 ;  /* 0x0000003dff327e24 */ /* 0x004fe2000f8e00ff */
[----:B------:R-:W-:Y:S01]  /*1ee0*/  SHF.R.U32.HI R0, RZ, 0x6, R133 ;  /* 0x00000006ff007819 */ /* 0x000fe20000011685 */
[----:B------:R-:W-:Y:S01]  /*1ef0*/  STS.U16 [R11+UR52+0x1280], R84 ;  /* 0x001280540b007988 */ /* 0x000fe20008000434 */
[----:B------:R-:W-:-:S02]  /*1f00*/  ULEA UR56, UR58, UR9, 0x4 ;  /* 0x000000093a387291 */ /* 0x000fc4000f8e20ff */
[----:B------:R-:W-:-:S04]  /*1f10*/  @!UP1 UIADD3 UR4, UPT, UPT, -UR10, 0x100000, URZ ;  /* 0x001000000a049890 */ /* 0x000fc8000fffe1ff */
[----:B------:R-:W-:Y:S02]  /*1f20*/  @!UP1 USHF.L.U32 UR5, UR4, 0xb, URZ ;  /* 0x0000000b04059899 */ /* 0x000fe400080006ff */
[----:B------:R-:W-:Y:S01]  /*1f30*/  @!UP1 USHF.L.U32 UR4, UR4, 0x1, URZ ;  /* 0x0000000104049899 */ /* 0x000fe200080006ff */
[----:B0-----:R-:W-:Y:S01]  /*1f40*/  IMAD.U32 R60, RZ, RZ, UR61 ;  /* 0x0000003dff3c7e24 */ /* 0x001fe2000f8e00ff */
[----:B------:R-:W-:Y:S01]  /*1f50*/  SGXT.U32 R0, R0, 0x2 ;  /* 0x000000020000781a */ /* 0x000fe20000000000 */
[----:B------:R-:W-:Y:S01]  /*1f60*/  STS.U16 [R11+UR52+0x1680], R98 ;  /* 0x001680620b007988 */ /* 0x000fe20008000434 */
[----:B------:R-:W-:Y:S01]  /*1f70*/  UIADD3 UR56, UPT, UPT, UR53, UR56, URZ ;  /* 0x0000003835387290 */ /* 0x000fe2000fffe0ff */
[----:B------:R-:W-:Y:S02]  /*1f80*/  ISETP.LT.AND P0, PT, RZ, UR12, PT ;  /* 0x0000000cff007c0c */ /* 0x000fe4000bf01270 */
[----:B------:R-:W-:Y:S01]  /*1f90*/  IMAD R0, R0, UR61, RZ ;  /* 0x0000003d00007c24 */ /* 0x000fe2000f8e02ff */
[----:B------:R-:W-:Y:S01]  /*1fa0*/  STS.U16 [R11+UR52+0x1a80], R112 ;  /* 0x001a80700b007988 */ /* 0x000fe20008000434 */
[----:B------:R-:W-:-:S02]  /*1fb0*/  PRMT R14, RZ, 0x7610, R14 ;  /* 0x00007610ff0e7816 */ /* 0x000fc4000000000e */
[----:B------:R-:W-:Y:S01]  /*1fc0*/  PRMT R18, RZ, 0x7610, R18 ;  /* 0x00007610ff127816 */ /* 0x000fe20000000012 */
[----:B------:R0:W-:Y:S01]  /*1fd0*/  STS.U16 [R11+UR52+0x1e80], R126 ;  /* 0x001e807e0b007988 */ /* 0x0001e20008000434 */
[C---:B------:R-:W-:Y:S02]  /*1fe0*/  LEA R108, P1, R0.reuse, R41, 0x1 ;  /* 0x00000029006c7211 */ /* 0x040fe400078208ff */
[----:B------:R-:W-:Y:S01]  /*1ff0*/  PRMT R15, RZ, 0x7610, R15 ;  /* 0x00007610ff0f7816 */ /* 0x000fe2000000000f */
[----:B------:R2:W-:Y:S01]  /*2000*/  STS.U16 [R13+UR52+0x1f00], R2 ;  /* 0x001f00020d007988 */ /* 0x0005e20008000434 */
[----:B------:R-:W-:-:S03]  /*2010*/  LEA.HI.X.SX32 R109, R0, R43, 0x1, P1 ;  /* 0x0000002b006d7211 */ /* 0x000fc600008f0eff */
[----:B------:R3:W-:Y:S01]  /*2020*/  STS.U16 [R13+UR52+0x300], R30 ;  /* 0x0003001e0d007988 */ /* 0x0007e20008000434 */
[----:B0-----:R-:W-:-:S03]  /*2030*/  MOV R11, UR61 ;  /* 0x0000003d000b7c02 */ /* 0x001fc60008000f00 */
[----:B------:R0:W-:Y:S01]  /*2040*/  STS.U16 [R13+UR52+0x700], R42 ;  /* 0x0007002a0d007988 */ /* 0x0001e20008000434 */
[----:B--2---:R-:W-:-:S03]  /*2050*/  IMAD R2, R3, 0x4, R0 ;  /* 0x0000000403027824 */ /* 0x004fc600078e0200 */
[----:B------:R-:W-:Y:S01]  /*2060*/  STS.U16 [R13+UR52+0xb00], R62 ;  /* 0x000b003e0d007988 */ /* 0x000fe20008000434 */
[----:B---3--:R-:W-:Y:S02]  /*2070*/  PRMT R30, RZ, 0x7610, R30 ;  /* 0x00007610ff1e7816 */ /* 0x008fe4000000001e */
[----:B------:R-:W-:Y:S01]  /*2080*/  LEA R3, R5, R2, 0x2 ;  /* 0x0000000205037211 */ /* 0x000fe200078e10ff */
[----:B------:R-:W-:Y:S01]  /*2090*/  IMAD.U32 R5, RZ, RZ, UR12 ;  /* 0x0000000cff057e24 */ /* 0x000fe2000f8e00ff */
[----:B------:R-:W-:Y:S01]  /*20a0*/  STS.U16 [R13+UR52+0xf00], R80 ;  /* 0x000f00500d007988 */ /* 0x000fe20008000434 */
[CC--:B------:R-:W-:Y:S02]  /*20b0*/  LEA R92, P2, R2.reuse, R41.reuse, 0x1 ;  /* 0x00000029025c7211 */ /* 0x0c0fe400078408ff */
[----:B------:R-:W-:Y:S01]  /*20c0*/  LEA R106, P1, R3, R41, 0x1 ;  /* 0x00000029036a7211 */ /* 0x000fe200078208ff */
[----:B------:R2:W-:Y:S01]  /*20d0*/  STL [R1+0x230], R5 ;  /* 0x0002300501007387 */ /* 0x0005e20000100800 */
[----:B------:R-:W-:-:S02]  /*20e0*/  LEA.HI.X.SX32 R93, R2, R43, 0x1, P2 ;  /* 0x0000002b025d7211 */ /* 0x000fc400010f0eff */
[----:B------:R-:W-:Y:S01]  /*20f0*/  LEA.HI.X.SX32 R107, R3, R43, 0x1, P1 ;  /* 0x0000002b036b7211 */ /* 0x000fe200008f0eff */
[----:B------:R-:W-:Y:S01]  /*2100*/  STS.U16 [R13+UR52+0x1300], R86 ;  /* 0x001300560d007988 */ /* 0x000fe20008000434 */
[----:B0-----:R-:W-:-:S03]  /*2110*/  PRMT R42, RZ, 0x7610, R42 ;  /* 0x00007610ff2a7816 */ /* 0x001fc6000000002a */
[----:B------:R-:W-:Y:S01]  /*2120*/  STS.U16 [R13+UR52+0x1700], R100 ;  /* 0x001700640d007988 */ /* 0x000fe20008000434 */
[----:B--2---:R-:W-:-:S03]  /*2130*/  IMAD R5, R6, 0x4, R3 ;  /* 0x0000000406057824 */ /* 0x004fc600078e0203 */
[----:B------:R0:W-:Y:S02]  /*2140*/  STS.U16 [R13+UR52+0x1b00], R114 ;  /* 0x001b00720d007988 */ /* 0x0001e40008000434 */
[----:B------:R-:W-:Y:S02]  /*2150*/  LEA R0, R8, R5, 0x2 ;  /* 0x0000000508007211 */ /* 0x000fe400078e10ff */
[----:B------:R2:W-:Y:S01]  /*2160*/  STS.U16 [R9+UR52+0x380], R40 ;  /* 0x0003802809007988 */ /* 0x0005e20008000434 */
[CC--:B------:R-:W-:Y:S02]  /*2170*/  LEA R90, P1, R5.reuse, R41.reuse, 0x1 ;  /* 0x00000029055a7211 */ /* 0x0c0fe400078208ff */
[C---:B------:R-:W-:Y:S01]  /*2180*/  LEA R104, P2, R0.reuse, R41, 0x1 ;  /* 0x0000002900687211 */ /* 0x040fe200078408ff */
[----:B------:R3:W-:Y:S01]  /*2190*/  STS.U16 [R9+UR52+0x780], R52 ;  /* 0x0007803409007988 */ /* 0x0007e20008000434 */
[-C--:B------:R-:W-:Y:S02]  /*21a0*/  LEA.HI.X.SX32 R91, R5, R43.reuse, 0x1, P1 ;  /* 0x0000002b055b7211 */ /* 0x080fe400008f0eff */
[----:B------:R-:W-:Y:S01]  /*21b0*/  LEA.HI.X.SX32 R105, R0, R43, 0x1, P2 ;  /* 0x0000002b00697211 */ /* 0x000fe200010f0eff */
[----:B------:R-:W-:Y:S01]  /*21c0*/  STS.U16 [R9+UR52+0xb80], R64 ;  /* 0x000b804009007988 */ /* 0x000fe20008000434 */
[----:B0-----:R-:W-:-:S02]  /*21d0*/  PRMT R13, RZ, 0x7610, R13 ;  /* 0x00007610ff0d7816 */ /* 0x001fc4000000000d */
[----:B--2---:R-:W-:Y:S01]  /*21e0*/  PRMT R40, RZ, 0x7610, R40 ;  /* 0x00007610ff287816 */ /* 0x004fe20000000028 */
[----:B------:R-:W-:Y:S01]  /*21f0*/  STS.U16 [R9+UR52+0xf80], R82 ;  /* 0x000f805209007988 */ /* 0x000fe20008000434 */
[----:B---3--:R-:W-:-:S03]  /*2200*/  IMAD.U32 R52, RZ, RZ, UR61 ;  /* 0x0000003dff347e24 */ /* 0x008fc6000f8e00ff */
[----:B------:R-:W-:Y:S04]  /*2210*/  STS.U16 [R9+UR52+0x1380], R88 ;  /* 0x0013805809007988 */ /* 0x000fe80008000434 */
[----:B------:R-:W-:Y:S04]  /*2220*/  STS.U16 [R9+UR52+0x1780], R102 ;  /* 0x0017806609007988 */ /* 0x000fe80008000434 */
[----:B------:R-:W-:Y:S04]  /*2230*/  STS.U16 [R9+UR52+0x1b80], R116 ;  /* 0x001b807409007988 */ /* 0x000fe80008000434 */
[----:B------:R0:W-:Y:S01]  /*2240*/  STS.U16 [R9+UR52+0x1f80], R12 ;  /* 0x001f800c09007988 */ /* 0x0001e20008000434 */
[----:B------:R-:W-:Y:S01]  /*2250*/  STTM.x64 tmem[UR56], RZ ;  /* 0x000000ff000079ed */ /* 0x000fe20008340038 */
[----:B------:R-:W2:Y:S02]  /*2260*/  FENCE.VIEW.ASYNC.T ;  /* 0x00000000000073c6 */ /* 0x000ea40000000200 */
[----:B--2---:R-:W-:Y:S01]  /*2270*/  BAR.SYNC.DEFER_BLOCKING 0x0 ;  /* 0x0000000000007b1d */ /* 0x004fe20000010000 */
[----:B0-----:R-:W-:Y:S01]  /*2280*/  IMAD.U32 R9, RZ, RZ, UR61 ;  /* 0x0000003dff097e24 */ /* 0x001fe2000f8e00ff */
[----:B------:R-:W-:-:S03]  /*2290*/  PRMT R12, RZ, 0x7610, R12 ;  /* 0x00007610ff0c7816 */ /* 0x000fc6000000000c */
[----:B------:R-:W-:Y:S01]  /*22a0*/  IMAD R2, R9, 0x4, R0 ;  /* 0x0000000409027824 */ /* 0x000fe200078e0200 */
[----:B------:R-:W-:Y:S03]  /*22b0*/  STL.64 [R1+0x228], R108 ;  /* 0x0002286c01007387 */ /* 0x000fe60000100a00 */
[----:B------:R-:W-:Y:S01]  /*22c0*/  IMAD R3, R11, 0x4, R2 ;  /* 0x000000040b037824 */ /* 0x000fe200078e0202 */
[----:B------:R-:W-:Y:S01]  /*22d0*/  LEA R88, P1, R2, R41, 0x1 ;  /* 0x0000002902587211 */ /* 0x000fe200078208ff */
[----:B------:R-:W-:Y:S03]  /*22e0*/  STL.64 [R1+0x220], R92 ;  /* 0x0002205c01007387 */ /* 0x000fe60000100a00 */
[----:B------:R-:W-:Y:S01]  /*22f0*/  LEA R0, R10, R3, 0x2 ;  /* 0x000000030a007211 */ /* 0x000fe200078e10ff */
[----:B------:R-:W-:Y:S01]  /*2300*/  STL.64 [R1+0x218], R106 ;  /* 0x0002186a01007387 */ /* 0x000fe20000100a00 */
[----:B------:R-:W-:-:S02]  /*2310*/  LEA R102, P2, R3, R41, 0x1 ;  /* 0x0000002903667211 */ /* 0x000fc400078408ff */
[-C--:B------:R-:W-:Y:S01]  /*2320*/  LEA.HI.X.SX32 R89, R2, R43.reuse, 0x1, P1 ;  /* 0x0000002b02597211 */ /* 0x080fe200008f0eff */
[----:B------:R-:W-:Y:S01]  /*2330*/  IMAD R2, R45, 0x4, R0 ;  /* 0x000000042d027824 */ /* 0x000fe200078e0200 */
[----:B------:R-:W-:Y:S01]  /*2340*/  LEA.HI.X.SX32 R103, R3, R43, 0x1, P2 ;  /* 0x0000002b03677211 */ /* 0x000fe200010f0eff */
[----:B------:R-:W0:Y:S02]  /*2350*/  FENCE.VIEW.ASYNC.S ;  /* 0x00000000000073c6 */ /* 0x000e240000000000 */
[----:B0-----:R0:W2:Y:S01]  /*2360*/  @!UP2 SYNCS.EXCH.64 URZ, [UR55], UR4 ;  /* 0x0000000437ffa5b2 */ /* 0x0010a20008000100 */
[-C--:B------:R-:W-:Y:S01]  /*2370*/  LEA R86, P1, R0, R41.reuse, 0x1 ;  /* 0x0000002900567211 */ /* 0x080fe200078208ff */
[----:B------:R-:W-:Y:S01]  /*2380*/  IMAD R3, R47, 0x4, R2 ;  /* 0x000000042f037824 */ /* 0x000fe200078e0202 */
[----:B------:R-:W-:Y:S01]  /*2390*/  LEA R100, P2, R2, R41, 0x1 ;  /* 0x0000002902647211 */ /* 0x000fe200078408ff */
[----:B--2---:R-:W-:Y:S01]  /*23a0*/  BAR.SYNC.DEFER_BLOCKING 0x0 ;  /* 0x0000000000007b1d */ /* 0x004fe20000010000 */
[----:B------:R-:W-:-:S02]  /*23b0*/  LEA.HI.X.SX32 R87, R0, R43, 0x1, P1 ;  /* 0x0000002b00577211 */ /* 0x000fc400008f0eff */
[----:B------:R-:W-:Y:S02]  /*23c0*/  LEA R0, R44, R3, 0x2 ;  /* 0x000000032c007211 */ /* 0x000fe400078e10ff */
[----:B------:R-:W-:Y:S02]  /*23d0*/  LEA.HI.X.SX32 R101, R2, R43, 0x1, P2 ;  /* 0x0000002b02657211 */ /* 0x000fe400010f0eff */
[-C--:B------:R-:W-:Y:S01]  /*23e0*/  LEA R84, P1, R3, R41.reuse, 0x1 ;  /* 0x0000002903547211 */ /* 0x080fe200078208ff */
[----:B------:R-:W-:Y:S01]  /*23f0*/  IMAD R2, R49, 0x4, R0 ;  /* 0x0000000431027824 */ /* 0x000fe200078e0200 */
[C---:B------:R-:W-:Y:S01]  /*2400*/  LEA R98, P2, R0.reuse, R41, 0x1 ;  /* 0x0000002900627211 */ /* 0x040fe200078408ff */
[----:B------:R-:W-:Y:S01]  /*2410*/  STL.64 [R1+0x210], R90 ;  /* 0x0002105a01007387 */ /* 0x000fe20000100a00 */
[-C--:B------:R-:W-:Y:S01]  /*2420*/  LEA.HI.X.SX32 R85, R3, R43.reuse, 0x1, P1 ;  /* 0x0000002b03557211 */ /* 0x080fe200008f0eff */
[----:B------:R-:W-:Y:S01]  /*2430*/  IMAD R3, R51, 0x4, R2 ;  /* 0x0000000433037824 */ /* 0x000fe200078e0202 */
[----:B------:R-:W-:Y:S01]  /*2440*/  LEA.HI.X.SX32 R99, R0, R43, 0x1, P2 ;  /* 0x0000002b00637211 */ /* 0x000fe200010f0eff */
[----:B------:R-:W-:Y:S01]  /*2450*/  STL.64 [R1+0x208], R104 ;  /* 0x0002086801007387 */ /* 0x000fe20000100a00 */
[----:B------:R-:W-:-:S02]  /*2460*/  LEA R82, P1, R2, R41, 0x1 ;  /* 0x0000002902527211 */ /* 0x000fc400078208ff */
[----:B------:R-:W-:Y:S01]  /*2470*/  LEA R0, R46, R3, 0x2 ;  /* 0x000000032e007211 */ /* 0x000fe200078e10ff */
[----:B------:R-:W-:Y:S01]  /*2480*/  STL.64 [R1+0x200], R88 ;  /* 0x0002005801007387 */ /* 0x000fe20000100a00 */
[----:B------:R-:W-:Y:S02]  /*2490*/  LEA R96, P2, R3, R41, 0x1 ;  /* 0x0000002903607211 */ /* 0x000fe400078408ff */
[-C--:B------:R-:W-:Y:S01]  /*24a0*/  LEA.HI.X.SX32 R83, R2, R43.reuse, 0x1, P1 ;  /* 0x0000002b02537211 */ /* 0x080fe200008f0eff */
[----:B------:R-:W-:Y:S01]  /*24b0*/  IMAD R2, R53, 0x4, R0 ;  /* 0x0000000435027824 */ /* 0x000fe200078e0200 */
[----:B------:R-:W-:Y:S01]  /*24c0*/  LEA.HI.X.SX32 R97, R3, R43, 0x1, P2 ;  /* 0x0000002b03617211 */ /* 0x000fe200010f0eff */
[----:B------:R-:W-:Y:S01]  /*24d0*/  STL.64 [R1+0x1f8], R102 ;  /* 0x0001f86601007387 */ /* 0x000fe20000100a00 */
[C---:B------:R-:W-:Y:S01]  /*24e0*/  LEA R80, P1, R0.reuse, R41, 0x1 ;  /* 0x0000002900507211 */ /* 0x040fe200078208ff */
[----:B------:R-:W-:Y:S02]  /*24f0*/  IMAD R3, R55, 0x4, R2 ;  /* 0x0000000437037824 */ /* 0x000fe400078e0202 */
[----:B------:R-:W-:Y:S01]  /*2500*/  STL.64 [R1+0x1f0], R86 ;  /* 0x0001f05601007387 */ /* 0x000fe20000100a00 */
[----:B------:R-:W-:-:S02]  /*2510*/  LEA.HI.X.SX32 R81, R0, R43, 0x1, P1 ;  /* 0x0000002b00517211 */ /* 0x000fc400008f0eff */
[----:B------:R-:W-:Y:S01]  /*2520*/  LEA R94, P1, R2, R41, 0x1 ;  /* 0x00000029025e7211 */ /* 0x000fe200078208ff */
[----:B------:R-:W-:Y:S01]  /*2530*/  STL.64 [R1+0x1e8], R100 ;  /* 0x0001e86401007387 */ /* 0x000fe20000100a00 */
[----:B------:R-:W-:Y:S02]  /*2540*/  LEA R0, R48, R3, 0x2 ;  /* 0x0000000330007211 */ /* 0x000fe400078e10ff */
[----:B------:R-:W-:Y:S01]  /*2550*/  LEA.HI.X.SX32 R95, R2, R43, 0x1, P1 ;  /* 0x0000002b025f7211 */ /* 0x000fe200008f0eff */
[----:B------:R-:W-:Y:S01]  /*2560*/  STL.64 [R1+0x1e0], R84 ;  /* 0x0001e05401007387 */ /* 0x000fe20000100a00 */
        /* <DEDUP_REMOVED lines=11> */
[----:B------:R-:W-:-:S03]  /*2620*/  LEA.HI.X.SX32 R75, R2, R43, 0x1, P1 ;  /* 0x0000002b024b7211 */ /* 0x000fc600008f0eff */
[----:B------:R-:W-:Y:S01]  /*2630*/  IMAD R2, R61, 0x4, R0 ;  /* 0x000000043d027824 */ /* 0x000fe200078e0200 */
[----:B------:R-:W-:Y:S01]  /*2640*/  LEA R50, P1, R3, R41, 0x1 ;  /* 0x0000002903327211 */ /* 0x000fe200078208ff */
[----:B------:R-:W-:Y:S03]  /*2650*/  STL.64 [R1+0x1c0], R80 ;  /* 0x0001c05001007387 */ /* 0x000fe60000100a00 */
[----:B------:R-:W-:Y:S01]  /*2660*/  LEA R5, R63, R2, 0x2 ;  /* 0x000000023f057211 */ /* 0x000fe200078e10ff */
[----:B------:R-:W-:Y:S04]  /*2670*/  STL.64 [R1+0x1b8], R94 ;  /* 0x0001b85e01007387 */ /* 0x000fe80000100a00 */
[----:B------:R-:W-:Y:S01]  /*2680*/  IMAD R6, R52, 0x4, R5 ;  /* 0x0000000434067824 */ /* 0x000fe200078e0205 */
[----:B------:R-:W-:Y:S01]  /*2690*/  LEA.HI.X.SX32 R51, R3, R43, 0x1, P1 ;  /* 0x0000002b03337211 */ /* 0x000fe200008f0eff */
[----:B------:R-:W-:Y:S03]  /*26a0*/  STL.64 [R1+0x1b0], R78 ;  /* 0x0001b04e01007387 */ /* 0x000fe60000100a00 */
[----:B------:R-:W-:Y:S01]  /*26b0*/  LEA R8, R65, R6, 0x2 ;  /* 0x0000000641087211 */ /* 0x000fe200078e10ff */
[----:B------:R-:W-:Y:S04]  /*26c0*/  STL.64 [R1+0x1a8], R76 ;  /* 0x0001a84c01007387 */ /* 0x000fe80000100a00 */
[----:B------:R-:W-:Y:S01]  /*26d0*/  IMAD R9, R67, 0x4, R8 ;  /* 0x0000000443097824 */ /* 0x000fe200078e0208 */
[----:B------:R-:W-:Y:S01]  /*26e0*/  LEA R46, P2, R2, R41, 0x1 ;  /* 0x00000029022e7211 */ /* 0x000fe200078408ff */
[----:B------:R2:W3:Y:S03]  /*26f0*/  @P0 LDG.E.U16 R30, desc[UR6][R50.64] ;  /* 0x00000006321e0981 */ /* 0x0004e6000c1e1500 */
[----:B------:R-:W-:Y:S01]  /*2700*/  LEA R3, R54, R9, 0x2 ;  /* 0x0000000936037211 */ /* 0x000fe200078e10ff */
[----:B------:R-:W4:Y:S04]  /*2710*/  @P0 LDG.E.U16 R14, desc[UR6][R106.64] ;  /* 0x000000066a0e0981 */ /* 0x000f28000c1e1500 */
[----:B------:R-:W-:Y:S01]  /*2720*/  IMAD R10, R56, 0x4, R3 ;  /* 0x00000004380a7824 */ /* 0x000fe200078e0203 */
[----:B------:R-:W-:Y:S01]  /*2730*/  LEA.HI.X.SX32 R47, R2, R43, 0x1, P2 ;  /* 0x0000002b022f7211 */ /* 0x000fe200010f0eff */
[----:B------:R-:W4:Y:S01]  /*2740*/  @P0 LDG.E.U16 R13, desc[UR6][R108.64] ;  /* 0x000000066c0d0981 */ /* 0x000f22000c1e1500 */
[----:B------:R-:W-:-:S02]  /*2750*/  LEA R44, P3, R6, R41, 0x1 ;  /* 0x00000029062c7211 */ /* 0x000fc400078608ff */
[----:B------:R-:W-:Y:S01]  /*2760*/  LEA R2, R69, R10, 0x2 ;  /* 0x0000000a45027211 */ /* 0x000fe200078e10ff */
[----:B------:R-:W-:Y:S01]  /*2770*/  STL.64 [R1+0x1a0], R74 ;  /* 0x0001a04a01007387 */ /* 0x000fe20000100a00 */
[----:B------:R-:W-:Y:S02]  /*2780*/  LEA.HI.X.SX32 R45, R6, R43, 0x1, P3 ;  /* 0x0000002b062d7211 */ /* 0x000fe400018f0eff */
[----:B------:R-:W-:Y:S01]  /*2790*/  LEA R52, P2, R9, R41, 0x1 ;  /* 0x0000002909347211 */ /* 0x000fe200078408ff */
[----:B------:R-:W-:Y:S01]  /*27a0*/  IMAD R6, R71, 0x4, R2 ;  /* 0x0000000447067824 */ /* 0x000fe200078e0202 */
[----:B------:R2:W-:Y:S02]  /*27b0*/  STL.64 [R1+0x198], R50 ;  /* 0x0001983201007387 */ /* 0x0005e40000100a00 */
[----:B------:R-:W-:Y:S02]  /*27c0*/  LEA.HI.X.SX32 R53, R9, R43, 0x1, P2 ;  /* 0x0000002b09357211 */ /* 0x000fe400010f0eff */
[----:B------:R-:W-:Y:S01]  /*27d0*/  LEA R9, R73, R6, 0x2 ;  /* 0x0000000649097211 */ /* 0x000fe200078e10ff */
[----:B------:R0:W-:Y:S04]  /*27e0*/  STL.64 [R1+0x188], R46 ;  /* 0x0001882e01007387 */ /* 0x0001e80000100a00 */
[----:B------:R-:W-:Y:S01]  /*27f0*/  IMAD R11, R58, 0x4, R9 ;  /* 0x000000043a0b7824 */ /* 0x000fe200078e0209 */
[----:B------:R0:W4:Y:S01]  /*2800*/  @P0 LDG.E.U16 R32, desc[UR6][R46.64] ;  /* 0x000000062e200981 */ /* 0x000122000c1e1500 */
[----:B--2---:R-:W-:-:S03]  /*2810*/  LEA R50, P2, R10, R41, 0x1 ;  /* 0x000000290a327211 */ /* 0x004fc600078408ff */
[----:B------:R2:W-:Y:S01]  /*2820*/  STL.64 [R1+0x178], R44 ;  /* 0x0001782c01007387 */ /* 0x0005e20000100a00 */
[----:B------:R-:W-:-:S03]  /*2830*/  LEA.HI.X.SX32 R51, R10, R43, 0x1, P2 ;  /* 0x0000002b0a337211 */ /* 0x000fc600010f0eff */
[----:B------:R2:W4:Y:S01]  /*2840*/  @P0 LDG.E.U16 R34, desc[UR6][R44.64] ;  /* 0x000000062c220981 */ /* 0x000522000c1e1500 */
[----:B0-----:R-:W-:-:S03]  /*2850*/  LEA R46, P3, R6, R41, 0x1 ;  /* 0x00000029062e7211 */ /* 0x001fc600078608ff */
[----:B------:R-:W4:Y:S01]  /*2860*/  @P0 LDG.E.U16 R16, desc[UR6][R104.64] ;  /* 0x0000000668100981 */ /* 0x000f22000c1e1500 */
[----:B------:R-:W-:-:S03]  /*2870*/  LEA.HI.X.SX32 R47, R6, R43, 0x1, P3 ;  /* 0x0000002b062f7211 */ /* 0x000fc600018f0eff */
[----:B------:R-:W4:Y:S01]  /*2880*/  @P0 LDG.E.U16 R18, desc[UR6][R102.64] ;  /* 0x0000000666120981 */ /* 0x000f22000c1e1500 */
[----:B--2---:R-:W-:-:S03]  /*2890*/  LEA R44, P2, R11, R41, 0x1 ;  /* 0x000000290b2c7211 */ /* 0x004fc600078408ff */
[----:B------:R-:W2:Y:S01]  /*28a0*/  @P0 LDG.E.U16 R20, desc[UR6][R100.64] ;  /* 0x0000000664140981 */ /* 0x000ea2000c1e1500 */
[----:B------:R-:W-:-:S03]  /*28b0*/  LEA.HI.X.SX32 R45, R11, R43, 0x1, P2 ;  /* 0x0000002b0b2d7211 */ /* 0x000fc600010f0eff */
[----:B------:R-:W2:Y:S04]  /*28c0*/  @P0 LDG.E.U16 R22, desc[UR6][R98.64] ;  /* 0x0000000662160981 */ /* 0x000ea8000c1e1500 */
[----:B------:R-:W2:Y:S04]  /*28d0*/  @P0 LDG.E.U16 R24, desc[UR6][R96.64] ;  /* 0x0000000660180981 */ /* 0x000ea8000c1e1500 */
[----:B------:R-:W2:Y:S04]  /*28e0*/  @P0 LDG.E.U16 R26, desc[UR6][R94.64] ;  /* 0x000000065e1a0981 */ /* 0x000ea8000c1e1500 */
[----:B------:R-:W2:Y:S04]  /*28f0*/  @P0 LDG.E.U16 R28, desc[UR6][R76.64] ;  /* 0x000000064c1c0981 */ /* 0x000ea8000c1e1500 */
[----:B------:R-:W2:Y:S04]  /*2900*/  @P0 LDG.E.U16 R36, desc[UR6][R52.64] ;  /* 0x0000000634240981 */ /* 0x000ea8000c1e1500 */
[----:B------:R-:W2:Y:S04]  /*2910*/  @P0 LDG.E.U16 R38, desc[UR6][R50.64] ;  /* 0x0000000632260981 */ /* 0x000ea8000c1e1500 */
[----:B------:R-:W2:Y:S04]  /*2920*/  @P0 LDG.E.U16 R40, desc[UR6][R46.64] ;  /* 0x000000062e280981 */ /* 0x000ea8000c1e1500 */
[----:B------:R0:W2:Y:S04]  /*2930*/  @P0 LDG.E.U16 R42, desc[UR6][R44.64] ;  /* 0x000000062c2a0981 */ /* 0x0000a8000c1e1500 */
[----:B------:R-:W2:Y:S04]  /*2940*/  @P0 LDG.E.U16 R12, desc[UR6][R92.64] ;  /* 0x000000065c0c0981 */ /* 0x000ea8000c1e1500 */
[----:B------:R-:W2:Y:S04]  /*2950*/  @P0 LDG.E.U16 R15, desc[UR6][R90.64] ;  /* 0x000000065a0f0981 */ /* 0x000ea8000c1e1500 */
[----:B------:R-:W2:Y:S04]  /*2960*/  @P0 LDG.E.U16 R17, desc[UR6][R88.64] ;  /* 0x0000000658110981 */ /* 0x000ea8000c1e1500 */
[----:B------:R-:W2:Y:S04]  /*2970*/  @P0 LDG.E.U16 R21, desc[UR6][R84.64] ;  /* 0x0000000654150981 */ /* 0x000ea8000c1e1500 */
[----:B------:R-:W2:Y:S04]  /*2980*/  @P0 LDG.E.U16 R19, desc[UR6][R86.64] ;  /* 0x0000000656130981 */ /* 0x000ea8000c1e1500 */
[----:B------:R-:W2:Y:S01]  /*2990*/  @P0 LDG.E.U16 R23, desc[UR6][R82.64] ;  /* 0x0000000652170981 */ /* 0x000ea2000c1e1500 */
[----:B------:R-:W-:-:S03]  /*29a0*/  LEA R48, P1, R0, R41, 0x1 ;  /* 0x0000002900307211 */ /* 0x000fc600078208ff */
[----:B------:R-:W-:Y:S01]  /*29b0*/  STL.64 [R1+0x168], R52 ;  /* 0x0001683401007387 */ /* 0x000fe20000100a00 */
[----:B------:R-:W-:-:S03]  /*29c0*/  LEA.HI.X.SX32 R49, R0, R43, 0x1, P1 ;  /* 0x0000002b00317211 */ /* 0x000fc600008f0eff */
[----:B------:R-:W-:Y:S04]  /*29d0*/  STL.64 [R1+0x158], R50 ;  /* 0x0001583201007387 */ /* 0x000fe80000100a00 */
[----:B------:R-:W-:Y:S04]  /*29e0*/  STL.64 [R1+0x148], R46 ;  /* 0x0001482e01007387 */ /* 0x000fe80000100a00 */
[----:B------:R0:W-:Y:S01]  /*29f0*/  STL.64 [R1+0x138], R44 ;  /* 0x0001382c01007387 */ /* 0x0001e20000100a00 */
[----:B------:R-:W-:Y:S02]  /*2a00*/  LEA R10, P2, R8, R41, 0x1 ;  /* 0x00000029080a7211 */ /* 0x000fe400078408ff */
[----:B------:R-:W-:Y:S01]  /*2a10*/  LEA R6, R60, R11, 0x2 ;  /* 0x0000000b3c067211 */ /* 0x000fe200078e10ff */
[----:B------:R-:W-:Y:S04]  /*2a20*/  STL.64 [R1+0x190], R48 ;  /* 0x0001903001007387 */ /* 0x000fe80000100a00 */
[----:B------:R-:W2:Y:S01]  /*2a30*/  @P0 LDG.E.U16 R25, desc[UR6][R80.64] ;  /* 0x0000000650190981 */ /* 0x000ea2000c1e1500 */
[----:B0-----:R-:W-:-:S03]  /*2a40*/  LEA R44, P1, R5, R41, 0x1 ;  /* 0x00000029052c7211 */ /* 0x001fc600078208ff */
[----:B------:R-:W2:Y:S01]  /*2a50*/  @P0 LDG.E.U16 R27, desc[UR6][R78.64] ;  /* 0x000000064e1b0981 */ /* 0x000ea2000c1e1500 */
[----:B------:R-:W-:-:S03]  /*2a60*/  LEA.HI.X.SX32 R45, R5, R43, 0x1, P1 ;  /* 0x0000002b052d7211 */ /* 0x000fc600008f0eff */
[----:B------:R-:W2:Y:S01]  /*2a70*/  @P0 LDG.E.U16 R29, desc[UR6][R74.64] ;  /* 0x000000064a1d0981 */ /* 0x000ea2000c1e1500 */
[C---:B------:R-:W-:Y:S02]  /*2a80*/  LEA R46, P1, R3.reuse, R41, 0x1 ;  /* 0x00000029032e7211 */ /* 0x040fe400078208ff */
[-C--:B------:R-:W-:Y:S01]  /*2a90*/  LEA.HI.X.SX32 R11, R8, R43.reuse, 0x1, P2 ;  /* 0x0000002b080b7211 */ /* 0x080fe200010f0eff */
[----:B------:R0:W-:Y:S01]  /*2aa0*/  STL.64 [R1+0x180], R44 ;  /* 0x0001802c01007387 */ /* 0x0001e20000100a00 */
[----:B------:R-:W-:-:S03]  /*2ab0*/  LEA.HI.X.SX32 R47, R3, R43, 0x1, P1 ;  /* 0x0000002b032f7211 */ /* 0x000fc600008f0eff */
[----:B------:R0:W2:Y:S04]  /*2ac0*/  @P0 LDG.E.U16 R33, desc[UR6][R44.64] ;  /* 0x000000062c210981 */ /* 0x0000a8000c1e1500 */
[----:B------:R1:W-:Y:S04]  /*2ad0*/  STL.64 [R1+0x170], R10 ;  /* 0x0001700a01007387 */ /* 0x0003e80000100a00 */
[----:B------:R1:W2:Y:S01]  /*2ae0*/  @P0 LDG.E.U16 R35, desc[UR6][R10.64] ;  /* 0x000000060a230981 */ /* 0x0002a2000c1e1500 */
[----:B0-----:R-:W-:-:S03]  /*2af0*/  LEA R44, P1, R2, R41, 0x1 ;  /* 0x00000029022c7211 */ /* 0x001fc600078208ff */
[----:B------:R-:W2:Y:S01]  /*2b00*/  @P0 LDG.E.U16 R31, desc[UR6][R48.64] ;  /* 0x00000006301f0981 */ /* 0x000ea2000c1e1500 */
[----:B------:R-:W-:Y:S02]  /*2b10*/  LEA.HI.X.SX32 R45, R2, R43, 0x1, P1 ;  /* 0x0000002b022d7211 */ /* 0x000fe400008f0eff */
[CC--:B------:R-:W-:Y:S01]  /*2b20*/  LEA R2, P1, R6.reuse, R41.reuse, 0x1 ;  /* 0x0000002906027211 */ /* 0x0c0fe200078208ff */
[----:B------:R0:W2:Y:S01]  /*2b30*/  @P0 LDG.E.U16 R37, desc[UR6][R46.64] ;  /* 0x000000062e250981 */ /* 0x0000a2000c1e1500 */
[C---:B-1----:R-:W-:Y:S02]  /*2b40*/  LEA R10, P2, R9.reuse, R41, 0x1 ;  /* 0x00000029090a7211 */ /* 0x042fe400078408ff */
[-C--:B------:R-:W-:Y:S01]  /*2b50*/  LEA.HI.X.SX32 R3, R6, R43.reuse, 0x1, P1 ;  /* 0x0000002b06037211 */ /* 0x080fe200008f0eff */
[----:B------:R1:W2:Y:S01]  /*2b60*/  @P0 LDG.E.U16 R39, desc[UR6][R44.64] ;  /* 0x000000062c270981 */ /* 0x0002a2000c1e1500 */
[----:B------:R-:W-:Y:S02]  /*2b70*/  LEA.HI.X.SX32 R11, R9, R43, 0x1, P2 ;  /* 0x0000002b090b7211 */ /* 0x000fe400010f0eff */
[----:B------:R-:W-:-:S02]  /*2b80*/  PRMT R41, RZ, 0x7610, R41 ;  /* 0x00007610ff297816 */ /* 0x000fc40000000029 */
[----:B------:R-:W-:-:S04]  /*2b90*/  PRMT R43, RZ, 0x7610, R43 ;  /* 0x00007610ff2b7816 */ /* 0x000fc8000000002b */
[----:B------:R-:W2:Y:S04]  /*2ba0*/  @P0 LDG.E.U16 R41, desc[UR6][R10.64] ;  /* 0x000000060a290981 */ /* 0x000ea8000c1e1500 */
[----:B------:R0:W2:Y:S04]  /*2bb0*/  @P0 LDG.E.U16 R43, desc[UR6][R2.64] ;  /* 0x00000006022b0981 */ /* 0x0000a8000c1e1500 */
[----:B------:R0:W-:Y:S01]  /*2bc0*/  STL.64 [R1+0x160], R46 ;  /* 0x0001602e01007387 */ /* 0x0001e20000100a00 */
[----:B------:R-:W-:Y:S01]  /*2bd0*/  LOP3.LUT R0, R133, 0xff, RZ, 0xc0, !PT ;  /* 0x000000ff85007812 */ /* 0x000fe200078ec0ff */
[----:B0-----:R-:W0:Y:S04]  /*2be0*/  LDC R47, c[0x0][0x3d8] ;  /* 0x0000f600ff2f7b82 */ /* 0x001e280000000800 */
[----:B------:R-:W-:Y:S01]  /*2bf0*/  IMAD.SHL.U32 R0, R0, 0x2, RZ ;  /* 0x0000000200007824 */ /* 0x000fe200078e00ff */
[----:B------:R-:W-:-:S04]  /*2c00*/  SHF.R.U32.HI R7, RZ, 0x2, R7 ;  /* 0x00000002ff077819 */ /* 0x000fc80000011607 */
[----:B------:R-:W-:Y:S02]  /*2c10*/  LOP3.LUT R7, R0, R7, RZ, 0x3c, !PT ;  /* 0x0000000700077212 */ /* 0x000fe400078e3cff */
[----:B------:R-:W-:Y:S01]  /*2c20*/  SHF.R.U32.HI R0, RZ, 0x7, R133 ;  /* 0x00000007ff007819 */ /* 0x000fe20000011685 */
[----:B------:R1:W-:Y:S01]  /*2c30*/  STL.64 [R1+0x150], R44 ;  /* 0x0001502c01007387 */ /* 0x0003e20000100a00 */
[----:B------:R-:W-:Y:S02]  /*2c40*/  LOP3.LUT P1, RZ, R133, 0x80, RZ, 0xc0, !PT ;  /* 0x0000008085ff7812 */ /* 0x000fe4000782c0ff */
[----:B------:R-:W-:Y:S01]  /*2c50*/  SGXT.U32 R0, R0, 0x1 ;  /* 0x000000010000781a */ /* 0x000fe20000000000 */
[----:B------:R-:W-:Y:S04]  /*2c60*/  STL.64 [R1+0x140], R10 ;  /* 0x0001400a01007387 */ /* 0x000fe80000100a00 */
[----:B------:R1:W-:Y:S01]  /*2c70*/  STL.64 [R1+0x130], R2 ;  /* 0x0001300201007387 */ /* 0x0003e20000100a00 */
[----:B------:R-:W-:-:S04]  /*2c80*/  @!UP1 UIADD3 UR4, UPT, UPT, -UR10, 0x100000, URZ ;  /* 0x001000000a049890 */ /* 0x000fc8000fffe1ff */
[----:B------:R-:W-:Y:S02]  /*2c90*/  @!UP1 USHF.L.U32 UR5, UR4, 0xb, URZ ;  /* 0x0000000b04059899 */ /* 0x000fe400080006ff */
[----:B------:R-:W-:Y:S01]  /*2ca0*/  @!UP1 USHF.L.U32 UR4, UR4, 0x1, URZ ;  /* 0x0000000104049899 */ /* 0x000fe200080006ff */
[----:B------:R-:W-:Y:S01]  /*2cb0*/  VOTEU.ALL UP2, P4 ;  /* 0x0000000000ff7886 */ /* 0x000fe20002040000 */
[----:B-1----:R-:W1:Y:S01]  /*2cc0*/  LDC.64 R44, c[0x0][0x390] ;  /* 0x0000e400ff2c7b82 */ /* 0x002e620000000a00 */
[----:B------:R-:W-:Y:S01]  /*2cd0*/  SEL R3, RZ, 0x90, !P1 ;  /* 0x00000090ff037807 */ /* 0x000fe20004800000 */
[----:B0-----:R-:W-:-:S08]  /*2ce0*/  IMAD R2, R0, R47, RZ ;  /* 0x0000002f00027224 */ /* 0x001fd000078e02ff */
[----:B------:R0:W0:Y:S01]  /*2cf0*/  @!UP2 SYNCS.EXCH.64 URZ, [UR52+0x14008], UR4 ;  /* 0x0140080434ffa5b2 */ /* 0x0000220008000100 */
[----:B------:R-:W-:Y:S01]  /*2d00*/  LOP3.LUT R3, R3, R4, RZ, 0x3c, !PT ;  /* 0x0000000403037212 */ /* 0x000fe200078e3cff */
[----:B------:R-:W-:-:S05]  /*2d10*/  IMAD R4, R47, 0x2, R2 ;  /* 0x000000022f047824 */ /* 0x000fca00078e0202 */
[----:B------:R-:W-:-:S05]  /*2d20*/  LEA R5, R47, R4, 0x1 ;  /* 0x000000042f057211 */ /* 0x000fca00078e08ff */
[----:B------:R-:W-:Y:S01]  /*2d30*/  IMAD R6, R47, 0x2, R5 ;  /* 0x000000022f067824 */ /* 0x000fe200078e0205 */
[C---:B------:R-:W-:Y:S01]  /*2d40*/  LOP3.LUT R0, R133.reuse, 0x7f, RZ, 0xc0, !PT ;  /* 0x0000007f85007812 */ /* 0x040fe200078ec0ff */
[----:B------:R-:W-:Y:S01]  /*2d50*/  UIMAD UR16, UR11, UR16, URZ ;  /* 0x000000100b1072a4 */ /* 0x000fe2000f8e02ff */
[----:B------:R-:W-:-:S03]  /*2d60*/  SHF.L.U32 R132, R133, 0x7, RZ ;  /* 0x0000000785847819 */ /* 0x000fc600000006ff */
[----:B------:R-:W-:Y:S01]  /*2d70*/  IMAD R0, R0, UR17, RZ ;  /* 0x0000001100007c24 */ /* 0x000fe2000f8e02ff */
[----:B------:R-:W-:Y:S01]  /*2d80*/  LOP3.LUT R132, R3, 0x2000, R132, 0xf8, !PT ;  /* 0x0000200003847812 */ /* 0x000fe200078ef884 */
[----:B------:R-:W-:Y:S02]  /*2d90*/  USHF.L.U32 UR11, UR16, 0x1, URZ ;  /* 0x00000001100b7899 */ /* 0x000fe400080006ff */
[C---:B------:R-:W-:Y:S01]  /*2da0*/  IMAD.SHL.U32 R3, R0.reuse, 0x2, RZ ;  /* 0x0000000200037824 */ /* 0x040fe200078e00ff */
[----:B0-----:R-:W-:Y:S01]  /*2db0*/  UIMAD.WIDE UR4, UR16, 0x2, URZ ;  /* 0x00000002100478a5 */ /* 0x001fe2000f8e02ff */
[----:B------:R-:W-:Y:S01]  /*2dc0*/  IMAD.HI R0, R0, 0x2, RZ ;  /* 0x0000000200007827 */ /* 0x000fe200078e02ff */
[----:B---3--:R-:W-:Y:S04]  /*2dd0*/  STS.U16 [R7+UR52+0xa400], R30 ;  /* 0x00a4001e07007988 */ /* 0x008fe80008000434 */
[----:B----4-:R0:W-:Y:S04]  /*2de0*/  STS.U16 [R7+UR52+0x8400], R14 ;  /* 0x0084000e07007988 */ /* 0x0101e80008000434 */
[----:B------:R-:W-:Y:S01]  /*2df0*/  STS.U16 [R7+UR52+0x8000], R13 ;  /* 0x0080000d07007988 */ /* 0x000fe20008000434 */
[----:B0-----:R-:W-:-:S03]  /*2e00*/  LOP3.LUT R14, R7, 0x40, RZ, 0x3c, !PT ;  /* 0x00000040070e7812 */ /* 0x001fc600078e3cff */
[----:B------:R-:W-:Y:S04]  /*2e10*/  STS.U16 [R7+UR52+0xa800], R32 ;  /* 0x00a8002007007988 */ /* 0x000fe80008000434 */
[----:B------:R-:W-:Y:S04]  /*2e20*/  STS.U16 [R7+UR52+0xac00], R34 ;  /* 0x00ac002207007988 */ /* 0x000fe80008000434 */
[----:B------:R-:W-:Y:S04]  /*2e30*/  STS.U16 [R7+UR52+0x8800], R16 ;  /* 0x0088001007007988 */ /* 0x000fe80008000434 */
[----:B------:R-:W-:Y:S04]  /*2e40*/  STS.U16 [R7+UR52+0x8c00], R18 ;  /* 0x008c001207007988 */ /* 0x000fe80008000434 */
[----:B--2---:R-:W-:Y:S04]  /*2e50*/  STS.U16 [R7+UR52+0x9000], R20 ;  /* 0x0090001407007988 */ /* 0x004fe80008000434 */
[----:B------:R-:W-:Y:S04]  /*2e60*/  STS.U16 [R7+UR52+0x9400], R22 ;  /* 0x0094001607007988 */ /* 0x000fe80008000434 */
[----:B------:R-:W-:Y:S04]  /*2e70*/  STS.U16 [R7+UR52+0x9800], R24 ;  /* 0x0098001807007988 */ /* 0x000fe80008000434 */
[----:B------:R-:W-:Y:S04]  /*2e80*/  STS.U16 [R7+UR52+0x9c00], R26 ;  /* 0x009c001a07007988 */ /* 0x000fe80008000434 */
[----:B------:R-:W-:Y:S04]  /*2e90*/  STS.U16 [R7+UR52+0xa000], R28 ;  /* 0x00a0001c07007988 */ /* 0x000fe80008000434 */
[----:B------:R-:W-:Y:S04]  /*2ea0*/  STS.U16 [R7+UR52+0xb000], R36 ;  /* 0x00b0002407007988 */ /* 0x000fe80008000434 */
[----:B------:R-:W-:Y:S04]  /*2eb0*/  STS.U16 [R7+UR52+0xb400], R38 ;  /* 0x00b4002607007988 */ /* 0x000fe80008000434 */
[----:B------:R-:W-:Y:S04]  /*2ec0*/  STS.U16 [R7+UR52+0xb800], R40 ;  /* 0x00b8002807007988 */ /* 0x000fe80008000434 */
[----:B------:R0:W-:Y:S02]  /*2ed0*/  STS.U16 [R7+UR52+0xbc00], R42 ;  /* 0x00bc002a07007988 */ /* 0x0001e40008000434 */
[----:B0-----:R-:W-:-:S05]  /*2ee0*/  LEA R7, R47, R6, 0x1 ;  /* 0x000000062f077211 */ /* 0x001fca00078e08ff */
[----:B------:R-:W-:-:S05]  /*2ef0*/  IMAD R8, R47, 0x2, R7 ;  /* 0x000000022f087824 */ /* 0x000fca00078e0207 */
[----:B------:R-:W-:-:S05]  /*2f00*/  LEA R9, R47, R8, 0x1 ;  /* 0x000000082f097211 */ /* 0x000fca00078e08ff */
[C---:B------:R-:W-:Y:S01]  /*2f10*/  IMAD R10, R47.reuse, 0x2, R9 ;  /* 0x000000022f0a7824 */ /* 0x040fe200078e0209 */
[----:B------:R0:W-:Y:S04]  /*2f20*/  STS.U16 [R14+UR52+0x8200], R12 ;  /* 0x0082000c0e007988 */ /* 0x0001e80008000434 */
[C---:B------:R-:W-:Y:S01]  /*2f30*/  LEA R11, R47.reuse, R10, 0x1 ;  /* 0x0000000a2f0b7211 */ /* 0x040fe200078e08ff */
[----:B------:R1:W-:Y:S03]  /*2f40*/  STS.U16 [R14+UR52+0x8600], R15 ;  /* 0x0086000f0e007988 */ /* 0x0003e60008000434 */
[----:B0-----:R-:W-:Y:S01]  /*2f50*/  LEA R12, R47, R11, 0x1 ;  /* 0x0000000b2f0c7211 */ /* 0x001fe200078e08ff */
[----:B------:R0:W-:Y:S01]  /*2f60*/  STS.U16 [R14+UR52+0x8a00], R17 ;  /* 0x008a00110e007988 */ /* 0x0001e20008000434 */
[----:B-1----:R-:W-:-:S03]  /*2f70*/  IADD3 R15, P1, P2, R3, UR11, R44 ;  /* 0x0000000b030f7c10 */ /* 0x002fc6000fa3e02c */
[----:B------:R-:W-:Y:S01]  /*2f80*/  IMAD R3, R47, 0x2, R12 ;  /* 0x000000022f037824 */ /* 0x000fe200078e020c */
[----:B0-----:R-:W-:-:S04]  /*2f90*/  IADD3.X R17, PT, PT, R0, UR5, R45, P1, P2 ;  /* 0x0000000500117c10 */ /* 0x001fc80008fe442d */
[C---:B------:R-:W-:Y:S02]  /*2fa0*/  LEA R0, R47.reuse, R3, 0x1 ;  /* 0x000000032f007211 */ /* 0x040fe400078e08ff */
[-C--:B------:R-:W-:Y:S02]  /*2fb0*/  LEA R50, P2, R2, R15.reuse, 0x1 ;  /* 0x0000000f02327211 */ /* 0x080fe400078408ff */
[----:B------:R-:W-:Y:S01]  /*2fc0*/  LEA R48, P3, R4, R15, 0x1 ;  /* 0x0000000f04307211 */ /* 0x000fe200078608ff */
[----:B------:R-:W-:Y:S01]  /*2fd0*/  IMAD R13, R47, 0x2, R0 ;  /* 0x000000022f0d7824 */ /* 0x000fe200078e0200 */
[-C--:B------:R-:W-:Y:S02]  /*2fe0*/  LEA.HI.X.SX32 R51, R2, R17.reuse, 0x1, P2 ;  /* 0x0000001102337211 */ /* 0x080fe400010f0eff */
[----:B------:R-:W-:Y:S02]  /*2ff0*/  LEA.HI.X.SX32 R49, R4, R17, 0x1, P3 ;  /* 0x0000001104317211 */ /* 0x000fe400018f0eff */
[----:B------:R-:W-:-:S02]  /*3000*/  LEA R20, P2, R5, R15, 0x1 ;  /* 0x0000000f05147211 */ /* 0x000fc400078408ff */
[C---:B------:R-:W-:Y:S02]  /*3010*/  LEA R2, R47.reuse, R13, 0x1 ;  /* 0x0000000d2f027211 */ /* 0x040fe400078e08ff */
[----:B------:R-:W-:Y:S01]  /*3020*/  LEA R18, P3, R6, R15, 0x1 ;  /* 0x0000000f06127211 */ /* 0x000fe200078608ff */
[----:B------:R0:W-:Y:S02]  /*3030*/  STS.U16 [R14+UR52+0x9200], R21 ;  /* 0x009200150e007988 */ /* 0x0001e40008000434 */
[----:B------:R-:W-:Y:S02]  /*3040*/  IMAD R4, R47, 0x2, R2 ;  /* 0x000000022f047824 */ /* 0x000fe400078e0202 */
[----:B------:R1:W-:Y:S01]  /*3050*/  STS.U16 [R14+UR52+0x8e00], R19 ;  /* 0x008e00130e007988 */ /* 0x0003e20008000434 */
[----:B0-----:R-:W-:-:S03]  /*3060*/  LEA.HI.X.SX32 R21, R5, R17, 0x1, P2 ;  /* 0x0000001105157211 */ /* 0x001fc600010f0eff */
[----:B------:R-:W-:Y:S01]  /*3070*/  STL.64 [R1+0x128], R50 ;  /* 0x0001283201007387 */ /* 0x000fe20000100a00 */
[----:B-1----:R-:W-:-:S03]  /*3080*/  LEA.HI.X.SX32 R19, R6, R17, 0x1, P3 ;  /* 0x0000001106137211 */ /* 0x002fc600018f0eff */
[----:B------:R-:W-:Y:S01]  /*3090*/  STL.64 [R1+0x120], R48 ;  /* 0x0001203001007387 */ /* 0x000fe20000100a00 */
[----:B------:R-:W-:Y:S01]  /*30a0*/  LEA R22, P2, R7, R15, 0x1 ;  /* 0x0000000f07167211 */ /* 0x000fe200078408ff */
[----:B------:R-:W-:Y:S02]  /*30b0*/  VOTEU.ALL UP2, P4 ;  /* 0x0000000000ff7886 */ /* 0x000fe40002040000 */
[----:B------:R0:W-:Y:S01]  /*30c0*/  STL.64 [R1+0x118], R20 ;  /* 0x0001181401007387 */ /* 0x0001e20000100a00 */
[----:B------:R-:W-:-:S03]  /*30d0*/  LEA R5, R47, R4, 0x1 ;  /* 0x000000042f057211 */ /* 0x000fc600078e08ff */
[----:B------:R1:W-:Y:S04]  /*30e0*/  STL.64 [R1+0x110], R18 ;  /* 0x0001101201007387 */ /* 0x0003e80000100a00 */
[----:B------:R2:W-:Y:S01]  /*30f0*/  STS.U16 [R14+UR52+0x9600], R23 ;  /* 0x009600170e007988 */ /* 0x0005e20008000434 */
[CC--:B0-----:R-:W-:Y:S02]  /*3100*/  LEA R20, P3, R8.reuse, R15.reuse, 0x1 ;  /* 0x0000000f08147211 */ /* 0x0c1fe400078608ff */
[----:B-1----:R-:W-:Y:S02]  /*3110*/  LEA R18, P4, R9, R15, 0x1 ;  /* 0x0000000f09127211 */ /* 0x002fe400078808ff */
[-C--:B--2---:R-:W-:Y:S02]  /*3120*/  LEA.HI.X.SX32 R23, R7, R17.reuse, 0x1, P2 ;  /* 0x0000001107177211 */ /* 0x084fe400010f0eff */
[-C--:B------:R-:W-:Y:S01]  /*3130*/  LEA.HI.X.SX32 R21, R8, R17.reuse, 0x1, P3 ;  /* 0x0000001108157211 */ /* 0x080fe200018f0eff */
[----:B------:R-:W-:Y:S01]  /*3140*/  IMAD R6, R47, 0x2, R5 ;  /* 0x000000022f067824 */ /* 0x000fe200078e0205 */
[----:B------:R-:W-:Y:S01]  /*3150*/  LEA.HI.X.SX32 R19, R9, R17, 0x1, P4 ;  /* 0x0000001109137211 */ /* 0x000fe200020f0eff */
[----:B------:R0:W-:Y:S04]  /*3160*/  STL.64 [R1+0x108], R22 ;  /* 0x0001081601007387 */ /* 0x0001e80000100a00 */
[----:B------:R1:W-:Y:S01]  /*3170*/  STL.64 [R1+0x100], R20 ;  /* 0x0001001401007387 */ /* 0x0003e20000100a00 */
[----:B------:R-:W-:-:S03]  /*3180*/  LEA R7, R47, R6, 0x1 ;  /* 0x000000062f077211 */ /* 0x000fc600078e08ff */
[----:B------:R2:W-:Y:S01]  /*3190*/  STL.64 [R1+0xf8], R18 ;  /* 0x0000f81201007387 */ /* 0x0005e20000100a00 */
[CC--:B0-----:R-:W-:Y:S02]  /*31a0*/  LEA R22, P2, R10.reuse, R15.reuse, 0x1 ;  /* 0x0000000f0a167211 */ /* 0x0c1fe400078408ff */
[C---:B-1----:R-:W-:Y:S02]  /*31b0*/  LEA R20, P3, R11.reuse, R15, 0x1 ;  /* 0x0000000f0b147211 */ /* 0x042fe400078608ff */
[----:B------:R-:W-:Y:S02]  /*31c0*/  LEA.HI.X.SX32 R23, R10, R17, 0x1, P2 ;  /* 0x000000110a177211 */ /* 0x000fe400010f0eff */
[C---:B--2---:R-:W-:Y:S02]  /*31d0*/  LEA R18, P4, R12.reuse, R15, 0x1 ;  /* 0x0000000f0c127211 */ /* 0x044fe400078808ff */
[-C--:B------:R-:W-:Y:S01]  /*31e0*/  LEA.HI.X.SX32 R21, R11, R17.reuse, 0x1, P3 ;  /* 0x000000110b157211 */ /* 0x080fe200018f0eff */
[C---:B------:R-:W-:Y:S01]  /*31f0*/  IMAD R8, R47.reuse, 0x2, R7 ;  /* 0x000000022f087824 */ /* 0x040fe200078e0207 */
        /* <DEDUP_REMOVED lines=8> */
[----:B--2---:R-:W-:Y:S02]  /*3280*/  LEA R18, P4, R13, R15, 0x1 ;  /* 0x0000000f0d127211 */ /* 0x004fe400078808ff */
[-C--:B------:R-:W-:Y:S01]  /*3290*/  LEA.HI.X.SX32 R21, R0, R17.reuse, 0x1, P3 ;  /* 0x0000001100157211 */ /* 0x080fe200018f0eff */
[----:B------:R-:W-:Y:S01]  /*32a0*/  IMAD R10, R47, 0x2, R9 ;  /* 0x000000022f0a7824 */ /* 0x000fe200078e0209 */
[----:B------:R-:W-:Y:S01]  /*32b0*/  LEA.HI.X.SX32 R19, R13, R17, 0x1, P4 ;  /* 0x000000110d137211 */ /* 0x000fe200020f0eff */
[----:B------:R0:W-:Y:S04]  /*32c0*/  STL.64 [R1+0xd8], R22 ;  /* 0x0000d81601007387 */ /* 0x0001e80000100a00 */
[----:B------:R1:W-:Y:S01]  /*32d0*/  STL.64 [R1+0xd0], R20 ;  /* 0x0000d01401007387 */ /* 0x0003e20000100a00 */
[----:B------:R-:W-:-:S03]  /*32e0*/  LEA R0, R47, R10, 0x1 ;  /* 0x0000000a2f007211 */ /* 0x000fc600078e08ff */
[----:B------:R2:W-:Y:S01]  /*32f0*/  STL.64 [R1+0xc8], R18 ;  /* 0x0000c81201007387 */ /* 0x0005e20000100a00 */
[-C--:B0-----:R-:W-:Y:S02]  /*3300*/  LEA R22, P2, R2, R15.reuse, 0x1 ;  /* 0x0000000f02167211 */ /* 0x081fe400078408ff */
[----:B-1----:R-:W-:Y:S02]  /*3310*/  LEA R20, P3, R4, R15, 0x1 ;  /* 0x0000000f04147211 */ /* 0x002fe400078608ff */
[----:B------:R-:W-:Y:S02]  /*3320*/  LEA.HI.X.SX32 R23, R2, R17, 0x1, P2 ;  /* 0x0000001102177211 */ /* 0x000fe400010f0eff */
[----:B--2---:R-:W-:Y:S02]  /*3330*/  LEA R18, P4, R5, R15, 0x1 ;  /* 0x0000000f05127211 */ /* 0x004fe400078808ff */
[-C--:B------:R-:W-:Y:S01]  /*3340*/  LEA.HI.X.SX32 R21, R4, R17.reuse, 0x1, P3 ;  /* 0x0000001104157211 */ /* 0x080fe200018f0eff */
[----:B------:R-:W-:Y:S01]  /*3350*/  IMAD R3, R47, 0x2, R0 ;  /* 0x000000022f037824 */ /* 0x000fe200078e0200 */
[----:B------:R-:W-:Y:S01]  /*3360*/  LEA.HI.X.SX32 R19, R5, R17, 0x1, P4 ;  /* 0x0000001105137211 */ /* 0x000fe200020f0eff */
[----:B------:R-:W-:Y:S01]  /*3370*/  STL.64 [R1+0xc0], R22 ;  /* 0x0000c01601007387 */ /* 0x000fe20000100a00 */
[----:B------:R-:W-:-:S03]  /*3380*/  LEA R12, P4, R8, R15, 0x1 ;  /* 0x0000000f080c7211 */ /* 0x000fc600078808ff */
[----:B------:R0:W-:Y:S01]  /*3390*/  STL.64 [R1+0xb8], R20 ;  /* 0x0000b81401007387 */ /* 0x0001e20000100a00 */
[----:B------:R-:W-:-:S03]  /*33a0*/  LEA R2, R47, R3, 0x1 ;  /* 0x000000032f027211 */ /* 0x000fc600078e08ff */
[----:B------:R1:W-:Y:S01]  /*33b0*/  STL.64 [R1+0xb0], R18 ;  /* 0x0000b01201007387 */ /* 0x0003e20000100a00 */
[----:B------:R-:W-:Y:S01]  /*33c0*/  LEA.HI.X.SX32 R13, R8, R17, 0x1, P4 ;  /* 0x00000011080d7211 */ /* 0x000fe200020f0eff */
[----:B------:R-:W-:Y:S01]  /*33d0*/  IMAD R4, R47, 0x2, R2 ;  /* 0x000000022f047824 */ /* 0x000fe200078e0202 */
[CC--:B0-----:R-:W-:Y:S02]  /*33e0*/  LEA R20, P2, R6.reuse, R15.reuse, 0x1 ;  /* 0x0000000f06147211 */ /* 0x0c1fe400078408ff */
[C---:B-1----:R-:W-:Y:S02]  /*33f0*/  LEA R18, P3, R7.reuse, R15, 0x1 ;  /* 0x0000000f07127211 */ /* 0x042fe400078608ff */
[-C--:B------:R-:W-:Y:S02]  /*3400*/  LEA.HI.X.SX32 R21, R6, R17.reuse, 0x1, P2 ;  /* 0x0000001106157211 */ /* 0x080fe400010f0eff */
[----:B------:R-:W-:-:S03]  /*3410*/  LEA.HI.X.SX32 R19, R7, R17, 0x1, P3 ;  /* 0x0000001107137211 */ /* 0x000fc600018f0eff */
[----:B------:R0:W-:Y:S01]  /*3420*/  STL.64 [R1+0xa8], R20 ;  /* 0x0000a81401007387 */ /* 0x0001e20000100a00 */
[----:B------:R-:W-:-:S03]  /*3430*/  LEA R5, R47, R4, 0x1 ;  /* 0x000000042f057211 */ /* 0x000fc600078e08ff */
[----:B------:R-:W-:Y:S04]  /*3440*/  STL.64 [R1+0xa0], R18 ;  /* 0x0000a01201007387 */ /* 0x000fe80000100a00 */
[----:B------:R1:W-:Y:S01]  /*3450*/  STL.64 [R1+0x98], R12 ;  /* 0x0000980c01007387 */ /* 0x0003e20000100a00 */
[----:B0-----:R-:W-:Y:S01]  /*3460*/  LEA R20, P2, R9, R15, 0x1 ;  /* 0x0000000f09147211 */ /* 0x001fe200078408ff */
[----:B------:R-:W-:-:S03]  /*3470*/  IMAD R6, R47, 0x2, R5 ;  /* 0x000000022f067824 */ /* 0x000fc600078e0205 */
[----:B------:R-:W-:Y:S02]  /*3480*/  LEA.HI.X.SX32 R21, R9, R17, 0x1, P2 ;  /* 0x0000001109157211 */ /* 0x000fe400010f0eff */
[-C--:B-1----:R-:W-:Y:S02]  /*3490*/  LEA R12, P4, R0, R15.reuse, 0x1 ;  /* 0x0000000f000c7211 */ /* 0x082fe400078808ff */
[----:B------:R-:W-:Y:S02]  /*34a0*/  LEA R18, P3, R10, R15, 0x1 ;  /* 0x0000000f0a127211 */ /* 0x000fe400078608ff */
[-C--:B------:R-:W-:Y:S01]  /*34b0*/  LEA.HI.X.SX32 R13, R0, R17.reuse, 0x1, P4 ;  /* 0x00000011000d7211 */ /* 0x080fe200020f0eff */
[----:B------:R-:W-:Y:S01]  /*34c0*/  STL.64 [R1+0x90], R20 ;  /* 0x0000901401007387 */ /* 0x000fe20000100a00 */
[----:B------:R-:W-:Y:S02]  /*34d0*/  LEA R0, R47, R6, 0x1 ;  /* 0x000000062f007211 */ /* 0x000fe400078e08ff */
[----:B------:R-:W-:Y:S01]  /*34e0*/  LEA.HI.X.SX32 R19, R10, R17, 0x1, P3 ;  /* 0x000000110a137211 */ /* 0x000fe200018f0eff */
[----:B------:R0:W-:Y:S01]  /*34f0*/  STL.64 [R1+0x80], R12 ;  /* 0x0000800c01007387 */ /* 0x0001e20000100a00 */
[----:B------:R-:W-:-:S02]  /*3500*/  LEA R10, P3, R2, R15, 0x1 ;  /* 0x0000000f020a7211 */ /* 0x000fc400078608ff */
[----:B------:R-:W-:Y:S01]  /*3510*/  LEA R8, P4, R4, R15, 0x1 ;  /* 0x0000000f04087211 */ /* 0x000fe200078808ff */
[----:B------:R-:W-:Y:S01]  /*3520*/  IMAD R7, R47, 0x2, R0 ;  /* 0x000000022f077824 */ /* 0x000fe200078e0200 */
[----:B------:R-:W-:Y:S02]  /*3530*/  LEA.HI.X.SX32 R11, R2, R17, 0x1, P3 ;  /* 0x00000011020b7211 */ /* 0x000fe400018f0eff */
[C---:B0-----:R-:W-:Y:S02]  /*3540*/  LEA R12, P2, R3.reuse, R15, 0x1 ;  /* 0x0000000f030c7211 */ /* 0x041fe400078408ff */
[-C--:B------:R-:W-:Y:S02]  /*3550*/  LEA.HI.X.SX32 R9, R4, R17.reuse, 0x1, P4 ;  /* 0x0000001104097211 */ /* 0x080fe400020f0eff */
[----:B------:R-:W-:Y:S01]  /*3560*/  LEA.HI.X.SX32 R13, R3, R17, 0x1, P2 ;  /* 0x00000011030d7211 */ /* 0x000fe200010f0eff */
[----:B------:R-:W-:Y:S01]  /*3570*/  STL.64 [R1+0x88], R18 ;  /* 0x0000881201007387 */ /* 0x000fe20000100a00 */
[----:B------:R-:W-:-:S03]  /*3580*/  LEA R2, R47, R7, 0x1 ;  /* 0x000000072f027211 */ /* 0x000fc600078e08ff */
[----:B------:R0:W-:Y:S04]  /*3590*/  STL.64 [R1+0x78], R12 ;  /* 0x0000780c01007387 */ /* 0x0001e80000100a00 */
[----:B------:R1:W-:Y:S01]  /*35a0*/  STL.64 [R1+0x70], R10 ;  /* 0x0000700a01007387 */ /* 0x0003e20000100a00 */
[----:B------:R-:W-:-:S03]  /*35b0*/  IMAD R3, R47, 0x2, R2 ;  /* 0x000000022f037824 */ /* 0x000fc600078e0202 */
[----:B------:R2:W-:Y:S01]  /*35c0*/  STL.64 [R1+0x68], R8 ;  /* 0x0000680801007387 */ /* 0x0005e20000100a00 */
[CC--:B0-----:R-:W-:Y:S02]  /*35d0*/  LEA R12, P2, R5.reuse, R15.reuse, 0x1 ;  /* 0x0000000f050c7211 */ /* 0x0c1fe400078408ff */
[----:B-1----:R-:W-:Y:S02]  /*35e0*/  LEA R10, P3, R6, R15, 0x1 ;  /* 0x0000000f060a7211 */ /* 0x002fe400078608ff */
[----:B------:R-:W-:Y:S02]  /*35f0*/  LEA.HI.X.SX32 R13, R5, R17, 0x1, P2 ;  /* 0x00000011050d7211 */ /* 0x000fe400010f0eff */
[----:B--2---:R-:W-:Y:S02]  /*3600*/  LEA R8, P4, R0, R15, 0x1 ;  /* 0x0000000f00087211 */ /* 0x004fe400078808ff */
[-C--:B------:R-:W-:Y:S02]  /*3610*/  LEA.HI.X.SX32 R11, R6, R17.reuse, 0x1, P3 ;  /* 0x00000011060b7211 */ /* 0x080fe400018f0eff */
[----:B------:R-:W-:Y:S01]  /*3620*/  LEA.HI.X.SX32 R9, R0, R17, 0x1, P4 ;  /* 0x0000001100097211 */ /* 0x000fe200020f0eff */
[----:B------:R0:W-:Y:S01]  /*3630*/  STL.64 [R1+0x60], R12 ;  /* 0x0000600c01007387 */ /* 0x0001e20000100a00 */
[----:B------:R-:W-:-:S03]  /*3640*/  LEA R0, R47, R3, 0x1 ;  /* 0x000000032f007211 */ /* 0x000fc600078e08ff */
[----:B------:R1:W-:Y:S01]  /*3650*/  STL.64 [R1+0x58], R10 ;  /* 0x0000580a01007387 */ /* 0x0003e20000100a00 */
[----:B------:R-:W-:-:S03]  /*3660*/  LEA R4, P5, R0, R15, 0x1 ;  /* 0x0000000f00047211 */ /* 0x000fc600078a08ff */
[----:B------:R2:W-:Y:S01]  /*3670*/  STL.64 [R1+0x50], R8 ;  /* 0x0000500801007387 */ /* 0x0005e20000100a00 */
[CC--:B0-----:R-:W-:Y:S02]  /*3680*/  LEA R12, P2, R7.reuse, R15.reuse, 0x1 ;  /* 0x0000000f070c7211 */ /* 0x0c1fe400078408ff */
[C---:B-1----:R-:W-:Y:S02]  /*3690*/  LEA R10, P3, R2.reuse, R15, 0x1 ;  /* 0x0000000f020a7211 */ /* 0x042fe400078608ff */
[----:B------:R-:W-:Y:S02]  /*36a0*/  LEA.HI.X.SX32 R13, R7, R17, 0x1, P2 ;  /* 0x00000011070d7211 */ /* 0x000fe400010f0eff */
[C---:B--2---:R-:W-:Y:S02]  /*36b0*/  LEA R8, P4, R3.reuse, R15, 0x1 ;  /* 0x0000000f03087211 */ /* 0x044fe400078808ff */
[-C--:B------:R-:W-:Y:S02]  /*36c0*/  LEA.HI.X.SX32 R11, R2, R17.reuse, 0x1, P3 ;  /* 0x00000011020b7211 */ /* 0x080fe400018f0eff */
[----:B------:R-:W-:-:S02]  /*36d0*/  LEA.HI.X.SX32 R9, R3, R17, 0x1, P4 ;  /* 0x0000001103097211 */ /* 0x000fc400020f0eff */
[----:B------:R-:W-:Y:S01]  /*36e0*/  LEA.HI.X.SX32 R5, R0, R17, 0x1, P5 ;  /* 0x0000001100057211 */ /* 0x000fe200028f0eff */
[----:B------:R0:W-:Y:S04]  /*36f0*/  STL.64 [R1+0x48], R12 ;  /* 0x0000480c01007387 */ /* 0x0001e80000100a00 */
[----:B------:R0:W-:Y:S04]  /*3700*/  STL.64 [R1+0x40], R10 ;  /* 0x0000400a01007387 */ /* 0x0001e80000100a00 */
[----:B------:R0:W-:Y:S04]  /*3710*/  STL.64 [R1+0x38], R8 ;  /* 0x0000380801007387 */ /* 0x0001e80000100a00 */
[----:B------:R0:W-:Y:S01]  /*3720*/  STL.64 [R1+0x30], R4 ;  /* 0x0000300401007387 */ /* 0x0001e20000100a00 */
[----:B------:R-:W-:-:S04]  /*3730*/  @!UP1 UIADD3 UR4, UPT, UPT, -UR10, 0x100000, URZ ;  /* 0x001000000a049890 */ /* 0x000fc8000fffe1ff */
[----:B------:R-:W-:Y:S02]  /*3740*/  @!UP1 USHF.L.U32 UR5, UR4, 0xb, URZ ;  /* 0x0000000b04059899 */ /* 0x000fe400080006ff */
[----:B------:R-:W-:Y:S01]  /*3750*/  @!UP1 USHF.L.U32 UR4, UR4, 0x1, URZ ;  /* 0x0000000104049899 */ /* 0x000fe200080006ff */
[----:B------:R-:W-:Y:S01]  /*3760*/  ISETP.EQ.U32.AND P1, PT, RZ, UR8, P0 ;  /* 0x00000008ff007c0c */ /* 0x000fe20008722070 */
[----:B------:R-:W-:Y:S01]  /*3770*/  UIADD3 UR57, UPT, UPT, UR53, 0x80, URZ ;  /* 0x0000008035397890 */ /* 0x000fe2000fffe0ff */
[----:B------:R0:W-:Y:S03]  /*3780*/  STS.U16 [R14+UR52+0x9a00], R25 ;  /* 0x009a00190e007988 */ /* 0x0001e60008000434 */
[----:B------:R-:W-:Y:S01]  /*3790*/  UIADD3 UR9, UPT, UPT, UR9, UR57, URZ ;  /* 0x0000003909097290 */ /* 0x000fe2000fffe0ff */
[----:B------:R0:W-:Y:S04]  /*37a0*/  STS.U16 [R14+UR52+0x9e00], R27 ;  /* 0x009e001b0e007988 */ /* 0x0001e80008000434 */
[----:B------:R0:W-:Y:S01]  /*37b0*/  STS.U16 [R14+UR52+0xa200], R29 ;  /* 0x00a2001d0e007988 */ /* 0x0001e20008000434 */
[----:B------:R-:W-:-:S03]  /*37c0*/  ULEA UR58, UR58, UR9, 0x5 ;  /* 0x000000093a3a7291 */ /* 0x000fc6000f8e28ff */
[----:B------:R0:W-:Y:S01]  /*37d0*/  STS.U16 [R14+UR52+0xa600], R31 ;  /* 0x00a6001f0e007988 */ /* 0x0001e20008000434 */
[----:B------:R-:W-:-:S03]  /*37e0*/  UIADD3 UR9, UPT, UPT, UR52, 0xc000, URZ ;  /* 0x0000c00034097890 */ /* 0x000fc6000fffe0ff */
[----:B------:R0:W-:Y:S04]  /*37f0*/  STS.U16 [R14+UR52+0xaa00], R33 ;  /* 0x00aa00210e007988 */ /* 0x0001e80008000434 */
[----:B------:R0:W-:Y:S04]  /*3800*/  STS.U16 [R14+UR52+0xae00], R35 ;  /* 0x00ae00230e007988 */ /* 0x0001e80008000434 */
[----:B------:R0:W-:Y:S04]  /*3810*/  STS.U16 [R14+UR52+0xb200], R37 ;  /* 0x00b200250e007988 */ /* 0x0001e80008000434 */
[----:B------:R0:W-:Y:S04]  /*3820*/  STS.U16 [R14+UR52+0xb600], R39 ;  /* 0x00b600270e007988 */ /* 0x0001e80008000434 */
[----:B------:R0:W-:Y:S04]  /*3830*/  STS.U16 [R14+UR52+0xba00], R41 ;  /* 0x00ba00290e007988 */ /* 0x0001e80008000434 */
[----:B------:R0:W-:Y:S01]  /*3840*/  STS.U16 [R14+UR52+0xbe00], R43 ;  /* 0x00be002b0e007988 */ /* 0x0001e20008000434 */
[----:B------:R1:W-:Y:S06]  /*3850*/  MEMBAR.ALL.CTA ;  /* 0x0000000000007992 */ /* 0x0003ec0000008000 */
[----:B-1----:R-:W-:Y:S04]  /*3860*/  FENCE.VIEW.ASYNC.S ;  /* 0x00000000000073c6 */ /* 0x002fe80000000000 */
[----:B------:R-:W1:Y:S02]  /*3870*/  FENCE.VIEW.ASYNC.S ;  /* 0x00000000000073c6 */ /* 0x000e640000000000 */
[----:B-1----:R0:W1:Y:S01]  /*3880*/  @!UP2 SYNCS.EXCH.64 URZ, [UR52+0xc000], UR4 ;  /* 0x00c0000434ffa5b2 */ /* 0x0020620008000100 */
[----:B------:R-:W-:Y:S01]  /*3890*/  PRMT R0, RZ, 0x7610, R0 ;  /* 0x00007610ff007816 */ /* 0x000fe20000000000 */
[----:B-1----:R-:W-:Y:S06]  /*38a0*/  BAR.SYNC.DEFER_BLOCKING 0x0 ;  /* 0x0000000000007b1d */ /* 0x002fec0000010000 */
[----:B0-----:R-:W-:Y:S05]  /*38b0*/  @!P1 BRA `(.L_x_6) ;  /* 0x0000000000dc9947 */ /* 0x001fea0003800000 */
[----:B------:R-:W-:Y:S02]  /*38c0*/  USHF.R.U32.HI UR11, URZ, 0x4, UR52 ;  /* 0x00000004ff0b7899 */ /* 0x000fe40008011634 */
[----:B------:R-:W-:Y:S02]  /*38d0*/  UIADD3 UR5, UPT, UPT, UR52, 0x8000, URZ ;  /* 0x0000800034057890 */ /* 0x000fe4000fffe0ff */
[----:B------:R-:W-:Y:S02]  /*38e0*/  USGXT.U32 UR11, UR11, 0xe ;  /* 0x0000000e0b0b789a */ /* 0x000fe40008000000 */
[----:B------:R-:W-:Y:S02]  /*38f0*/  USHF.R.U32.HI UR5, URZ, 0x4, UR5 ;  /* 0x00000004ff057899 */ /* 0x000fe40008011605 */
[----:B------:R-:W-:Y:S02]  /*3900*/  UIADD3 UR32, UP2, UPT, UR11, 0x2000080, URZ ;  /* 0x020000800b207890 */ /* 0x000fe4000ff5e0ff */
[----:B------:R-:W-:Y:S01]  /*3910*/  USGXT.U32 UR12, UR5, 0xe ;  /* 0x0000000e050c789a */ /* 0x000fe20008000000 */
[----:B------:R-:W-:Y:S01]  /*3920*/  UMOV UR4, URZ ;  /* 0x000000ff00047c82 */ /* 0x000fe20008000000 */
[----:B------:R-:W-:Y:S01]  /*3930*/  UMOV UR10, URZ ;  /* 0x000000ff000a7c82 */ /* 0x000fe20008000000 */
[----:B------:R-:W-:-:S02]  /*3940*/  UIADD3.X UR33, UPT, UPT, UR4, 0x40004040, URZ, UP2, !UPT ;  /* 0x4000404004217890 */ /* 0x000fc400097fe4ff */
[----:B------:R-:W-:Y:S01]  /*3950*/  UIADD3 UR34, UP2, UPT, UR12, 0x2, URZ ;  /* 0x000000020c227890 */ /* 0x000fe2000ff5e0ff */
[----:B------:R-:W-:Y:S01]  /*3960*/  UMOV UR4, UR9 ;  /* 0x0000000900047c82 */ /* 0x000fe20008000000 */
[----:B------:R-:W-:Y:S02]  /*3970*/  UMOV UR5, URZ ;  /* 0x000000ff00057c82 */ /* 0x000fe40008000000 */
[----:B------:R-:W-:Y:S01]  /*3980*/  UIADD3.X UR35, UPT, UPT, UR10, 0x40004040, URZ, UP2, !UPT ;  /* 0x400040400a237890 */ /* 0x000fe200097fe4ff */
[----:B------:R-:W-:Y:S01]  /*3990*/  UMOV UR50, UR4 ;  /* 0x0000000400327c82 */ /* 0x000fe20008000000 */
[----:B------:R-:W-:Y:S02]  /*39a0*/  ULOP3.LUT UR4, UR11, 0x2000000, URZ, 0xfc, !UPT ;  /* 0x020000000b047892 */ /* 0x000fe4000f8efcff */
[----:B------:R-:W-:Y:S02]  /*39b0*/  UIADD3.64 UR10, UPT, UPT, UR32, 0x80, URZ ;  /* 0x00000080200a7897 */ /* 0x000fe4000fffe0ff */
[----:B------:R-:W-:-:S02]  /*39c0*/  UIADD3.64 UR42, UPT, UPT, UR34, 0x2, URZ ;  /* 0x00000002222a7897 */ /* 0x000fc4000fffe0ff */
[----:B------:R-:W-:Y:S02]  /*39d0*/  UIADD3.64 UR36, UPT, UPT, UR32, 0x100, URZ ;  /* 0x0000010020247897 */ /* 0x000fe4000fffe0ff */
[----:B------:R-:W-:Y:S02]  /*39e0*/  UIADD3.64 UR44, UPT, UPT, UR34, 0x4, URZ ;  /* 0x00000004222c7897 */ /* 0x000fe4000fffe0ff */
[----:B------:R-:W-:Y:S02]  /*39f0*/  UIADD3 UR16, UPT, UPT, UR53, 0x100, URZ ;  /* 0x0000010035107890 */ /* 0x000fe4000fffe0ff */
[----:B------:R-:W-:Y:S02]  /*3a00*/  UIADD3.64 UR38, UPT, UPT, UR32, 0x380, URZ ;  /* 0x0000038020267897 */ /* 0x000fe4000fffe0ff */
[----:B------:R-:W-:Y:S02]  /*3a10*/  UIADD3 UR51, UPT, UPT, UR53, 0x100, URZ ;  /* 0x0000010035337890 */ /* 0x000fe4000fffe0ff */
[----:B------:R-:W-:-:S02]  /*3a20*/  UIADD3.64 UR40, UPT, UPT, UR32, 0x400, URZ ;  /* 0x0000040020287897 */ /* 0x000fc4000fffe0ff */
[----:B------:R-:W-:Y:S02]  /*3a30*/  UIADD3 UR59, UPT, UPT, UR53, 0x100, URZ ;  /* 0x00000100353b7890 */ /* 0x000fe4000fffe0ff */
[----:B------:R-:W-:Y:S01]  /*3a40*/  UIADD3.64 UR46, UPT, UPT, UR32, 0x480, URZ ;  /* 0x00000480202e7897 */ /* 0x000fe2000fffe0ff */
[----:B------:R-:W-:Y:S01]  /*3a50*/  UMOV UR20, 0x0 ;  /* 0x0000000000147882 */ /* 0x000fe20000000000 */
[----:B------:R-:W-:Y:S01]  /*3a60*/  UMOV UR21, 0x8208490 ;  /* 0x0820849000157882 */ /* 0x000fe20000000000 */
[----:B------:R-:W-:Y:S01]  /*3a70*/  UIADD3 UR60, UPT, UPT, UR53, 0x100, URZ ;  /* 0x00000100353c7890 */ /* 0x000fe2000fffe0ff */
[----:B------:R-:W-:Y:S01]  /*3a80*/  UMOV UR13, 0x40004040 ;  /* 0x40004040000d7882 */ /* 0x000fe20000000000 */
[----:B------:R-:W-:Y:S01]  /*3a90*/  UIADD3.64 UR48, UPT, UPT, UR32, 0x500, URZ ;  /* 0x0000050020307897 */ /* 0x000fe2000fffe0ff */
[----:B------:R-:W-:Y:S01]  /*3aa0*/  UMOV UR5, 0x40004040 ;  /* 0x4000404000057882 */ /* 0x000fe20000000000 */
[----:B------:R-:W-:Y:S01]  /*3ab0*/  UMOV UR14, 0x0 ;  /* 0x00000000000e7882 */ /* 0x000fe20000000000 */
[----:B------:R-:W-:Y:S01]  /*3ac0*/  UMOV UR15, 0x8208490 ;  /* 0x08208490000f7882 */ /* 0x000fe20000000000 */
[----:B------:R-:W-:Y:S01]  /*3ad0*/  UMOV UR26, 0x0 ;  /* 0x00000000001a7882 */ /* 0x000fe20000000000 */
[----:B------:R-:W-:Y:S01]  /*3ae0*/  UMOV UR27, 0x8208490 ;  /* 0x08208490001b7882 */ /* 0x000fe20000000000 */
[----:B------:R0:W-:Y:S01]  /*3af0*/  UTCHMMA gdesc[UR4], gdesc[UR12], tmem[UR57], tmem[UR20], idesc[UR21], !UPT ;  /* 0x00ff140c040075ea */ /* 0x0001e2000f800039 */
[----:B------:R-:W-:Y:S01]  /*3b00*/  UMOV UR24, 0x0 ;  /* 0x0000000000187882 */ /* 0x000fe20000000000 */
[----:B------:R-:W-:Y:S01]  /*3b10*/  UMOV UR25, 0x8208490 ;  /* 0x0820849000197882 */ /* 0x000fe20000000000 */
[----:B------:R0:W-:Y:S01]  /*3b20*/  UTCHMMA gdesc[UR32], gdesc[UR34], tmem[UR57], tmem[UR14], idesc[UR15], UPT ;  /* 0x00ff0e22200075ea */ /* 0x0001e2000b800039 */
        /* <DEDUP_REMOVED lines=8> */
[----:B------:R0:W-:Y:S01]  /*3bb0*/  UTCHMMA gdesc[UR38], gdesc[UR12], tmem[UR16], tmem[UR22], idesc[UR23], !UPT ;  /* 0x00ff160c260075ea */ /* 0x0001e2000f800010 */
[----:B------:R-:W-:Y:S01]  /*3bc0*/  UMOV UR30, 0x0 ;  /* 0x00000000001e7882 */ /* 0x000fe20000000000 */
[----:B------:R-:W-:Y:S01]  /*3bd0*/  UMOV UR31, 0x8208490 ;  /* 0x08208490001f7882 */ /* 0x000fe20000000000 */
[----:B------:R0:W-:Y:S01]  /*3be0*/  UTCHMMA gdesc[UR40], gdesc[UR34], tmem[UR51], tmem[UR18], idesc[UR19], UPT ;  /* 0x00ff1222280075ea */ /* 0x0001e2000b800033 */
[----:B------:R0:W-:Y:S01]  /*3bf0*/  UTCHMMA gdesc[UR46], gdesc[UR42], tmem[UR59], tmem[UR28], idesc[UR29], UPT ;  /* 0x00ff1c2a2e0075ea */ /* 0x0001e2000b80003b */
[----:B------:R0:W-:Y:S01]  /*3c00*/  UTCHMMA gdesc[UR48], gdesc[UR44], tmem[UR60], tmem[UR30], idesc[UR31], UPT ;  /* 0x00ff1e2c300075ea */ /* 0x0001e2000b80003c */
[----:B------:R0:W-:Y:S01]  /*3c10*/  UTCBAR [UR50], URZ ;  /* 0x000000ff320073e9 */ /* 0x0001e200080000ff */
[----:B------:R-:W-:Y:S01]  /*3c20*/  NOP ;  /* 0x0000000000007918 */ /* 0x000fe20000000000 */
.L_x_6:
[----:B------:R-:W-:Y:S05]  /*3c30*/  @!P0 BRA `(.L_x_7) ;  /* 0x0000000000088947 */ /* 0x000fea0003800000 */
[----:B------:R-:W1:Y:S02]  /*3c40*/  SYNCS.PHASECHK.TRANS64.TRYWAIT P2, [UR52+0xc000], RZ ;  /* 0x00c000ffff0075a7 */ /* 0x000e640008041134 */
[----:B-1----:R-:W-:Y:S05]  /*3c50*/  @!P2 BRA `(.L_x_8) ;  /* 0x000000f800bca947 */ /* 0x002fea0003800000 */
.L_x_7:
[----:B------:R-:W2:Y:S01]  /*3c60*/  LDL.64 R136, [R1+0x128] ;  /* 0x0001280001887983 */ /* 0x000ea20000100a00 */
[----:B------:R-:W-:Y:S01]  /*3c70*/  BAR.SYNC.DEFER_BLOCKING 0x0 ;  /* 0x0000000000007b1d */ /* 0x000fe20000010000 */
[----:B------:R-:W-:-:S05]  /*3c80*/  LOP3.LUT P2, RZ, R133, 0xff, RZ, 0xc0, !PT ;  /* 0x000000ff85ff7812 */ /* 0x000fca000784c0ff */
[----:B------:R-:W3:Y:S04]  /*3c90*/  LDL.64 R146, [R1+0x108] ;  /* 0x0001080001927983 */ /* 0x000ee80000100a00 */
[----:B------:R-:W4:Y:S04]  /*3ca0*/  LDL.64 R150, [R1+0xe8] ;  /* 0x0000e80001967983 */ /* 0x000f280000100a00 */
[----:B------:R-:W5:Y:S04]  /*3cb0*/  LDL.64 R144, [R1+0xc8] ;  /* 0x0000c80001907983 */ /* 0x000f680000100a00 */
[----:B------:R-:W3:Y:S04]  /*3cc0*/  LDL.64 R142, [R1+0xa8] ;  /* 0x0000a800018e7983 */ /* 0x000ee80000100a00 */
[----:B------:R-:W3:Y:S01]  /*3cd0*/  LDL.64 R140, [R1+0x88] ;  /* 0x00008800018c7983 */ /* 0x000ee20000100a00 */
[----:B------:R-:W1:Y:S03]  /*3ce0*/  @!P2 SYNCS.CCTL.IV [UR52+0xc000] ;  /* 0x00c00000ff00a9b1 */ /* 0x000e660008000034 */
[----:B------:R-:W3:Y:S04]  /*3cf0*/  LDL.64 R138, [R1+0x68] ;  /* 0x00006800018a7983 */ /* 0x000ee80000100a00 */
[----:B------:R-:W3:Y:S04]  /*3d00*/  LDL.64 R148, [R1+0x48] ;  /* 0x0000480001947983 */ /* 0x000ee80000100a00 */
[----:B------:R-:W3:Y:S01]  /*3d10*/  LDL.64 R152, [R1+0xe0] ;  /* 0x0000e00001987983 */ /* 0x000ee20000100a00 */
[----:B------:R-:W-:Y:S01]  /*3d20*/  PRMT R135, RZ, 0x7610, R135 ;  /* 0x00007610ff877816 */ /* 0x000fe20000000087 */
[----:B0-----:R-:W0:Y:S01]  /*3d30*/  LDCU UR4, c[0x0][0x3a8] ;  /* 0x00007500ff0477ac */ /* 0x001e220008000800 */
[----:B------:R-:W0:Y:S01]  /*3d40*/  LDTM.x128 R4, tmem[UR58] ;  /* 0x0000003a000479ee */ /* 0x000e2200083c0000 */
[----:B------:R-:W-:Y:S01]  /*3d50*/  NOP ;  /* 0x0000000000007918 */ /* 0x000fe20000000000 */
[----:B------:R-:W-:Y:S01]  /*3d60*/  PRMT R3, RZ, 0x7610, R3 ;  /* 0x00007610ff037816 */ /* 0x000fe20000000003 */
[----:B------:R-:W4:Y:S01]  /*3d70*/  LDL.64 R156, [R1+0x58] ;  /* 0x00005800019c7983 */ /* 0x000f220000100a00 */
[----:B------:R-:W-:-:S03]  /*3d80*/  PRMT R2, RZ, 0x7610, R2 ;  /* 0x00007610ff027816 */ /* 0x000fc60000000002 */
[----:B------:R-:W4:Y:S04]  /*3d90*/  LDL.64 R154, [R1+0x38] ;  /* 0x00003800019a7983 */ /* 0x000f280000100a00 */
[----:B--2---:R-:W1:Y:S04]  /*3da0*/  @P0 LDG.E.U16 R0, desc[UR6][R136.64] ;  /* 0x0000000688000981 */ /* 0x004e68000c1e1500 */
[----:B------:R-:W2:Y:S04]  /*3db0*/  LDL.64 R136, [R1+0x120] ;  /* 0x0001200001887983 */ /* 0x000ea80000100a00 */
[----:B---3--:R-:W3:Y:S04]  /*3dc0*/  @P0 LDG.E.U16 R2, desc[UR6][R152.64] ;  /* 0x0000000698020981 */ /* 0x008ee8000c1e1500 */
[----:B-1----:R1:W-:Y:S02]  /*3dd0*/  STS.U16 [R132+UR52+0x8000], R0 ;  /* 0x0080000084007988 */ /* 0x0023e40008000434 */
[----:B-1----:R-:W-:-:S02]  /*3de0*/  PRMT R0, RZ, 0x7610, R0 ;  /* 0x00007610ff007816 */ /* 0x002fc40000000000 */
[----:B--2---:R-:W2:Y:S04]  /*3df0*/  @P0 LDG.E.U16 R135, desc[UR6][R136.64] ;  /* 0x0000000688870981 */ /* 0x004ea8000c1e1500 */
[----:B------:R-:W2:Y:S04]  /*3e00*/  @P0 LDG.E.U16 R0, desc[UR6][R146.64] ;  /* 0x0000000692000981 */ /* 0x000ea8000c1e1500 */
[----:B------:R-:W3:Y:S04]  /*3e10*/  LDL.64 R136, [R1+0x118] ;  /* 0x0001180001887983 */ /* 0x000ee80000100a00 */
[----:B------:R-:W3:Y:S04]  /*3e20*/  LDL.64 R146, [R1+0x100] ;  /* 0x0001000001927983 */ /* 0x000ee80000100a00 */
[----:B--2---:R1:W-:Y:S02]  /*3e30*/  STS.U16 [R132+UR52+0x8400], R0 ;  /* 0x0084000084007988 */ /* 0x0043e40008000434 */
[----:B-1----:R-:W-:-:S02]  /*3e40*/  PRMT R0, RZ, 0x7610, R0 ;  /* 0x00007610ff007816 */ /* 0x002fc40000000000 */
[----:B---3--:R-:W2:Y:S04]  /*3e50*/  @P0 LDG.E.U16 R3, desc[UR6][R146.64] ;  /* 0x0000000692030981 */ /* 0x008ea8000c1e1500 */
[----:B----4-:R-:W3:Y:S04]  /*3e60*/  @P0 LDG.E.U16 R0, desc[UR6][R150.64] ;  /* 0x0000000696000981 */ /* 0x010ee8000c1e1500 */
[----:B------:R-:W4:Y:S04]  /*3e70*/  LDL.64 R146, [R1+0xf8] ;  /* 0x0000f80001927983 */ /* 0x000f280000100a00 */
[----:B------:R-:W2:Y:S04]  /*3e80*/  LDL.64 R150, [R1+0x40] ;  /* 0x0000400001967983 */ /* 0x000ea80000100a00 */
[----:B---3--:R1:W-:Y:S02]  /*3e90*/  STS.U16 [R132+UR52+0x8800], R0 ;  /* 0x0088000084007988 */ /* 0x0083e40008000434 */
[----:B-1----:R-:W-:-:S06]  /*3ea0*/  PRMT R0, RZ, 0x7610, R0 ;  /* 0x00007610ff007816 */ /* 0x002fcc0000000000 */
[----:B-----5:R-:W3:Y:S04]  /*3eb0*/  @P0 LDG.E.U16 R0, desc[UR6][R144.64] ;  /* 0x0000000690000981 */ /* 0x020ee8000c1e1500 */
[----:B------:R-:W5:Y:S04]  /*3ec0*/  LDL.64 R144, [R1+0xc0] ;  /* 0x0000c00001907983 */ /* 0x000f680000100a00 */
[----:B---3--:R1:W-:Y:S02]  /*3ed0*/  STS.U16 [R132+UR52+0x8c00], R0 ;  /* 0x008c000084007988 */ /* 0x0083e40008000434 */
[----:B-1----:R-:W-:-:S06]  /*3ee0*/  PRMT R0, RZ, 0x7610, R0 ;  /* 0x00007610ff007816 */ /* 0x002fcc0000000000 */
[----:B------:R-:W3:Y:S04]  /*3ef0*/  @P0 LDG.E.U16 R0, desc[UR6][R142.64] ;  /* 0x000000068e000981 */ /* 0x000ee8000c1e1500 */
[----:B------:R-:W2:Y:S04]  /*3f00*/  LDL.64 R142, [R1+0xa0] ;  /* 0x0000a000018e7983 */ /* 0x000ea80000100a00 */
        /* <DEDUP_REMOVED lines=11> */
[----:B---3--:R1:W-:Y:S02]  /*3fc0*/  STS.U16 [R132+UR52+0x9c00], R0 ;  /* 0x009c000084007988 */ /* 0x0083e40008000434 */
[----:B-1----:R-:W-:-:S06]  /*3fd0*/  PRMT R0, RZ, 0x7610, R0 ;  /* 0x00007610ff007816 */ /* 0x002fcc0000000000 */
[----:B-----5:R-:W3:Y:S01]  /*3fe0*/  @P0 LDG.E.U16 R0, desc[UR6][R144.64] ;  /* 0x0000000690000981 */ /* 0x020ee2000c1e1500 */
[----:B------:R-:W-:-:S05]  /*3ff0*/  LOP3.LUT R148, R132, 0x20, RZ, 0x3c, !PT ;  /* 0x0000002084947812 */ /* 0x000fca00078e3cff */
[----:B------:R-:W-:Y:S04]  /*4000*/  STS.U16 [R148+UR52+0x8100], R135 ;  /* 0x0081008794007988 */ /* 0x000fe80008000434 */
[----:B--2---:R-:W-:Y:S04]  /*4010*/  STS.U16 [R148+UR52+0x8500], R3 ;  /* 0x0085000394007988 */ /* 0x004fe80008000434 */
[----:B------:R-:W-:Y:S04]  /*4020*/  STS.U16 [R148+UR52+0x8900], R2 ;  /* 0x0089000294007988 */ /* 0x000fe80008000434 */
[----:B------:R-:W2:Y:S04]  /*4030*/  LDL.64 R144, [R1+0xd8] ;  /* 0x0000d80001907983 */ /* 0x000ea80000100a00 */
[----:B---3--:R1:W-:Y:S02]  /*4040*/  STS.U16 [R148+UR52+0x8d00], R0 ;  /* 0x008d000094007988 */ /* 0x0083e40008000434 */
[----:B-1----:R-:W-:-:S06]  /*4050*/  PRMT R0, RZ, 0x7610, R0 ;  /* 0x00007610ff007816 */ /* 0x002fcc0000000000 */
[----:B------:R-:W3:Y:S04]  /*4060*/  @P0 LDG.E.U16 R0, desc[UR6][R142.64] ;  /* 0x000000068e000981 */ /* 0x000ee8000c1e1500 */
[----:B------:R-:W5:Y:S04]  /*4070*/  LDL.64 R142, [R1+0xb8] ;  /* 0x0000b800018e7983 */ /* 0x000f680000100a00 */
[----:B---3--:R1:W-:Y:S02]  /*4080*/  STS.U16 [R148+UR52+0x9100], R0 ;  /* 0x0091000094007988 */ /* 0x0083e40008000434 */
[----:B-1----:R-:W-:-:S06]  /*4090*/  PRMT R0, RZ, 0x7610, R0 ;  /* 0x00007610ff007816 */ /* 0x002fcc0000000000 */
[----:B------:R-:W3:Y:S01]  /*40a0*/  @P0 LDG.E.U16 R0, desc[UR6][R140.64] ;  /* 0x000000068c000981 */ /* 0x000ee2000c1e1500 */
[----:B------:R-:W-:Y:S02]  /*40b0*/  PRMT R135, RZ, 0x7610, R135 ;  /* 0x00007610ff877816 */ /* 0x000fe40000000087 */
[----:B------:R-:W-:Y:S02]  /*40c0*/  PRMT R3, RZ, 0x7610, R3 ;  /* 0x00007610ff037816 */ /* 0x000fe40000000003 */
[----:B------:R-:W-:Y:S02]  /*40d0*/  PRMT R2, RZ, 0x7610, R2 ;  /* 0x00007610ff027816 */ /* 0x000fe40000000002 */
[----:B------:R-:W5:Y:S04]  /*40e0*/  @P0 LDG.E.U16 R135, desc[UR6][R136.64] ;  /* 0x0000000688870981 */ /* 0x000f68000c1e1500 */
[----:B----4-:R-:W4:Y:S04]  /*40f0*/  @P0 LDG.E.U16 R3, desc[UR6][R146.64] ;  /* 0x0000000692030981 */ /* 0x010f28000c1e1500 */
[----:B--2---:R-:W2:Y:S04]  /*4100*/  @P0 LDG.E.U16 R2, desc[UR6][R144.64] ;  /* 0x0000000690020981 */ /* 0x004ea8000c1e1500 */
[----:B------:R-:W2:Y:S01]  /*4110*/  LDL.64 R140, [R1+0x98] ;  /* 0x00009800018c7983 */ /* 0x000ea20000100a00 */
[----:B------:R-:W-:-:S03]  /*4120*/  LOP3.LUT R152, R132, 0x40, RZ, 0x3c, !PT ;  /* 0x0000004084987812 */ /* 0x000fc600078e3cff */
[----:B------:R-:W2:Y:S04]  /*4130*/  LDL.64 R146, [R1+0xb0] ;  /* 0x0000b00001927983 */ /* 0x000ea80000100a00 */
[----:B------:R-:W2:Y:S04]  /*4140*/  LDL.64 R136, [R1+0x110] ;  /* 0x0001100001887983 */ /* 0x000ea80000100a00 */
        /* <DEDUP_REMOVED lines=10> */
[----:B-1----:R-:W-:-:S02]  /*41f0*/  PRMT R0, RZ, 0x7610, R0 ;  /* 0x00007610ff007816 */ /* 0x002fc40000000000 */
[----:B------:R-:W3:Y:S04]  /*4200*/  LDL.64 R148, [R1+0xd0] ;  /* 0x0000d00001947983 */ /* 0x000ee80000100a00 */
[----:B-----5:R-:W5:Y:S04]  /*4210*/  @P0 LDG.E.U16 R0, desc[UR6][R142.64] ;  /* 0x000000068e000981 */ /* 0x020f68000c1e1500 */
[----:B------:R-:W-:Y:S04]  /*4220*/  STS.U16 [R152+UR52+0x8200], R135 ;  /* 0x0082008798007988 */ /* 0x000fe80008000434 */
[----:B----4-:R-:W-:Y:S04]  /*4230*/  STS.U16 [R152+UR52+0x8600], R3 ;  /* 0x0086000398007988 */ /* 0x010fe80008000434 */
[----:B--2---:R-:W-:Y:S04]  /*4240*/  STS.U16 [R152+UR52+0x8a00], R2 ;  /* 0x008a000298007988 */ /* 0x004fe80008000434 */
[----:B------:R-:W2:Y:S04]  /*4250*/  LDL.64 R142, [R1+0x70] ;  /* 0x00007000018e7983 */ /* 0x000ea80000100a00 */
[----:B-----5:R1:W-:Y:S02]  /*4260*/  STS.U16 [R152+UR52+0x8e00], R0 ;  /* 0x008e000098007988 */ /* 0x0203e40008000434 */
[----:B-1----:R-:W-:-:S06]  /*4270*/  PRMT R0, RZ, 0x7610, R0 ;  /* 0x00007610ff007816 */ /* 0x002fcc0000000000 */
[----:B------:R-:W4:Y:S01]  /*4280*/  @P0 LDG.E.U16 R0, desc[UR6][R140.64] ;  /* 0x000000068c000981 */ /* 0x000f22000c1e1500 */
[----:B------:R-:W-:-:S06]  /*4290*/  PRMT R135, RZ, 0x7610, R135 ;  /* 0x00007610ff877816 */ /* 0x000fcc0000000087 */
[----:B------:R1:W5:Y:S04]  /*42a0*/  @P0 LDG.E.U16 R135, desc[UR6][R136.64] ;  /* 0x0000000688870981 */ /* 0x000368000c1e1500 */
[----:B------:R-:W2:Y:S04]  /*42b0*/  LDL.64 R140, [R1+0x50] ;  /* 0x00005000018c7983 */ /* 0x000ea80000100a00 */
[----:B----4-:R4:W-:Y:S02]  /*42c0*/  STS.U16 [R152+UR52+0x9200], R0 ;  /* 0x0092000098007988 */ /* 0x0109e40008000434 */
[----:B----4-:R-:W-:-:S06]  /*42d0*/  PRMT R0, RZ, 0x7610, R0 ;  /* 0x00007610ff007816 */ /* 0x010fcc0000000000 */
[----:B------:R-:W4:Y:S01]  /*42e0*/  @P0 LDG.E.U16 R0, desc[UR6][R138.64] ;  /* 0x000000068a000981 */ /* 0x000f22000c1e1500 */
[----:B-1----:R-:W-:-:S03]  /*42f0*/  LOP3.LUT R136, R132, 0x60, RZ, 0x3c, !PT ;  /* 0x0000006084887812 */ /* 0x002fc600078e3cff */
[----:B------:R-:W2:Y:S04]  /*4300*/  LDL.64 R138, [R1+0x30] ;  /* 0x00003000018a7983 */ /* 0x000ea80000100a00 */
[----:B----4-:R1:W-:Y:S02]  /*4310*/  STS.U16 [R152+UR52+0x9600], R0 ;  /* 0x0096000098007988 */ /* 0x0103e40008000434 */
[----:B-1----:R-:W-:-:S06]  /*4320*/  PRMT R0, RZ, 0x7610, R0 ;  /* 0x00007610ff007816 */ /* 0x002fcc0000000000 */
[----:B------:R-:W4:Y:S04]  /*4330*/  @P0 LDG.E.U16 R0, desc[UR6][R156.64] ;  /* 0x000000069c000981 */ /* 0x000f28000c1e1500 */
        /* <DEDUP_REMOVED lines=11> */
[----:B--2---:R-:W2:Y:S04]  /*43f0*/  @P0 LDG.E.U16 R0, desc[UR6][R142.64] ;  /* 0x000000068e000981 */ /* 0x004ea8000c1e1500 */
[----:B--2---:R1:W-:Y:S02]  /*4400*/  STS.U16 [R136+UR52+0x9700], R0 ;  /* 0x0097000088007988 */ /* 0x0043e40008000434 */
[----:B-1----:R-:W-:-:S06]  /*4410*/  PRMT R0, RZ, 0x7610, R0 ;  /* 0x00007610ff007816 */ /* 0x002fcc0000000000 */
[----:B------:R-:W2:Y:S01]  /*4420*/  @P0 LDG.E.U16 R0, desc[UR6][R140.64] ;  /* 0x000000068c000981 */ /* 0x000ea2000c1e1500 */
[----:B------:R-:W-:Y:S02]  /*4430*/  PRMT R3, RZ, 0x7610, R3 ;  /* 0x00007610ff037816 */ /* 0x000fe40000000003 */
[----:B------:R-:W-:-:S04]  /*4440*/  PRMT R2, RZ, 0x7610, R2 ;  /* 0x00007610ff027816 */ /* 0x000fc80000000002 */
[----:B------:R-:W4:Y:S04]  /*4450*/  @P0 LDG.E.U16 R3, desc[UR6][R150.64] ;  /* 0x0000000696030981 */ /* 0x000f28000c1e1500 */
[----:B---3--:R-:W3:Y:S01]  /*4460*/  @P0 LDG.E.U16 R2, desc[UR6][R148.64] ;  /* 0x0000000694020981 */ /* 0x008ee2000c1e1500 */
[----:B------:R-:W-:-:S03]  /*4470*/  ISETP.GT.AND P5, PT, R134, 0x2, PT ;  /* 0x000000028600780c */ /* 0x000fc60003fa4270 */
[----:B--2---:R1:W-:Y:S02]  /*4480*/  STS.U16 [R136+UR52+0x9b00], R0 ;  /* 0x009b000088007988 */ /* 0x0043e40008000434 */
[----:B-1----:R-:W-:-:S06]  /*4490*/  PRMT R0, RZ, 0x7610, R0 ;  /* 0x00007610ff007816 */ /* 0x002fcc0000000000 */
[----:B------:R0:W2:Y:S02]  /*44a0*/  @P0 LDG.E.U16 R0, desc[UR6][R138.64] ;  /* 0x000000068a000981 */ /* 0x0000a4000c1e1500 */
[----:B0-----:R-:W-:Y:S01]  /*44b0*/  FMUL R138, R7, UR4 ;  /* 0x00000004078a7c20 */ /* 0x001fe20008400000 */
[----:B------:R-:W-:Y:S01]  /*44c0*/  FMUL R7, R11, UR4 ;  /* 0x000000040b077c20 */ /* 0x000fe20008400000 */
[----:B------:R-:W-:Y:S01]  /*44d0*/  FMUL R11, R19, UR4 ;  /* 0x00000004130b7c20 */ /* 0x000fe20008400000 */
[----:B------:R-:W-:Y:S01]  /*44e0*/  FMUL R19, R35, UR4 ;  /* 0x0000000423137c20 */ /* 0x000fe20008400000 */
[----:B------:R-:W-:Y:S01]  /*44f0*/  FMUL R35, R67, UR4 ;  /* 0x0000000443237c20 */ /* 0x000fe20008400000 */
[----:B------:R-:W-:Y:S01]  /*4500*/  FMUL R67, R118, UR4 ;  /* 0x0000000476437c20 */ /* 0x000fe20008400000 */
[----:B------:R-:W-:Y:S02]  /*4510*/  FSEL R118, R138, -INF , P5 ;  /* 0xff8000008a767808 */ /* 0x000fe40002800000 */
[----:B------:R-:W-:Y:S01]  /*4520*/  ISETP.GT.AND P5, PT, R134, 0x6, PT ;  /* 0x000000068600780c */ /* 0x000fe20003fa4270 */
[----:B------:R-:W-:Y:S01]  /*4530*/  FMUL R137, R9, UR4 ;  /* 0x0000000409897c20 */ /* 0x000fe20008400000 */
[----:B------:R-:W-:-:S02]  /*4540*/  FMUL R9, R15, UR4 ;  /* 0x000000040f097c20 */ /* 0x000fc40008400000 */
[----:B------:R-:W-:Y:S02]  /*4550*/  FSEL R7, R7, -INF , P5 ;  /* 0xff80000007077808 */ /* 0x000fe40002800000 */
[----:B------:R-:W-:Y:S01]  /*4560*/  ISETP.GT.AND P5, PT, R134, 0xa, PT ;  /* 0x0000000a8600780c */ /* 0x000fe20003fa4270 */
[----:B------:R-:W-:Y:S01]  /*4570*/  FMUL R139, R5, UR4 ;  /* 0x00000004058b7c20 */ /* 0x000fe20008400000 */
[----:B------:R-:W-:Y:S02]  /*4580*/  FMUL R5, R6, UR4 ;  /* 0x0000000406057c20 */ /* 0x000fe40008400000 */
[----:B------:R-:W-:Y:S02]  /*4590*/  FSEL R9, R9, -INF , P5 ;  /* 0xff80000009097808 */ /* 0x000fe40002800000 */
[----:B------:R-:W-:Y:S01]  /*45a0*/  ISETP.GT.AND P5, PT, R134, 0xe, PT ;  /* 0x0000000e8600780c */ /* 0x000fe20003fa4270 */
[----:B------:R-:W-:Y:S01]  /*45b0*/  FMUL R6, R8, UR4 ;  /* 0x0000000408067c20 */ /* 0x000fe20008400000 */
[----:B------:R-:W-:Y:S01]  /*45c0*/  FMUL R8, R13, UR4 ;  /* 0x000000040d087c20 */ /* 0x000fe20008400000 */
[----:B------:R-:W-:Y:S01]  /*45d0*/  FMUL R13, R23, UR4 ;  /* 0x00000004170d7c20 */ /* 0x000fe20008400000 */
[----:B------:R-:W-:-:S02]  /*45e0*/  FSEL R11, R11, -INF , P5 ;  /* 0xff8000000b0b7808 */ /* 0x000fc40002800000 */
[C---:B------:R-:W-:Y:S01]  /*45f0*/  ISETP.GT.AND P5, PT, R134.reuse, 0x12, PT ;  /* 0x000000128600780c */ /* 0x040fe20003fa4270 */
[----:B------:R-:W-:Y:S01]  /*4600*/  FMUL R15, R27, UR4 ;  /* 0x000000041b0f7c20 */ /* 0x000fe20008400000 */
[----:B-----5:R0:W-:Y:S02]  /*4610*/  STS.U16 [R136+UR52+0x8300], R135 ;  /* 0x0083008788007988 */ /* 0x0201e40008000434 */
[----:B------:R-:W-:Y:S02]  /*4620*/  FSEL R13, R13, -INF , P5 ;  /* 0xff8000000d0d7808 */ /* 0x000fe40002800000 */
[C---:B------:R-:W-:Y:S01]  /*4630*/  ISETP.GT.AND P5, PT, R134.reuse, 0x16, PT ;  /* 0x000000168600780c */ /* 0x040fe20003fa4270 */
[----:B----4-:R1:W-:Y:S01]  /*4640*/  STS.U16 [R136+UR52+0x8700], R3 ;  /* 0x0087000388007988 */ /* 0x0103e20008000434 */
[----:B------:R-:W-:-:S03]  /*4650*/  ISETP.GT.AND P4, PT, R134, 0x3, PT ;  /* 0x000000038600780c */ /* 0x000fc60003f84270 */
[----:B---3--:R3:W-:Y:S01]  /*4660*/  STS.U16 [R136+UR52+0x8b00], R2 ;  /* 0x008b000288007988 */ /* 0x0087e20008000434 */
[C---:B------:R-:W-:Y:S02]  /*4670*/  ISETP.GT.AND P2, PT, R134.reuse, 0x1, PT ;  /* 0x000000018600780c */ /* 0x040fe40003f44270 */
[----:B------:R-:W-:Y:S02]  /*4680*/  FSEL R15, R15, -INF , P5 ;  /* 0xff8000000f0f7808 */ /* 0x000fe40002800000 */
[----:B------:R-:W-:Y:S01]  /*4690*/  ISETP.GT.AND P5, PT, R134, 0x1a, PT ;  /* 0x0000001a8600780c */ /* 0x000fe20003fa4270 */
[----:B0-----:R-:W-:Y:S01]  /*46a0*/  FMUL R135, R12, UR4 ;  /* 0x000000040c877c20 */ /* 0x001fe20008400000 */
[----:B------:R-:W-:Y:S01]  /*46b0*/  FSEL R6, R6, -INF , P4 ;  /* 0xff80000006067808 */ /* 0x000fe20002000000 */
[----:B------:R-:W-:Y:S01]  /*46c0*/  UISETP.GT.AND UP2, UPT, UR54, -0x1, UPT ;  /* 0xffffffff3600788c */ /* 0x000fe2000bf44270 */
[----:B------:R-:W-:Y:S02]  /*46d0*/  FSEL R5, R5, -INF , P2 ;  /* 0xff80000005057808 */ /* 0x000fe40001000000 */
[----:B------:R-:W-:-:S02]  /*46e0*/  ISETP.GT.AND P4, PT, R134, 0x7, PT ;  /* 0x000000078600780c */ /* 0x000fc40003f84270 */
[----:B------:R-:W-:Y:S01]  /*46f0*/  ISETP.GT.AND P2, PT, R134, 0x5, PT ;  /* 0x000000058600780c */ /* 0x000fe20003f44270 */
[----:B------:R-:W-:Y:S01]  /*4700*/  FMUL R153, R60, UR4 ;  /* 0x000000043c997c20 */ /* 0x000fe20008400000 */
[----:B------:R-:W-:Y:S01]  /*4710*/  FMUL R170, R4, UR4 ;  /* 0x0000000404aa7c20 */ /* 0x000fe20008400000 */
[----:B-1----:R-:W-:Y:S01]  /*4720*/  FMUL R3, R16, UR4 ;  /* 0x0000000410037c20 */ /* 0x002fe20008400000 */
[----:B------:R-:W-:Y:S01]  /*4730*/  FMUL R60, R117, UR4 ;  /* 0x00000004753c7c20 */ /* 0x000fe20008400000 */
[----:B------:R-:W-:Y:S01]  /*4740*/  FMUL R4, R14, UR4 ;  /* 0x000000040e047c20 */ /* 0x000fe20008400000 */
[----:B------:R-:W-:Y:S01]  /*4750*/  FMUL R145, R72, UR4 ;  /* 0x0000000448917c20 */ /* 0x000fe20008400000 */
[----:B------:R-:W-:Y:S01]  /*4760*/  ISETP.GT.AND P3, PT, R134, RZ, PT ;  /* 0x000000ff8600720c */ /* 0x000fe20003f64270 */
[----:B------:R-:W-:Y:S01]  /*4770*/  FMUL R150, R64, UR4 ;  /* 0x0000000440967c20 */ /* 0x000fe20008400000 */
[----:B------:R-:W-:Y:S01]  /*4780*/  FMUL R72, R114, UR4 ;  /* 0x0000000472487c20 */ /* 0x000fe20008400000 */
[----:B------:R-:W-:Y:S01]  /*4790*/  FMUL R64, R66, UR4 ;  /* 0x0000000442407c20 */ /* 0x000fe20008400000 */
[----:B------:R-:W-:Y:S01]  /*47a0*/  FMUL R66, R120, UR4 ;  /* 0x0000000478427c20 */ /* 0x000fe20008400000 */
[----:B------:R-:W-:Y:S01]  /*47b0*/  FMUL R169, R38, UR4 ;  /* 0x0000000426a97c20 */ /* 0x000fe20008400000 */
[----:B------:R-:W-:Y:S01]  /*47c0*/  FSEL R120, R139, -INF , P3 ;  /* 0xff8000008b787808 */ /* 0x000fe20001800000 */
[----:B------:R-:W-:Y:S01]  /*47d0*/  FMUL R38, R73, UR4 ;  /* 0x0000000449267c20 */ /* 0x000fe20008400000 */
[----:B------:R-:W-:Y:S01]  /*47e0*/  FMUL R73, R112, UR4 ;  /* 0x0000000470497c20 */ /* 0x000fe20008400000 */
[----:B------:R-:W-:Y:S01]  /*47f0*/  ISETP.GT.AND P3, PT, R134, 0x4, PT ;  /* 0x000000048600780c */ /* 0x000fe20003f64270 */
[----:B------:R-:W-:Y:S01]  /*4800*/  FMUL R152, R61, UR4 ;  /* 0x000000043d987c20 */ /* 0x000fe20008400000 */
[----:B------:R-:W-:-:S02]  /*4810*/  FMUL R61, R119, UR4 ;  /* 0x00000004773d7c20 */ /* 0x000fc40008400000 */
[----:B------:R-:W-:Y:S02]  /*4820*/  FSEL R119, R137, -INF , P3 ;  /* 0xff80000089777808 */ /* 0x000fe40001800000 */
[----:B------:R-:W-:Y:S01]  /*4830*/  ISETP.GT.AND P3, PT, R134, 0x8, PT ;  /* 0x000000088600780c */ /* 0x000fe20003f64270 */
[----:B---3--:R-:W-:-:S03]  /*4840*/  FMUL R2, R18, UR4 ;  /* 0x0000000412027c20 */ /* 0x008fc60008400000 */
[----:B------:R-:W-:Y:S02]  /*4850*/  FSEL R8, R8, -INF , P3 ;  /* 0xff80000008087808 */ /* 0x000fe40001800000 */
[----:B------:R-:W-:Y:S01]  /*4860*/  ISETP.GT.AND P3, PT, R134, 0xc, PT ;  /* 0x0000000c8600780c */ /* 0x000fe20003f64270 */
[----:B------:R-:W-:Y:S01]  /*4870*/  FMUL R154, R58, UR4 ;  /* 0x000000043a9a7c20 */ /* 0x000fe20008400000 */
        /* <DEDUP_REMOVED lines=66> */
[----:B--2---:R0:W-:Y:S02]  /*4ca0*/  STS.U16 [R136+UR52+0x9f00], R0 ;  /* 0x009f000088007988 */ /* 0x0041e40008000434 */
[----:B0-----:R-:W-:Y:S01]  /*4cb0*/  FMUL R136, R10, UR4 ;  /* 0x000000040a887c20 */ /* 0x001fe20008400000 */
[----:B------:R-:W-:Y:S01]  /*4cc0*/  FMUL R10, R17, UR4 ;  /* 0x00000004110a7c20 */ /* 0x000fe20008400000 */
[----:B------:R-:W-:Y:S01]  /*4cd0*/  FMUL R17, R31, UR4 ;  /* 0x000000041f117c20 */ /* 0x000fe20008400000 */
[----:B------:R-:W-:Y:S01]  /*4ce0*/  FMUL R0, R20, UR4 ;  /* 0x0000000414007c20 */ /* 0x000fe20008400000 */
[----:B------:R-:W-:Y:S01]  /*4cf0*/  FMUL R20, R37, UR4 ;  /* 0x0000000425147c20 */ /* 0x000fe20008400000 */
[----:B------:R-:W-:-:S02]  /*4d00*/  FMUL R37, R71, UR4 ;  /* 0x0000000447257c20 */ /* 0x000fc40008400000 */
[----:B------:R-:W-:Y:S01]  /*4d10*/  FSEL R17, R17, -INF , P5 ;  /* 0xff80000011117808 */ /* 0x000fe20002800000 */
[----:B------:R-:W-:Y:S01]  /*4d20*/  FMUL R71, R116, UR4 ;  /* 0x0000000474477c20 */ /* 0x000fe20008400000 */
[----:B------:R-:W-:Y:S02]  /*4d30*/  ISETP.GT.AND P5, PT, R134, 0x1e, PT ;  /* 0x0000001e8600780c */ /* 0x000fe40003fa4270 */
[----:B------:R-:W-:Y:S02]  /*4d40*/  FSEL R116, R135, -INF , P4 ;  /* 0xff80000087747808 */ /* 0x000fe40002000000 */
[----:B------:R-:W-:Y:S02]  /*4d50*/  FSEL R117, R136, -INF , P2 ;  /* 0xff80000088757808 */ /* 0x000fe40001000000 */
[C---:B------:R-:W-:Y:S02]  /*4d60*/  ISETP.GT.AND P4, PT, R134.reuse, 0xb, PT ;  /* 0x0000000b8600780c */ /* 0x040fe40003f84270 */
[----:B------:R-:W-:-:S02]  /*4d70*/  ISETP.GT.AND P2, PT, R134, 0x9, PT ;  /* 0x000000098600780c */ /* 0x000fc40003f44270 */
[----:B------:R-:W-:Y:S01]  /*4d80*/  FSEL R19, R19, -INF , P5 ;  /* 0xff80000013137808 */ /* 0x000fe20002800000 */
[----:B------:R-:W-:Y:S01]  /*4d90*/  FMUL R31, R59, UR4 ;  /* 0x000000043b1f7c20 */ /* 0x000fe20008400000 */
[----:B------:R-:W-:Y:S01]  /*4da0*/  PLOP3.LUT P5, PT, PT, PT, UP2, 0x80, 0x8 ;  /* 0x000000000008781c */ /* 0x000fe20003faf028 */
[----:B------:R-:W-:Y:S01]  /*4db0*/  FMUL R59, R115, UR4 ;  /* 0x00000004733b7c20 */ /* 0x000fe20008400000 */
[----:B------:R-:W-:Y:S02]  /*4dc0*/  FSEL R114, R3, -INF , P4 ;  /* 0xff80000003727808 */ /* 0x000fe40002000000 */
[----:B------:R-:W-:Y:S02]  /*4dd0*/  FSEL R115, R4, -INF , P2 ;  /* 0xff80000004737808 */ /* 0x000fe40001000000 */
[----:B------:R-:W-:Y:S02]  /*4de0*/  ISETP.GT.AND P4, PT, R134, 0xf, PT ;  /* 0x0000000f8600780c */ /* 0x000fe40003f84270 */
[----:B------:R-:W-:-:S02]  /*4df0*/  FSEL R4, R170, -INF , P5 ;  /* 0xff800000aa047808 */ /* 0x000fc40002800000 */
[----:B------:R-:W-:Y:S02]  /*4e00*/  FSEL R112, R0, -INF , P4 ;  /* 0xff80000000707808 */ /* 0x000fe40002000000 */
[----:B------:R-:W-:-:S04]  /*4e10*/  FMNMX3 R0, R4, R120, R5, !PT ;  /* 0x0000007804007276 */ /* 0x000fc80007800005 */
[----:B------:R-:W-:-:S04]  /*4e20*/  FMNMX3 R0, R0, R118, R6, !PT ;  /* 0x0000007600007276 */ /* 0x000fc80007800006 */
[----:B------:R-:W-:-:S04]  /*4e30*/  FMNMX3 R0, R0, R119, R117, !PT ;  /* 0x0000007700007276 */ /* 0x000fc80007800075 */
[----:B------:R-:W-:Y:S02]  /*4e40*/  FMNMX3 R0, R0, R7, R116, !PT ;  /* 0x0000000700007276 */ /* 0x000fe40007800074 */
[----:B------:R-:W-:Y:S02]  /*4e50*/  ISETP.GT.AND P2, PT, R134, 0xd, PT ;  /* 0x0000000d8600780c */ /* 0x000fe40003f44270 */
[----:B------:R-:W-:Y:S02]  /*4e60*/  FMNMX3 R0, R0, R8, R115, !PT ;  /* 0x0000000800007276 */ /* 0x000fe40007800073 */
[----:B------:R-:W-:Y:S02]  /*4e70*/  FSEL R10, R10, -INF , P3 ;  /* 0xff8000000a0a7808 */ /* 0x000fe40001800000 */
[----:B------:R-:W-:Y:S02]  /*4e80*/  FSEL R113, R2, -INF , P2 ;  /* 0xff80000002717808 */ /* 0x000fe40001000000 */
[----:B------:R-:W-:-:S02]  /*4e90*/  FMNMX3 R0, R0, R9, R114, !PT ;  /* 0x0000000900007276 */ /* 0x000fc40007800072 */
[C---:B------:R-:W-:Y:S02]  /*4ea0*/  ISETP.GT.AND P3, PT, R134.reuse, 0x10, PT ;  /* 0x000000108600780c */ /* 0x040fe40003f64270 */
[----:B------:R-:W-:Y:S02]  /*4eb0*/  ISETP.GT.AND P2, PT, R134, 0x11, PT ;  /* 0x000000118600780c */ /* 0x000fe40003f44270 */
[----:B------:R-:W-:Y:S02]  /*4ec0*/  FMNMX3 R0, R0, R10, R113, !PT ;  /* 0x0000000a00007276 */ /* 0x000fe40007800071 */
[----:B------:R-:W-:Y:S02]  /*4ed0*/  ISETP.GT.AND P4, PT, R134, 0x13, PT ;  /* 0x000000138600780c */ /* 0x000fe40003f84270 */
[----:B------:R-:W-:Y:S02]  /*4ee0*/  FSEL R12, R12, -INF , P3 ;  /* 0xff8000000c0c7808 */ /* 0x000fe40001800000 */
[----:B------:R-:W-:-:S02]  /*4ef0*/  FSEL R111, R22, -INF , P2 ;  /* 0xff800000166f7808 */ /* 0x000fc40001000000 */
[----:B------:R-:W-:Y:S02]  /*4f00*/  FMNMX3 R0, R0, R11, R112, !PT ;  /* 0x0000000b00007276 */ /* 0x000fe40007800070 */
[C---:B------:R-:W-:Y:S02]  /*4f10*/  ISETP.GT.AND P3, PT, R134.reuse, 0x14, PT ;  /* 0x000000148600780c */ /* 0x040fe40003f64270 */
[----:B------:R-:W-:Y:S02]  /*4f20*/  ISETP.GT.AND P2, PT, R134, 0x15, PT ;  /* 0x000000158600780c */ /* 0x000fe40003f44270 */
[----:B------:R-:W-:Y:S02]  /*4f30*/  FSEL R110, R24, -INF , P4 ;  /* 0xff800000186e7808 */ /* 0x000fe40002000000 */
[----:B------:R-:W-:Y:S02]  /*4f40*/  FMNMX3 R0, R0, R12, R111, !PT ;  /* 0x0000000c00007276 */ /* 0x000fe4000780006f */
[----:B------:R-:W-:-:S02]  /*4f50*/  ISETP.GT.AND P4, PT, R134, 0x17, PT ;  /* 0x000000178600780c */ /* 0x000fc40003f84270 */
[----:B------:R-:W-:Y:S02]  /*4f60*/  FSEL R14, R14, -INF , P3 ;  /* 0xff8000000e0e7808 */ /* 0x000fe40001800000 */
[----:B------:R-:W-:Y:S02]  /*4f70*/  FSEL R109, R26, -INF , P2 ;  /* 0xff8000001a6d7808 */ /* 0x000fe40001000000 */
[----:B------:R-:W-:Y:S02]  /*4f80*/  FMNMX3 R0, R0, R13, R110, !PT ;  /* 0x0000000d00007276 */ /* 0x000fe4000780006e */
[C---:B------:R-:W-:Y:S02]  /*4f90*/  ISETP.GT.AND P3, PT, R134.reuse, 0x18, PT ;  /* 0x000000188600780c */ /* 0x040fe40003f64270 */
[----:B------:R-:W-:Y:S02]  /*4fa0*/  ISETP.GT.AND P2, PT, R134, 0x19, PT ;  /* 0x000000198600780c */ /* 0x000fe40003f44270 */
[----:B------:R-:W-:-:S02]  /*4fb0*/  FSEL R108, R28, -INF , P4 ;  /* 0xff8000001c6c7808 */ /* 0x000fc40002000000 */
[----:B------:R-:W-:Y:S02]  /*4fc0*/  FMNMX3 R0, R0, R14, R109, !PT ;  /* 0x0000000e00007276 */ /* 0x000fe4000780006d */
[----:B------:R-:W-:Y:S02]  /*4fd0*/  ISETP.GT.AND P4, PT, R134, 0x1b, PT ;  /* 0x0000001b8600780c */ /* 0x000fe40003f84270 */
[----:B------:R-:W-:Y:S02]  /*4fe0*/  FSEL R16, R16, -INF , P3 ;  /* 0xff80000010107808 */ /* 0x000fe40001800000 */
[----:B------:R-:W-:Y:S02]  /*4ff0*/  FSEL R107, R30, -INF , P2 ;  /* 0xff8000001e6b7808 */ /* 0x000fe40001000000 */
[----:B------:R-:W-:Y:S02]  /*5000*/  FMNMX3 R0, R0, R15, R108, !PT ;  /* 0x0000000f00007276 */ /* 0x000fe4000780006c */
[----:B------:R-:W-:-:S02]  /*5010*/  ISETP.GT.AND P3, PT, R134, 0x1c, PT ;  /* 0x0000001c8600780c */ /* 0x000fc40003f64270 */
[----:B------:R-:W-:Y:S02]  /*5020*/  ISETP.GT.AND P2, PT, R134, 0x1d, PT ;  /* 0x0000001d8600780c */ /* 0x000fe40003f44270 */
[----:B------:R-:W-:Y:S02]  /*5030*/  FSEL R106, R32, -INF , P4 ;  /* 0xff800000206a7808 */ /* 0x000fe40002000000 */
        /* <DEDUP_REMOVED lines=9> */
[----:B------:R-:W-:-:S02]  /*50d0*/  FSEL R20, R20, -INF , P3 ;  /* 0xff80000014147808 */ /* 0x000fc40001800000 */
[C---:B------:R-:W-:Y:S02]  /*50e0*/  ISETP.GT.AND P4, PT, R134.reuse, 0x22, PT ;  /* 0x000000228600780c */ /* 0x040fe40003f84270 */
[----:B------:R-:W-:Y:S02]  /*50f0*/  ISETP.GT.AND P3, PT, R134, 0x23, PT ;  /* 0x000000238600780c */ /* 0x000fe40003f64270 */
[----:B------:R-:W-:Y:S02]  /*5100*/  FSEL R103, R169, -INF , P2 ;  /* 0xff800000a9677808 */ /* 0x000fe40001000000 */
[----:B------:R-:W-:Y:S02]  /*5110*/  FMNMX3 R0, R0, R19, R104, !PT ;  /* 0x0000001300007276 */ /* 0x000fe40007800068 */
[C---:B------:R-:W-:Y:S02]  /*5120*/  ISETP.GT.AND P2, PT, R134.reuse, 0x24, PT ;  /* 0x000000248600780c */ /* 0x040fe40003f44270 */
[----:B------:R-:W-:-:S02]  /*5130*/  ISETP.GT.AND P5, PT, R134, 0x25, PT ;  /* 0x000000258600780c */ /* 0x000fc40003fa4270 */
[----:B------:R-:W-:Y:S02]  /*5140*/  FSEL R21, R21, -INF , P4 ;  /* 0xff80000015157808 */ /* 0x000fe40002000000 */
[----:B------:R-:W-:Y:S02]  /*5150*/  FSEL R102, R168, -INF , P3 ;  /* 0xff800000a8667808 */ /* 0x000fe40001800000 */
[----:B------:R-:W-:Y:S02]  /*5160*/  FMNMX3 R0, R0, R20, R103, !PT ;  /* 0x0000001400007276 */ /* 0x000fe40007800067 */
[C---:B------:R-:W-:Y:S02]  /*5170*/  ISETP.GT.AND P4, PT, R134.reuse, 0x26, PT ;  /* 0x000000268600780c */ /* 0x040fe40003f84270 */
[----:B------:R-:W-:Y:S02]  /*5180*/  ISETP.GT.AND P3, PT, R134, 0x27, PT ;  /* 0x000000278600780c */ /* 0x000fe40003f64270 */
[----:B------:R-:W-:-:S02]  /*5190*/  FSEL R22, R167, -INF , P2 ;  /* 0xff800000a7167808 */ /* 0x000fc40001000000 */
[----:B------:R-:W-:Y:S02]  /*51a0*/  FSEL R101, R166, -INF , P5 ;  /* 0xff800000a6657808 */ /* 0x000fe40002800000 */
[----:B------:R-:W-:Y:S02]  /*51b0*/  FMNMX3 R0, R0, R21, R102, !PT ;  /* 0x0000001500007276 */ /* 0x000fe40007800066 */
[C---:B------:R-:W-:Y:S02]  /*51c0*/  ISETP.GT.AND P2, PT, R134.reuse, 0x28, PT ;  /* 0x000000288600780c */ /* 0x040fe40003f44270 */
[----:B------:R-:W-:Y:S02]  /*51d0*/  ISETP.GT.AND P5, PT, R134, 0x29, PT ;  /* 0x000000298600780c */ /* 0x000fe40003fa4270 */
[----:B------:R-:W-:Y:S02]  /*51e0*/  FSEL R23, R23, -INF , P4 ;  /* 0xff80000017177808 */ /* 0x000fe40002000000 */
[----:B------:R-:W-:-:S02]  /*51f0*/  FSEL R100, R165, -INF , P3 ;  /* 0xff800000a5647808 */ /* 0x000fc40001800000 */
[----:B------:R-:W-:Y:S02]  /*5200*/  FMNMX3 R0, R0, R22, R101, !PT ;  /* 0x0000001600007276 */ /* 0x000fe40007800065 */
[C---:B------:R-:W-:Y:S02]  /*5210*/  ISETP.GT.AND P4, PT, R134.reuse, 0x2a, PT ;  /* 0x0000002a8600780c */ /* 0x040fe40003f84270 */
[----:B------:R-:W-:Y:S02]  /*5220*/  ISETP.GT.AND P3, PT, R134, 0x2b, PT ;  /* 0x0000002b8600780c */ /* 0x000fe40003f64270 */
[----:B------:R-:W-:Y:S02]  /*5230*/  FSEL R24, R164, -INF , P2 ;  /* 0xff800000a4187808 */ /* 0x000fe40001000000 */
[----:B------:R-:W-:Y:S02]  /*5240*/  FSEL R99, R163, -INF , P5 ;  /* 0xff800000a3637808 */ /* 0x000fe40002800000 */
[----:B------:R-:W-:-:S02]  /*5250*/  FMNMX3 R0, R0, R23, R100, !PT ;  /* 0x0000001700007276 */ /* 0x000fc40007800064 */
[C---:B------:R-:W-:Y:S02]  /*5260*/  ISETP.GT.AND P2, PT, R134.reuse, 0x2c, PT ;  /* 0x0000002c8600780c */ /* 0x040fe40003f44270 */
[----:B------:R-:W-:Y:S02]  /*5270*/  ISETP.GT.AND P5, PT, R134, 0x2d, PT ;  /* 0x0000002d8600780c */ /* 0x000fe40003fa4270 */
[----:B------:R-:W-:Y:S02]  /*5280*/  FSEL R25, R25, -INF , P4 ;  /* 0xff80000019197808 */ /* 0x000fe40002000000 */
[----:B------:R-:W-:Y:S02]  /*5290*/  FSEL R98, R162, -INF , P3 ;  /* 0xff800000a2627808 */ /* 0x000fe40001800000 */
[----:B------:R-:W-:Y:S02]  /*52a0*/  FMNMX3 R0, R0, R24, R99, !PT ;  /* 0x0000001800007276 */ /* 0x000fe40007800063 */
[----:B------:R-:W-:-:S02]  /*52b0*/  ISETP.GT.AND P4, PT, R134, 0x2e, PT ;  /* 0x0000002e8600780c */ /* 0x000fc40003f84270 */
[----:B------:R-:W-:Y:S02]  /*52c0*/  ISETP.GT.AND P3, PT, R134, 0x2f, PT ;  /* 0x0000002f8600780c */ /* 0x000fe40003f64270 */
[----:B------:R-:W-:Y:S02]  /*52d0*/  FSEL R26, R161, -INF , P2 ;  /* 0xff800000a11a7808 */ /* 0x000fe40001000000 */
        /* <DEDUP_REMOVED lines=46> */
[----:B------:R-:W-:Y:S01]  /*55c0*/  FMNMX3 R0, R0, R34, R64, !PT ;  /* 0x0000002200007276 */ /* 0x000fe20007800040 */
[----:B------:R-:W-:Y:S01]  /*55d0*/  FMUL R65, R90, UR4 ;  /* 0x000000045a417c20 */ /* 0x000fe20008400000 */
[C---:B------:R-:W-:Y:S02]  /*55e0*/  ISETP.GT.AND P4, PT, R134.reuse, 0x42, PT ;  /* 0x000000428600780c */ /* 0x040fe40003f84270 */
[----:B------:R-:W-:Y:S02]  /*55f0*/  ISETP.GT.AND P3, PT, R134, 0x43, PT ;  /* 0x000000438600780c */ /* 0x000fe40003f64270 */
[----:B------:R-:W-:Y:S02]  /*5600*/  FSEL R36, R147, -INF , P2 ;  /* 0xff80000093247808 */ /* 0x000fe40001000000 */
[----:B------:R-:W-:Y:S02]  /*5610*/  FSEL R90, R146, -INF , P5 ;  /* 0xff800000925a7808 */ /* 0x000fe40002800000 */
[----:B------:R-:W-:Y:S01]  /*5620*/  FMNMX3 R0, R0, R35, R91, !PT ;  /* 0x0000002300007276 */ /* 0x000fe2000780005b */
[----:B------:R-:W-:Y:S01]  /*5630*/  FMUL R46, R89, UR4 ;  /* 0x00000004592e7c20 */ /* 0x000fe20008400000 */
[----:B------:R-:W-:-:S02]  /*5640*/  ISETP.GT.AND P2, PT, R134, 0x44, PT ;  /* 0x000000448600780c */ /* 0x000fc40003f44270 */
[----:B------:R-:W-:Y:S02]  /*5650*/  ISETP.GT.AND P5, PT, R134, 0x45, PT ;  /* 0x000000458600780c */ /* 0x000fe40003fa4270 */
[----:B------:R-:W-:Y:S02]  /*5660*/  FSEL R37, R37, -INF , P4 ;  /* 0xff80000025257808 */ /* 0x000fe40002000000 */
[----:B------:R-:W-:Y:S02]  /*5670*/  FSEL R89, R145, -INF , P3 ;  /* 0xff80000091597808 */ /* 0x000fe40001800000 */
[----:B------:R-:W-:Y:S01]  /*5680*/  FMNMX3 R0, R0, R36, R90, !PT ;  /* 0x0000002400007276 */ /* 0x000fe2000780005a */
[----:B------:R-:W-:Y:S01]  /*5690*/  FMUL R42, R81, UR4 ;  /* 0x00000004512a7c20 */ /* 0x000fe20008400000 */
[----:B------:R-:W-:Y:S01]  /*56a0*/  FMUL R81, R88, UR4 ;  /* 0x0000000458517c20 */ /* 0x000fe20008400000 */
[C---:B------:R-:W-:Y:S02]  /*56b0*/  ISETP.GT.AND P4, PT, R134.reuse, 0x46, PT ;  /* 0x000000468600780c */ /* 0x040fe40003f84270 */
[----:B------:R-:W-:-:S02]  /*56c0*/  ISETP.GT.AND P3, PT, R134, 0x47, PT ;  /* 0x000000478600780c */ /* 0x000fc40003f64270 */
[----:B------:R-:W-:Y:S02]  /*56d0*/  FSEL R38, R38, -INF , P2 ;  /* 0xff80000026267808 */ /* 0x000fe40001000000 */
[----:B------:R-:W-:Y:S02]  /*56e0*/  FSEL R88, R144, -INF , P5 ;  /* 0xff80000090587808 */ /* 0x000fe40002800000 */
[----:B------:R-:W-:Y:S01]  /*56f0*/  FMNMX3 R0, R0, R37, R89, !PT ;  /* 0x0000002500007276 */ /* 0x000fe20007800059 */
[----:B------:R-:W-:Y:S01]  /*5700*/  FMUL R45, R87, UR4 ;  /* 0x00000004572d7c20 */ /* 0x000fe20008400000 */
[C---:B------:R-:W-:Y:S02]  /*5710*/  ISETP.GT.AND P2, PT, R134.reuse, 0x48, PT ;  /* 0x000000488600780c */ /* 0x040fe40003f44270 */
[----:B------:R-:W-:Y:S02]  /*5720*/  ISETP.GT.AND P5, PT, R134, 0x49, PT ;  /* 0x000000498600780c */ /* 0x000fe40003fa4270 */
[----:B------:R-:W-:-:S02]  /*5730*/  FSEL R39, R39, -INF , P4 ;  /* 0xff80000027277808 */ /* 0x000fc40002000000 */
[----:B------:R-:W-:Y:S02]  /*5740*/  FSEL R87, R143, -INF , P3 ;  /* 0xff8000008f577808 */ /* 0x000fe40001800000 */
[----:B------:R-:W-:Y:S01]  /*5750*/  FMNMX3 R0, R0, R38, R88, !PT ;  /* 0x0000002600007276 */ /* 0x000fe20007800058 */
[----:B------:R-:W-:Y:S01]  /*5760*/  FMUL R140, R82, UR4 ;  /* 0x00000004528c7c20 */ /* 0x000fe20008400000 */
[----:B------:R-:W-:Y:S01]  /*5770*/  FMUL R82, R86, UR4 ;  /* 0x0000000456527c20 */ /* 0x000fe20008400000 */
        /* <DEDUP_REMOVED lines=12> */
[----:B------:R-:W-:Y:S01]  /*5840*/  FMUL R83, R84, UR4 ;  /* 0x0000000454537c20 */ /* 0x000fe20008400000 */
        /* <DEDUP_REMOVED lines=129> */
[----:B------:R-:W-:Y:S01]  /*6060*/  FMNMX3 R0, R0, R124, R125, !PT ;  /* 0x0000007c00007276 */ /* 0x000fe2000780007d */
[----:B------:R-:W-:Y:S01]  /*6070*/  FMUL R130, R131, UR4 ;  /* 0x0000000483827c20 */ /* 0x000fe20008400000 */
[----:B------:R-:W-:Y:S02]  /*6080*/  ISETP.GT.AND P3, PT, R134, 0x7e, PT ;  /* 0x0000007e8600780c */ /* 0x000fe40003f64270 */
[----:B------:R-:W-:-:S02]  /*6090*/  FSEL R128, R128, -INF , P2 ;  /* 0xff80000080807808 */ /* 0x000fc40001000000 */
[----:B------:R-:W-:Y:S02]  /*60a0*/  FSEL R129, R129, -INF , P5 ;  /* 0xff80000081817808 */ /* 0x000fe40002800000 */
[----:B------:R-:W-:Y:S02]  /*60b0*/  FMNMX3 R0, R0, R126, R127, !PT ;  /* 0x0000007e00007276 */ /* 0x000fe4000780007f */
[----:B------:R-:W-:Y:S02]  /*60c0*/  FSEL R130, R130, -INF , P3 ;  /* 0xff80000082827808 */ /* 0x000fe40001800000 */
[----:B------:R-:W-:-:S04]  /*60d0*/  FMNMX3 R0, R0, R128, R129, !PT ;  /* 0x0000008000007276 */ /* 0x000fc80007800081 */
[----:B------:R-:W-:-:S05]  /*60e0*/  FMNMX3 R0, R0, -INF , R130, !PT ;  /* 0xff80000000007876 */ /* 0x000fca0007800082 */
[--C-:B------:R-:W-:Y:S01]  /*60f0*/  FADD R4, R4, -R0.reuse ;  /* 0x8000000004047221 */ /* 0x100fe20000000000 */
[--C-:B------:R-:W-:Y:S01]  /*6100*/  FADD R120, R120, -R0.reuse ;  /* 0x8000000078787221 */ /* 0x100fe20000000000 */
[----:B------:R-:W-:Y:S02]  /*6110*/  FADD R5, R5, -R0 ;  /* 0x8000000005057221 */ /* 0x000fe40000000000 */
[----:B------:R-:W-:Y:S01]  /*6120*/  FMUL R4, R4, 1.4426950216293334961 ;  /* 0x3fb8aa3b04047820 */ /* 0x000fe20000400000 */
[----:B------:R-:W-:Y:S01]  /*6130*/  FMUL R120, R120, 1.4426950216293334961 ;  /* 0x3fb8aa3b78787820 */ /* 0x000fe20000400000 */
[----:B------:R-:W-:-:S03]  /*6140*/  FMUL R5, R5, 1.4426950216293334961 ;  /* 0x3fb8aa3b05057820 */ /* 0x000fc60000400000 */
[----:B------:R-:W-:Y:S08]  /*6150*/  MUFU.EX2 R121, R120 ;  /* 0x0000007800797308 */ /* 0x000ff00000000800 */
[----:B------:R-:W0:Y:S08]  /*6160*/  MUFU.EX2 R4, R4 ;  /* 0x0000000400047308 */ /* 0x000e300000000800 */
[----:B------:R-:W1:Y:S01]  /*6170*/  MUFU.EX2 R5, R5 ;  /* 0x0000000500057308 */ /* 0x000e620000000800 */
[--C-:B------:R-:W-:Y:S01]  /*6180*/  FADD R118, R118, -R0.reuse ;  /* 0x8000000076767221 */ /* 0x100fe20000000000 */
[----:B------:R-:W-:-:S03]  /*6190*/  FADD R119, R119, -R0 ;  /* 0x8000000077777221 */ /* 0x000fc60000000000 */
[----:B------:R-:W-:Y:S01]  /*61a0*/  FMUL R118, R118, 1.4426950216293334961 ;  /* 0x3fb8aa3b76767820 */ /* 0x000fe20000400000 */
[----:B0-----:R-:W-:Y:S01]  /*61b0*/  FADD R120, R4, R121 ;  /* 0x0000007904787221 */ /* 0x001fe20000000000 */
[----:B------:R-:W-:Y:S01]  /*61c0*/  F2FP.BF16.F32.PACK_AB R4, R121, R4 ;  /* 0x000000047904723e */ /* 0x000fe200000010ff */
[----:B------:R-:W-:Y:S01]  /*61d0*/  FMUL R119, R119, 1.4426950216293334961 ;  /* 0x3fb8aa3b77777820 */ /* 0x000fe20000400000 */
[----:B------:R1:W0:Y:S02]  /*61e0*/  MUFU.EX2 R121, R118 ;  /* 0x0000007600797308 */ /* 0x0002240000000800 */
[----:B-1----:R-:W-:Y:S01]  /*61f0*/  FADD R118, R5, R120 ;  /* 0x0000007805767221 */ /* 0x002fe20000000000 */
[----:B------:R-:W-:-:S05]  /*6200*/  FADD R120, R117, -R0 ;  /* 0x8000000075787221 */ /* 0x000fca0000000000 */
[----:B------:R1:W-:Y:S01]  /*6210*/  MUFU.EX2 R117, R119 ;  /* 0x0000007700757308 */ /* 0x0003e20000000800 */
[----:B------:R-:W-:Y:S01]  /*6220*/  FMUL R120, R120, 1.4426950216293334961 ;  /* 0x3fb8aa3b78787820 */ /* 0x000fe20000400000 */
[----:B-1----:R-:W-:-:S06]  /*6230*/  FADD R119, R7, -R0 ;  /* 0x8000000007777221 */ /* 0x002fcc0000000000 */
        /* <DEDUP_REMOVED lines=8> */
[--C-:B------:R-:W-:Y:S01]  /*62c0*/  FADD R6, R6, -R0.reuse ;  /* 0x8000000006067221 */ /* 0x100fe20000000000 */
[----:B-1----:R-:W-:-:S05]  /*62d0*/  FADD R120, R115, -R0 ;  /* 0x8000000073787221 */ /* 0x002fca0000000000 */
[----:B------:R1:W-:Y:S01]  /*62e0*/  MUFU.EX2 R115, R119 ;  /* 0x0000007700737308 */ /* 0x0003e20000000800 */
[----:B------:R-:W-:Y:S01]  /*62f0*/  FMUL R120, R120, 1.4426950216293334961 ;  /* 0x3fb8aa3b78787820 */ /* 0x000fe20000400000 */
[----:B------:R-:W-:Y:S01]  /*6300*/  FMUL R6, R6, 1.4426950216293334961 ;  /* 0x3fb8aa3b06067820 */ /* 0x000fe20000400000 */
[----:B-1----:R-:W-:-:S05]  /*6310*/  FADD R119, R9, -R0 ;  /* 0x8000000009777221 */ /* 0x002fca0000000000 */
[----:B------:R1:W-:Y:S01]  /*6320*/  MUFU.EX2 R9, R120 ;  /* 0x0000007800097308 */ /* 0x0003e20000000800 */
[----:B------:R-:W-:Y:S01]  /*6330*/  FMUL R119, R119, 1.4426950216293334961 ;  /* 0x3fb8aa3b77777820 */ /* 0x000fe20000400000 */
[----:B-1----:R-:W-:-:S06]  /*6340*/  FADD R120, R114, -R0 ;  /* 0x8000000072787221 */ /* 0x002fcc0000000000 */
[----:B------:R1:W-:Y:S01]  /*6350*/  MUFU.EX2 R114, R119 ;  /* 0x0000007700727308 */ /* 0x0003e20000000800 */
[----:B------:R-:W-:Y:S01]  /*6360*/  FMUL R120, R120, 1.4426950216293334961 ;  /* 0x3fb8aa3b78787820 */ /* 0x000fe20000400000 */
[----:B-1----:R-:W-:-:S06]  /*6370*/  FADD R119, R10, -R0 ;  /* 0x800000000a777221 */ /* 0x002fcc0000000000 */
[----:B------:R-:W1:Y:S01]  /*6380*/  MUFU.EX2 R6, R6 ;  /* 0x0000000600067308 */ /* 0x000e620000000800 */
[----:B------:R-:W-:-:S07]  /*6390*/  FMUL R119, R119, 1.4426950216293334961 ;  /* 0x3fb8aa3b77777820 */ /* 0x000fce0000400000 */
[----:B------:R2:W3:Y:S02]  /*63a0*/  MUFU.EX2 R10, R120 ;  /* 0x00000078000a7308 */ /* 0x0004e40000000800 */
[----:B--2---:R-:W-:-:S06]  /*63b0*/  FADD R120, R113, -R0 ;  /* 0x8000000071787221 */ /* 0x004fcc0000000000 */
[----:B------:R2:W4:Y:S01]  /*63c0*/  MUFU.EX2 R113, R119 ;  /* 0x0000007700717308 */ /* 0x0005220000000800 */
[----:B------:R-:W-:Y:S01]  /*63d0*/  FMUL R120, R120, 1.4426950216293334961 ;  /* 0x3fb8aa3b78787820 */ /* 0x000fe20000400000 */
[----:B0-----:R-:W-:Y:S01]  /*63e0*/  FADD R118, R121, R118 ;  /* 0x0000007679767221 */ /* 0x001fe20000000000 */
[----:B--2---:R-:W-:-:S05]  /*63f0*/  FADD R119, R11, -R0 ;  /* 0x800000000b777221 */ /* 0x004fca0000000000 */
[----:B------:R0:W2:Y:S01]  /*6400*/  MUFU.EX2 R11, R120 ;  /* 0x00000078000b7308 */ /* 0x0000a20000000800 */
[----:B------:R-:W-:Y:S01]  /*6410*/  FMUL R119, R119, 1.4426950216293334961 ;  /* 0x3fb8aa3b77777820 */ /* 0x000fe20000400000 */
[----:B-1----:R-:W-:Y:S01]  /*6420*/  FADD R118, R6, R118 ;  /* 0x0000007606767221 */ /* 0x002fe20000000000 */
[----:B0-----:R-:W-:-:S05]  /*6430*/  FADD R120, R112, -R0 ;  /* 0x8000000070787221 */ /* 0x001fca0000000000 */
[----:B------:R0:W1:Y:S01]  /*6440*/  MUFU.EX2 R112, R119 ;  /* 0x0000007700707308 */ /* 0x0000620000000800 */
[----:B------:R-:W-:Y:S01]  /*6450*/  FMUL R120, R120, 1.4426950216293334961 ;  /* 0x3fb8aa3b78787820 */ /* 0x000fe20000400000 */
[----:B------:R-:W-:Y:S01]  /*6460*/  FADD R118, R117, R118 ;  /* 0x0000007675767221 */ /* 0x000fe20000000000 */
[----:B0-----:R-:W-:-:S05]  /*6470*/  FADD R119, R12, -R0 ;  /* 0x800000000c777221 */ /* 0x001fca0000000000 */
[----:B------:R0:W5:Y:S01]  /*6480*/  MUFU.EX2 R12, R120 ;  /* 0x00000078000c7308 */ /* 0x0001620000000800 */
[----:B------:R-:W-:Y:S01]  /*6490*/  FMUL R119, R119, 1.4426950216293334961 ;  /* 0x3fb8aa3b77777820 */ /* 0x000fe20000400000 */
[----:B------:R-:W-:Y:S01]  /*64a0*/  FADD R118, R7, R118 ;  /* 0x0000007607767221 */ /* 0x000fe20000000000 */
[----:B0-----:R-:W-:-:S05]  /*64b0*/  FADD R120, R111, -R0 ;  /* 0x800000006f787221 */ /* 0x001fca0000000000 */
[----:B------:R0:W1:Y:S01]  /*64c0*/  MUFU.EX2 R111, R119 ;  /* 0x00000077006f7308 */ /* 0x0000620000000800 */
        /* <DEDUP_REMOVED lines=21> */
[----:B---3--:R-:W-:Y:S01]  /*6620*/  FADD R118, R10, R118 ;  /* 0x000000760a767221 */ /* 0x008fe20000000000 */
[----:B0-----:R-:W-:-:S05]  /*6630*/  FADD R120, R108, -R0 ;  /* 0x800000006c787221 */ /* 0x001fca0000000000 */
[----:B------:R0:W3:Y:S01]  /*6640*/  MUFU.EX2 R108, R119 ;  /* 0x00000077006c7308 */ /* 0x0000e20000000800 */
[----:B----4-:R-:W-:Y:S01]  /*6650*/  FADD R118, R113, R118 ;  /* 0x0000007671767221 */ /* 0x010fe20000000000 */
[----:B------:R-:W-:Y:S01]  /*6660*/  FMUL R120, R120, 1.4426950216293334961 ;  /* 0x3fb8aa3b78787820 */ /* 0x000fe20000400000 */
[----:B0-----:R-:W-:Y:S02]  /*6670*/  FADD R119, R16, -R0 ;  /* 0x8000000010777221 */ /* 0x001fe40000000000 */
[----:B--2---:R-:W-:-:S03]  /*6680*/  FADD R118, R11, R118 ;  /* 0x000000760b767221 */ /* 0x004fc60000000000 */
[----:B------:R0:W2:Y:S01]  /*6690*/  MUFU.EX2 R16, R120 ;  /* 0x0000007800107308 */ /* 0x0000a20000000800 */
[----:B------:R-:W-:Y:S01]  /*66a0*/  FMUL R119, R119, 1.4426950216293334961 ;  /* 0x3fb8aa3b77777820 */ /* 0x000fe20000400000 */
[----:B-1----:R-:W-:Y:S01]  /*66b0*/  FADD R118, R112, R118 ;  /* 0x0000007670767221 */ /* 0x002fe20000000000 */
[----:B0-----:R-:W-:-:S05]  /*66c0*/  FADD R120, R107, -R0 ;  /* 0x800000006b787221 */ /* 0x001fca0000000000 */
[----:B------:R0:W1:Y:S01]  /*66d0*/  MUFU.EX2 R107, R119 ;  /* 0x00000077006b7308 */ /* 0x0000620000000800 */
[----:B------:R-:W-:Y:S01]  /*66e0*/  FMUL R120, R120, 1.4426950216293334961 ;  /* 0x3fb8aa3b78787820 */ /* 0x000fe20000400000 */
[----:B-----5:R-:W-:Y:S01]  /*66f0*/  FADD R118, R12, R118 ;  /* 0x000000760c767221 */ /* 0x020fe20000000000 */
[----:B0-----:R-:W-:-:S05]  /*6700*/  FADD R119, R17, -R0 ;  /* 0x8000000011777221 */ /* 0x001fca0000000000 */
[----:B------:R0:W4:Y:S01]  /*6710*/  MUFU.EX2 R17, R120 ;  /* 0x0000007800117308 */ /* 0x0001220000000800 */
        /* <DEDUP_REMOVED lines=20> */
[----:B------:R-:W-:Y:S01]  /*6860*/  FADD R118, R15, R118 ;  /* 0x000000760f767221 */ /* 0x000fe20000000000 */
[----:B------:R-:W-:Y:S01]  /*6870*/  FMUL R120, R120, 1.4426950216293334961 ;  /* 0x3fb8aa3b78787820 */ /* 0x000fe20000400000 */
[----:B0-----:R-:W-:Y:S02]  /*6880*/  FADD R119, R20, -R0 ;  /* 0x8000000014777221 */ /* 0x001fe40000000000 */
[----:B---3--:R-:W-:-:S03]  /*6890*/  FADD R118, R108, R118 ;  /* 0x000000766c767221 */ /* 0x008fc60000000000 */
[----:B------:R0:W3:Y:S01]  /*68a0*/  MUFU.EX2 R20, R120 ;  /* 0x0000007800147308 */ /* 0x0000e20000000800 */
[----:B------:R-:W-:Y:S01]  /*68b0*/  FMUL R119, R119, 1.4426950216293334961 ;  /* 0x3fb8aa3b77777820 */ /* 0x000fe20000400000 */
[----:B--2---:R-:W-:Y:S01]  /*68c0*/  FADD R118, R16, R118 ;  /* 0x0000007610767221 */ /* 0x004fe20000000000 */
[----:B0-----:R-:W-:-:S05]  /*68d0*/  FADD R120, R103, -R0 ;  /* 0x8000000067787221 */ /* 0x001fca0000000000 */
[----:B------:R0:W2:Y:S01]  /*68e0*/  MUFU.EX2 R103, R119 ;  /* 0x0000007700677308 */ /* 0x0000a20000000800 */
[----:B------:R-:W-:Y:S01]  /*68f0*/  FMUL R120, R120, 1.4426950216293334961 ;  /* 0x3fb8aa3b78787820 */ /* 0x000fe20000400000 */
[----:B------:R-:W-:Y:S01]  /*6900*/  F2FP.BF16.F32.PACK_AB R12, R111, R12 ;  /* 0x0000000c6f0c723e */ /* 0x000fe200000010ff */
[----:B------:R-:W-:Y:S01]  /*6910*/  FADD R111, R84, -R0 ;  /* 0x80000000546f7221 */ /* 0x000fe20000000000 */
[----:B-1----:R-:W-:Y:S01]  /*6920*/  FADD R118, R107, R118 ;  /* 0x000000766b767221 */ /* 0x002fe20000000000 */
[----:B0-----:R-:W-:-:S03]  /*6930*/  FADD R119, R21, -R0 ;  /* 0x8000000015777221 */ /* 0x001fc60000000000 */
[----:B------:R0:W1:Y:S01]  /*6940*/  MUFU.EX2 R21, R120 ;  /* 0x0000007800157308 */ /* 0x0000620000000800 */
[----:B------:R-:W-:Y:S01]  /*6950*/  FMUL R119, R119, 1.4426950216293334961 ;  /* 0x3fb8aa3b77777820 */ /* 0x000fe20000400000 */
[----:B------:R-:W-:Y:S01]  /*6960*/  F2FP.BF16.F32.PACK_AB R13, R110, R13 ;  /* 0x0000000d6e0d723e */ /* 0x000fe200000010ff */
[----:B------:R-:W-:Y:S01]  /*6970*/  FMUL R111, R111, 1.4426950216293334961 ;  /* 0x3fb8aa3b6f6f7820 */ /* 0x000fe20000400000 */
[----:B------:R-:W-:Y:S01]  /*6980*/  FADD R110, R43, -R0 ;  /* 0x800000002b6e7221 */ /* 0x000fe20000000000 */
[----:B----4-:R-:W-:Y:S01]  /*6990*/  FADD R118, R17, R118 ;  /* 0x0000007611767221 */ /* 0x010fe20000000000 */
[--C-:B0-----:R-:W-:Y:S02]  /*69a0*/  FADD R120, R102, -R0.reuse ;  /* 0x8000000066787221 */ /* 0x101fe40000000000 */
[----:B------:R0:W4:Y:S02]  /*69b0*/  MUFU.EX2 R102, R119 ;  /* 0x0000007700667308 */ /* 0x0001240000000800 */
[----:B------:R-:W-:Y:S01]  /*69c0*/  FMUL R120, R120, 1.4426950216293334961 ;  /* 0x3fb8aa3b78787820 */ /* 0x000fe20000400000 */
[----:B------:R-:W-:Y:S01]  /*69d0*/  FMUL R110, R110, 1.4426950216293334961 ;  /* 0x3fb8aa3b6e6e7820 */ /* 0x000fe20000400000 */
[----:B------:R-:W-:Y:S01]  /*69e0*/  F2FP.BF16.F32.PACK_AB R14, R109, R14 ;  /* 0x0000000e6d0e723e */ /* 0x000fe200000010ff */
[----:B0-----:R-:W-:-:S03]  /*69f0*/  FADD R119, R22, -R0 ;  /* 0x8000000016777221 */ /* 0x001fc60000000000 */
[----:B------:R5:W-:Y:S01]  /*6a00*/  MUFU.EX2 R43, R111 ;  /* 0x0000006f002b7308 */ /* 0x000be20000000800 */
[----:B------:R-:W-:Y:S01]  /*6a10*/  FADD R109, R83, -R0 ;  /* 0x80000000536d7221 */ /* 0x000fe20000000000 */
[----:B------:R-:W-:-:S06]  /*6a20*/  FMUL R119, R119, 1.4426950216293334961 ;  /* 0x3fb8aa3b77777820 */ /* 0x000fcc0000400000 */
[----:B------:R0:W1:Y:S01]  /*6a30*/  MUFU.EX2 R22, R120 ;  /* 0x0000007800167308 */ /* 0x0000620000000800 */
[----:B-----5:R-:W-:Y:S01]  /*6a40*/  FADD R111, R106, R118 ;  /* 0x000000766a6f7221 */ /* 0x020fe20000000000 */
[----:B------:R-:W-:-:S06]  /*6a50*/  FMUL R109, R109, 1.4426950216293334961 ;  /* 0x3fb8aa3b6d6d7820 */ /* 0x000fcc0000400000 */
[----:B------:R5:W-:Y:S01]  /*6a60*/  MUFU.EX2 R83, R110 ;  /* 0x0000006e00537308 */ /* 0x000be20000000800 */
[----:B0-----:R-:W-:Y:S01]  /*6a70*/  FADD R120, R101, -R0 ;  /* 0x8000000065787221 */ /* 0x001fe20000000000 */
[----:B------:R-:W-:-:S03]  /*6a80*/  F2FP.BF16.F32.PACK_AB R15, R108, R15 ;  /* 0x0000000f6c0f723e */ /* 0x000fc600000010ff */
[----:B------:R-:W-:-:S03]  /*6a90*/  FMUL R120, R120, 1.4426950216293334961 ;  /* 0x3fb8aa3b78787820 */ /* 0x000fc60000400000 */
[----:B------:R0:W1:Y:S01]  /*6aa0*/  MUFU.EX2 R101, R119 ;  /* 0x0000007700657308 */ /* 0x0000620000000800 */
[----:B-----5:R-:W-:Y:S01]  /*6ab0*/  FADD R110, R18, R111 ;  /* 0x0000006f126e7221 */ /* 0x020fe20000000000 */
[----:B------:R-:W-:-:S03]  /*6ac0*/  FADD R108, R44, -R0 ;  /* 0x800000002c6c7221 */ /* 0x000fc60000000000 */
[----:B------:R-:W-:Y:S01]  /*6ad0*/  FADD R110, R105, R110 ;  /* 0x0000006e696e7221 */ /* 0x000fe20000000000 */
[----:B0-----:R-:W-:Y:S02]  /*6ae0*/  FADD R119, R23, -R0 ;  /* 0x8000000017777221 */ /* 0x001fe40000000000 */
[----:B------:R0:W-:Y:S02]  /*6af0*/  MUFU.EX2 R44, R109 ;  /* 0x0000006d002c7308 */ /* 0x0001e40000000800 */
[----:B------:R-:W-:-:S06]  /*6b00*/  FMUL R119, R119, 1.4426950216293334961 ;  /* 0x3fb8aa3b77777820 */ /* 0x000fcc0000400000 */
[----:B------:R5:W1:Y:S01]  /*6b10*/  MUFU.EX2 R23, R120 ;  /* 0x0000007800177308 */ /* 0x000a620000000800 */
[----:B0-----:R-:W-:Y:S01]  /*6b20*/  FADD R109, R19, R110 ;  /* 0x0000006e136d7221 */ /* 0x001fe20000000000 */
[----:B------:R-:W-:Y:S01]  /*6b30*/  FMUL R108, R108, 1.4426950216293334961 ;  /* 0x3fb8aa3b6c6c7820 */ /* 0x000fe20000400000 */
[----:B------:R-:W-:Y:S01]  /*6b40*/  F2FP.BF16.F32.PACK_AB R16, R107, R16 ;  /* 0x000000106b10723e */ /* 0x000fe200000010ff */
[----:B-----5:R-:W-:-:S04]  /*6b50*/  FADD R120, R100, -R0 ;  /* 0x8000000064787221 */ /* 0x020fc80000000000 */
[----:B------:R0:W5:Y:S01]  /*6b60*/  MUFU.EX2 R100, R119 ;  /* 0x0000007700647308 */ /* 0x0001620000000800 */
[----:B------:R-:W-:Y:S01]  /*6b70*/  FADD R109, R104, R109 ;  /* 0x0000006d686d7221 */ /* 0x000fe20000000000 */
[----:B------:R-:W-:Y:S01]  /*6b80*/  FMUL R120, R120, 1.4426950216293334961 ;  /* 0x3fb8aa3b78787820 */ /* 0x000fe20000400000 */
[--C-:B------:R-:W-:Y:S01]  /*6b90*/  FADD R107, R82, -R0.reuse ;  /* 0x80000000526b7221 */ /* 0x100fe20000000000 */
[----:B0-----:R-:W-:-:S04]  /*6ba0*/  FADD R119, R24, -R0 ;  /* 0x8000000018777221 */ /* 0x001fc80000000000 */
[----:B------:R3:W-:Y:S01]  /*6bb0*/  MUFU.EX2 R82, R108 ;  /* 0x0000006c00527308 */ /* 0x0007e20000000800 */
[----:B------:R-:W-:Y:S01]  /*6bc0*/  FMUL R119, R119, 1.4426950216293334961 ;  /* 0x3fb8aa3b77777820 */ /* 0x000fe20000400000 */
[----:B------:R-:W-:-:S06]  /*6bd0*/  FMUL R107, R107, 1.4426950216293334961 ;  /* 0x3fb8aa3b6b6b7820 */ /* 0x000fcc0000400000 */
[----:B------:R0:W1:Y:S01]  /*6be0*/  MUFU.EX2 R24, R120 ;  /* 0x0000007800187308 */ /* 0x0000620000000800 */
[----:B---3--:R-:W-:Y:S01]  /*6bf0*/  FADD R108, R20, R109 ;  /* 0x0000006d146c7221 */ /* 0x008fe20000000000 */
[----:B------:R-:W-:Y:S01]  /*6c00*/  F2FP.BF16.F32.PACK_AB R17, R106, R17 ;  /* 0x000000116a11723e */ /* 0x000fe200000010ff */
[----:B------:R-:W-:Y:S02]  /*6c10*/  FADD R106, R45, -R0 ;  /* 0x800000002d6a7221 */ /* 0x000fe40000000000 */
[----:B--2---:R-:W-:Y:S01]  /*6c20*/  FADD R108, R103, R108 ;  /* 0x0000006c676c7221 */ /* 0x004fe20000000000 */
[--C-:B0-----:R-:W-:Y:S02]  /*6c30*/  FADD R120, R99, -R0.reuse ;  /* 0x8000000063787221 */ /* 0x101fe40000000000 */
[----:B------:R0:W2:Y:S02]  /*6c40*/  MUFU.EX2 R99, R119 ;  /* 0x0000007700637308 */ /* 0x0000a40000000800 */
[----:B------:R-:W-:Y:S01]  /*6c50*/  FMUL R120, R120, 1.4426950216293334961 ;  /* 0x3fb8aa3b78787820 */ /* 0x000fe20000400000 */
[----:B0-----:R-:W-:-:S05]  /*6c60*/  FADD R119, R25, -R0 ;  /* 0x8000000019777221 */ /* 0x001fca0000000000 */
[----:B------:R1:W-:Y:S01]  /*6c70*/  MUFU.EX2 R45, R107 ;  /* 0x0000006b002d7308 */ /* 0x0003e20000000800 */
[----:B------:R-:W-:Y:S01]  /*6c80*/  FMUL R119, R119, 1.4426950216293334961 ;  /* 0x3fb8aa3b77777820 */ /* 0x000fe20000400000 */
[----:B------:R-:W-:-:S06]  /*6c90*/  FMUL R106, R106, 1.4426950216293334961 ;  /* 0x3fb8aa3b6a6a7820 */ /* 0x000fcc0000400000 */
[----:B------:R0:W3:Y:S01]  /*6ca0*/  MUFU.EX2 R25, R120 ;  /* 0x0000007800197308 */ /* 0x0000e20000000800 */
[----:B-1----:R-:W-:Y:S01]  /*6cb0*/  FADD R107, R21, R108 ;  /* 0x0000006c156b7221 */ /* 0x002fe20000000000 */
[----:B------:R-:W-:Y:S01]  /*6cc0*/  F2FP.BF16.F32.PACK_AB R18, R105, R18 ;  /* 0x000000126912723e */ /* 0x000fe200000010ff */
[--C-:B------:R-:W-:Y:S02]  /*6cd0*/  FADD R105, R81, -R0.reuse ;  /* 0x8000000051697221 */ /* 0x100fe40000000000 */
[----:B----4-:R-:W-:Y:S01]  /*6ce0*/  FADD R107, R102, R107 ;  /* 0x0000006b666b7221 */ /* 0x010fe20000000000 */
[--C-:B0-----:R-:W-:Y:S02]  /*6cf0*/  FADD R120, R98, -R0.reuse ;  /* 0x8000000062787221 */ /* 0x101fe40000000000 */
[----:B------:R0:W1:Y:S02]  /*6d00*/  MUFU.EX2 R98, R119 ;  /* 0x0000007700627308 */ /* 0x0000640000000800 */
[----:B------:R-:W-:Y:S01]  /*6d10*/  FMUL R120, R120, 1.4426950216293334961 ;  /* 0x3fb8aa3b78787820 */ /* 0x000fe20000400000 */
[----:B------:R-:W-:Y:S01]  /*6d20*/  FMUL R105, R105, 1.4426950216293334961 ;  /* 0x3fb8aa3b69697820 */ /* 0x000fe20000400000 */
[----:B0-----:R-:W-:-:S04]  /*6d30*/  FADD R119, R26, -R0 ;  /* 0x800000001a777221 */ /* 0x001fc80000000000 */
[----:B------:R0:W-:Y:S01]  /*6d40*/  MUFU.EX2 R81, R106 ;  /* 0x0000006a00517308 */ /* 0x0001e20000000800 */
[----:B------:R-:W-:Y:S01]  /*6d50*/  FMUL R119, R119, 1.4426950216293334961 ;  /* 0x3fb8aa3b77777820 */ /* 0x000fe20000400000 */
[----:B------:R-:W-:-:S06]  /*6d60*/  F2FP.BF16.F32.PACK_AB R19, R104, R19 ;  /* 0x000000136813723e */ /* 0x000fcc00000010ff */
[----:B------:R4:W1:Y:S01]  /*6d70*/  MUFU.EX2 R26, R120 ;  /* 0x00000078001a7308 */ /* 0x0008620000000800 */
[----:B0-----:R-:W-:Y:S01]  /*6d80*/  FADD R106, R22, R107 ;  /* 0x0000006b166a7221 */ /* 0x001fe20000000000 */
[----:B------:R-:W-:-:S03]  /*6d90*/  FADD R104, R46, -R0 ;  /* 0x800000002e687221 */ /* 0x000fc60000000000 */
[----:B------:R-:W-:Y:S01]  /*6da0*/  FADD R106, R101, R106 ;  /* 0x0000006a656a7221 */ /* 0x000fe20000000000 */
[----:B----4-:R-:W-:Y:S02]  /*6db0*/  FADD R120, R97, -R0 ;  /* 0x8000000061787221 */ /* 0x010fe40000000000 */
[----:B------:R0:W4:Y:S02]  /*6dc0*/  MUFU.EX2 R97, R119 ;  /* 0x0000007700617308 */ /* 0x0001240000000800 */
[----:B------:R-:W-:-:S06]  /*6dd0*/  FMUL R120, R120, 1.4426950216293334961 ;  /* 0x3fb8aa3b78787820 */ /* 0x000fcc0000400000 */
[----:B------:R1:W-:Y:S01]  /*6de0*/  MUFU.EX2 R46, R105 ;  /* 0x00000069002e7308 */ /* 0x0003e20000000800 */
[----:B0-----:R-:W-:-:S04]  /*6df0*/  FADD R119, R27, -R0 ;  /* 0x800000001b777221 */ /* 0x001fc80000000000 */
[----:B------:R-:W-:Y:S01]  /*6e00*/  FMUL R119, R119, 1.4426950216293334961 ;  /* 0x3fb8aa3b77777820 */ /* 0x000fe20000400000 */
[----:B-1----:R-:W-:Y:S02]  /*6e10*/  FADD R105, R23, R106 ;  /* 0x0000006a17697221 */ /* 0x002fe40000000000 */
[----:B------:R0:W1:Y:S02]  /*6e20*/  MUFU.EX2 R27, R120 ;  /* 0x00000078001b7308 */ /* 0x0000640000000800 */
[----:B-----5:R-:W-:Y:S01]  /*6e30*/  FADD R105, R100, R105 ;  /* 0x0000006964697221 */ /* 0x020fe20000000000 */
[----:B0-----:R-:W-:-:S05]  /*6e40*/  FADD R120, R96, -R0 ;  /* 0x8000000060787221 */ /* 0x001fca0000000000 */
[----:B------:R0:W5:Y:S01]  /*6e50*/  MUFU.EX2 R96, R119 ;  /* 0x0000007700607308 */ /* 0x0001620000000800 */
[----:B------:R-:W-:Y:S01]  /*6e60*/  FADD R106, R24, R105 ;  /* 0x00000069186a7221 */ /* 0x000fe20000000000 */
[----:B------:R-:W-:Y:S01]  /*6e70*/  FMUL R120, R120, 1.4426950216293334961 ;  /* 0x3fb8aa3b78787820 */ /* 0x000fe20000400000 */
[----:B0-----:R-:W-:Y:S02]  /*6e80*/  FADD R119, R28, -R0 ;  /* 0x800000001c777221 */ /* 0x001fe40000000000 */
[----:B--2---:R-:W-:-:S03]  /*6e90*/  FADD R106, R99, R106 ;  /* 0x0000006a636a7221 */ /* 0x004fc60000000000 */
[----:B------:R0:W2:Y:S01]  /*6ea0*/  MUFU.EX2 R28, R120 ;  /* 0x00000078001c7308 */ /* 0x0000a20000000800 */
[----:B------:R-:W-:Y:S01]  /*6eb0*/  FMUL R119, R119, 1.4426950216293334961 ;  /* 0x3fb8aa3b77777820 */ /* 0x000fe20000400000 */
[----:B---3--:R-:W-:Y:S01]  /*6ec0*/  FADD R105, R25, R106 ;  /* 0x0000006a19697221 */ /* 0x008fe20000000000 */
[----:B0-----:R-:W-:-:S05]  /*6ed0*/  FADD R120, R63, -R0 ;  /* 0x800000003f787221 */ /* 0x001fca0000000000 */
[----:B------:R0:W3:Y:S01]  /*6ee0*/  MUFU.EX2 R63, R119 ;  /* 0x00000077003f7308 */ /* 0x0000e20000000800 */
[----:B------:R-:W-:Y:S01]  /*6ef0*/  FMUL R120, R120, 1.4426950216293334961 ;  /* 0x3fb8aa3b78787820 */ /* 0x000fe20000400000 */
[----:B------:R-:W-:Y:S01]  /*6f00*/  FADD R105, R98, R105 ;  /* 0x0000006962697221 */ /* 0x000fe20000000000 */
[----:B0-----:R-:W-:-:S05]  /*6f10*/  FADD R119, R29, -R0 ;  /* 0x800000001d777221 */ /* 0x001fca0000000000 */
[----:B------:R0:W1:Y:S01]  /*6f20*/  MUFU.EX2 R29, R120 ;  /* 0x00000078001d7308 */ /* 0x0000620000000800 */
[----:B------:R-:W-:Y:S01]  /*6f30*/  FMUL R119, R119, 1.4426950216293334961 ;  /* 0x3fb8aa3b77777820 */ /* 0x000fe20000400000 */
[----:B------:R-:W-:Y:S01]  /*6f40*/  FADD R106, R26, R105 ;  /* 0x000000691a6a7221 */ /* 0x000fe20000000000 */
[----:B0-----:R-:W-:-:S05]  /*6f50*/  FADD R120, R95, -R0 ;  /* 0x800000005f787221 */ /* 0x001fca0000000000 */
[----:B------:R0:W2:Y:S01]  /*6f60*/  MUFU.EX2 R95, R119 ;  /* 0x00000077005f7308 */ /* 0x0000a20000000800 */
[----:B------:R-:W-:Y:S01]  /*6f70*/  FMUL R120, R120, 1.4426950216293334961 ;  /* 0x3fb8aa3b78787820 */ /* 0x000fe20000400000 */
[----:B----4-:R-:W-:Y:S01]  /*6f80*/  FADD R106, R97, R106 ;  /* 0x0000006a616a7221 */ /* 0x010fe20000000000 */
[----:B0-----:R-:W-:-:S05]  /*6f90*/  FADD R119, R30, -R0 ;  /* 0x800000001e777221 */ /* 0x001fca0000000000 */
[----:B------:R0:W4:Y:S01]  /*6fa0*/  MUFU.EX2 R30, R120 ;  /* 0x00000078001e7308 */ /* 0x0001220000000800 */
[----:B------:R-:W-:Y:S01]  /*6fb0*/  FMUL R119, R119, 1.4426950216293334961 ;  /* 0x3fb8aa3b77777820 */ /* 0x000fe20000400000 */
[----:B-1----:R-:W-:Y:S01]  /*6fc0*/  FADD R105, R27, R106 ;  /* 0x0000006a1b697221 */ /* 0x002fe20000000000 */
[----:B0-----:R-:W-:-:S05]  /*6fd0*/  FADD R120, R94, -R0 ;  /* 0x800000005e787221 */ /* 0x001fca0000000000 */
[----:B------:R0:W1:Y:S01]  /*6fe0*/  MUFU.EX2 R94, R119 ;  /* 0x00000077005e7308 */ /* 0x0000620000000800 */
[----:B------:R-:W-:Y:S01]  /*6ff0*/  FMUL R120, R120, 1.4426950216293334961 ;  /* 0x3fb8aa3b78787820 */ /* 0x000fe20000400000 */
[----:B-----5:R-:W-:Y:S01]  /*7000*/  FADD R105, R96, R105 ;  /* 0x0000006960697221 */ /* 0x020fe20000000000 */
[----:B0-----:R-:W-:-:S05]  /*7010*/  FADD R119, R31, -R0 ;  /* 0x800000001f777221 */ /* 0x001fca0000000000 */
[----:B------:R0:W5:Y:S01]  /*7020*/  MUFU.EX2 R31, R120 ;  /* 0x00000078001f7308 */ /* 0x0001620000000800 */
[----:B------:R-:W-:Y:S01]  /*7030*/  FMUL R119, R119, 1.4426950216293334961 ;  /* 0x3fb8aa3b77777820 */ /* 0x000fe20000400000 */
[----:B--2---:R-:W-:Y:S01]  /*7040*/  FADD R106, R28, R105 ;  /* 0x000000691c6a7221 */ /* 0x004fe20000000000 */
[----:B0-----:R-:W-:-:S05]  /*7050*/  FADD R120, R2, -R0 ;  /* 0x8000000002787221 */ /* 0x001fca0000000000 */
[----:B------:R0:W2:Y:S01]  /*7060*/  MUFU.EX2 R2, R119 ;  /* 0x0000007700027308 */ /* 0x0000a20000000800 */
[----:B---3--:R-:W-:Y:S01]  /*7070*/  FADD R106, R63, R106 ;  /* 0x0000006a3f6a7221 */ /* 0x008fe20000000000 */
[----:B------:R-:W-:Y:S01]  /*7080*/  FMUL R120, R120, 1.4426950216293334961 ;  /* 0x3fb8aa3b78787820 */ /* 0x000fe20000400000 */
[----:B0-----:R-:W-:Y:S02]  /*7090*/  FADD R119, R32, -R0 ;  /* 0x8000000020777221 */ /* 0x001fe40000000000 */
[----:B------:R-:W-:-:S03]  /*70a0*/  FADD R106, R29, R106 ;  /* 0x0000006a1d6a7221 */ /* 0x000fc60000000000 */
[----:B------:R0:W3:Y:S01]  /*70b0*/  MUFU.EX2 R32, R120 ;  /* 0x0000007800207308 */ /* 0x0000e20000000800 */
        /* <DEDUP_REMOVED lines=27> */
[----:B------:R0:W2:Y:S01]  /*7270*/  MUFU.EX2 R91, R119 ;  /* 0x00000077005b7308 */ /* 0x0000a20000000800 */
[----:B----4-:R-:W-:Y:S01]  /*7280*/  FADD R105, R33, R106 ;  /* 0x0000006a21697221 */ /* 0x010fe20000000000 */
[----:B------:R-:W-:Y:S01]  /*7290*/  FMUL R120, R120, 1.4426950216293334961 ;  /* 0x3fb8aa3b78787820 */ /* 0x000fe20000400000 */
[----:B0-----:R-:W-:Y:S02]  /*72a0*/  FADD R119, R36, -R0 ;  /* 0x8000000024777221 */ /* 0x001fe40000000000 */
[----:B-1----:R-:W-:-:S03]  /*72b0*/  FADD R105, R92, R105 ;  /* 0x000000695c697221 */ /* 0x002fc60000000000 */
[----:B------:R0:W1:Y:S01]  /*72c0*/  MUFU.EX2 R36, R120 ;  /* 0x0000007800247308 */ /* 0x0000620000000800 */
[----:B------:R-:W-:Y:S01]  /*72d0*/  FMUL R119, R119, 1.4426950216293334961 ;  /* 0x3fb8aa3b77777820 */ /* 0x000fe20000400000 */
[----:B-----5:R-:W-:Y:S01]  /*72e0*/  FADD R105, R34, R105 ;  /* 0x0000006922697221 */ /* 0x020fe20000000000 */
[----:B0-----:R-:W-:-:S05]  /*72f0*/  FADD R120, R90, -R0 ;  /* 0x800000005a787221 */ /* 0x001fca0000000000 */
[----:B------:R0:W4:Y:S01]  /*7300*/  MUFU.EX2 R90, R119 ;  /* 0x00000077005a7308 */ /* 0x0001220000000800 */
[----:B------:R-:W-:Y:S01]  /*7310*/  FMUL R120, R120, 1.4426950216293334961 ;  /* 0x3fb8aa3b78787820 */ /* 0x000fe20000400000 */
[----:B--2---:R-:W-:Y:S01]  /*7320*/  FADD R106, R64, R105 ;  /* 0x00000069406a7221 */ /* 0x004fe20000000000 */
[----:B------:R-:W-:Y:S01]  /*7330*/  F2FP.BF16.F32.PACK_AB R20, R103, R20 ;  /* 0x000000146714723e */ /* 0x000fe200000010ff */
[----:B0-----:R-:W-:Y:S01]  /*7340*/  FADD R119, R37, -R0 ;  /* 0x8000000025777221 */ /* 0x001fe20000000000 */
[----:B------:R-:W-:-:S03]  /*7350*/  FMUL R104, R104, 1.4426950216293334961 ;  /* 0x3fb8aa3b68687820 */ /* 0x000fc60000400000 */
[----:B------:R0:W2:Y:S01]  /*7360*/  MUFU.EX2 R37, R120 ;  /* 0x0000007800257308 */ /* 0x0000a20000000800 */
[----:B------:R-:W-:Y:S01]  /*7370*/  F2FP.BF16.F32.PACK_AB R22, R101, R22 ;  /* 0x000000166516723e */ /* 0x000fe200000010ff */
[----:B------:R-:W-:Y:S01]  /*7380*/  FMUL R119, R119, 1.4426950216293334961 ;  /* 0x3fb8aa3b77777820 */ /* 0x000fe20000400000 */
[--C-:B------:R-:W-:Y:S01]  /*7390*/  FADD R103, R3, -R0.reuse ;  /* 0x8000000003677221 */ /* 0x100fe20000000000 */
[----:B------:R-:W-:Y:S01]  /*73a0*/  FADD R101, R80, -R0 ;  /* 0x8000000050657221 */ /* 0x000fe20000000000 */
[----:B---3--:R-:W-:Y:S01]  /*73b0*/  FADD R106, R35, R106 ;  /* 0x0000006a236a7221 */ /* 0x008fe20000000000 */
[--C-:B0-----:R-:W-:Y:S02]  /*73c0*/  FADD R120, R89, -R0.reuse ;  /* 0x8000000059787221 */ /* 0x101fe40000000000 */
[----:B------:R0:W-:Y:S01]  /*73d0*/  MUFU.EX2 R3, R104 ;  /* 0x0000006800037308 */ /* 0x0001e20000000800 */
[----:B------:R-:W-:Y:S01]  /*73e0*/  F2FP.BF16.F32.PACK_AB R21, R102, R21 ;  /* 0x000000156615723e */ /* 0x000fe200000010ff */
[----:B------:R-:W-:Y:S01]  /*73f0*/  FMUL R103, R103, 1.4426950216293334961 ;  /* 0x3fb8aa3b67677820 */ /* 0x000fe20000400000 */
[----:B------:R-:W-:Y:S01]  /*7400*/  FMUL R120, R120, 1.4426950216293334961 ;  /* 0x3fb8aa3b78787820 */ /* 0x000fe20000400000 */
[----:B------:R-:W-:-:S04]  /*7410*/  FADD R102, R47, -R0 ;  /* 0x800000002f667221 */ /* 0x000fc80000000000 */
[----:B------:R3:W5:Y:S01]  /*7420*/  MUFU.EX2 R89, R119 ;  /* 0x0000007700597308 */ /* 0x0007620000000800 */
[----:B0-----:R-:W-:Y:S01]  /*7430*/  FMUL R104, R101, 1.4426950216293334961 ;  /* 0x3fb8aa3b65687820 */ /* 0x001fe20000400000 */
[----:B------:R-:W-:Y:S01]  /*7440*/  FADD R101, R48, -R0 ;  /* 0x8000000030657221 */ /* 0x000fe20000000000 */
[----:B------:R-:W-:Y:S01]  /*7450*/  FADD R105, R91, R106 ;  /* 0x0000006a5b697221 */ /* 0x000fe20000000000 */
[----:B---3--:R-:W-:-:S04]  /*7460*/  FADD R119, R38, -R0 ;  /* 0x8000000026777221 */ /* 0x008fc80000000000 */
[----:B------:R0:W-:Y:S01]  /*7470*/  MUFU.EX2 R47, R103 ;  /* 0x00000067002f7308 */ /* 0x0001e20000000800 */
[----:B------:R-:W-:Y:S01]  /*7480*/  FMUL R102, R102, 1.4426950216293334961 ;  /* 0x3fb8aa3b66667820 */ /* 0x000fe20000400000 */
[----:B------:R-:W-:Y:S01]  /*7490*/  FMUL R119, R119, 1.4426950216293334961 ;  /* 0x3fb8aa3b77777820 */ /* 0x000fe20000400000 */
[----:B-1----:R-:W-:-:S05]  /*74a0*/  FADD R105, R36, R105 ;  /* 0x0000006924697221 */ /* 0x002fca0000000000 */
[----:B------:R1:W3:Y:S01]  /*74b0*/  MUFU.EX2 R38, R120 ;  /* 0x0000007800267308 */ /* 0x0002e20000000800 */
[----:B0-----:R-:W-:Y:S01]  /*74c0*/  FMUL R103, R101, 1.4426950216293334961 ;  /* 0x3fb8aa3b65677820 */ /* 0x001fe20000400000 */
[--C-:B------:R-:W-:Y:S01]  /*74d0*/  FADD R101, R79, -R0.reuse ;  /* 0x800000004f657221 */ /* 0x100fe20000000000 */
[----:B----4-:R-:W-:Y:S01]  /*74e0*/  FADD R106, R90, R105 ;  /* 0x000000695a6a7221 */ /* 0x010fe20000000000 */
[----:B-1----:R-:W-:-:S04]  /*74f0*/  FADD R120, R88, -R0 ;  /* 0x8000000058787221 */ /* 0x002fc80000000000 */
[----:B------:R0:W1:Y:S01]  /*7500*/  MUFU.EX2 R88, R119 ;  /* 0x0000007700587308 */ /* 0x0000620000000800 */
[----:B------:R-:W-:Y:S01]  /*7510*/  F2FP.BF16.F32.PACK_AB R6, R117, R6 ;  /* 0x000000067506723e */ /* 0x000fe200000010ff */
[----:B------:R-:W-:Y:S01]  /*7520*/  FADD R117, R87, -R0 ;  /* 0x8000000057757221 */ /* 0x000fe20000000000 */
[----:B--2---:R-:W-:-:S05]  /*7530*/  FADD R106, R37, R106 ;  /* 0x0000006a256a7221 */ /* 0x004fca0000000000 */
[----:B------:R2:W-:Y:S01]  /*7540*/  MUFU.EX2 R80, R102 ;  /* 0x0000006600507308 */ /* 0x0005e20000000800 */
[----:B0-----:R-:W-:Y:S01]  /*7550*/  FMUL R119, R120, 1.4426950216293334961 ;  /* 0x3fb8aa3b78777820 */ /* 0x001fe20000400000 */
[----:B------:R-:W-:Y:S01]  /*7560*/  FADD R120, R39, -R0 ;  /* 0x8000000027787221 */ /* 0x000fe20000000000 */
[----:B------:R-:W-:-:S03]  /*7570*/  F2FP.BF16.F32.PACK_AB R7, R116, R7 ;  /* 0x000000077407723e */ /* 0x000fc600000010ff */
[----:B------:R-:W-:Y:S01]  /*7580*/  FMUL R120, R120, 1.4426950216293334961 ;  /* 0x3fb8aa3b78787820 */ /* 0x000fe20000400000 */
[----:B--2---:R-:W-:Y:S01]  /*7590*/  FMUL R102, R101, 1.4426950216293334961 ;  /* 0x3fb8aa3b65667820 */ /* 0x004fe20000400000 */
[--C-:B------:R-:W-:Y:S01]  /*75a0*/  FADD R101, R49, -R0.reuse ;  /* 0x8000000031657221 */ /* 0x100fe20000000000 */
[----:B------:R-:W0:Y:S01]  /*75b0*/  MUFU.EX2 R39, R119 ;  /* 0x0000007700277308 */ /* 0x000e220000000800 */
[----:B------:R-:W-:Y:S01]  /*75c0*/  FMUL R117, R117, 1.4426950216293334961 ;  /* 0x3fb8aa3b75757820 */ /* 0x000fe20000400000 */
[----:B------:R-:W-:Y:S01]  /*75d0*/  FADD R116, R40, -R0 ;  /* 0x8000000028747221 */ /* 0x000fe20000000000 */
[----:B-----5:R-:W-:-:S05]  /*75e0*/  FADD R105, R89, R106 ;  /* 0x0000006a59697221 */ /* 0x020fca0000000000 */
[----:B------:R2:W-:Y:S01]  /*75f0*/  MUFU.EX2 R48, R104 ;  /* 0x0000006800307308 */ /* 0x0005e20000000800 */
[----:B------:R-:W-:Y:S01]  /*7600*/  F2FP.BF16.F32.PACK_AB R8, R115, R8 ;  /* 0x000000087308723e */ /* 0x000fe200000010ff */
[----:B------:R-:W-:Y:S01]  /*7610*/  FMUL R116, R116, 1.4426950216293334961 ;  /* 0x3fb8aa3b74747820 */ /* 0x000fe20000400000 */
[--C-:B------:R-:W-:Y:S01]  /*7620*/  FADD R115, R86, -R0.reuse ;  /* 0x8000000056737221 */ /* 0x100fe20000000000 */
[----:B--2---:R-:W-:Y:S01]  /*7630*/  FMUL R104, R101, 1.4426950216293334961 ;  /* 0x3fb8aa3b65687820 */ /* 0x004fe20000400000 */
[----:B------:R-:W-:-:S03]  /*7640*/  FADD R101, R70, -R0 ;  /* 0x8000000046657221 */ /* 0x000fc60000000000 */
[----:B------:R-:W2:Y:S01]  /*7650*/  MUFU.EX2 R87, R120 ;  /* 0x0000007800577308 */ /* 0x000ea20000000800 */
[----:B---3--:R-:W-:Y:S01]  /*7660*/  FADD R105, R38, R105 ;  /* 0x0000006926697221 */ /* 0x008fe20000000000 */
[----:B------:R-:W-:-:S06]  /*7670*/  F2FP.BF16.F32.PACK_AB R9, R114, R9 ;  /* 0x000000097209723e */ /* 0x000fcc00000010ff */
[----:B------:R3:W-:Y:S01]  /*7680*/  MUFU.EX2 R79, R103 ;  /* 0x00000067004f7308 */ /* 0x0007e20000000800 */
[----:B------:R-:W-:Y:S01]  /*7690*/  FMUL R115, R115, 1.4426950216293334961 ;  /* 0x3fb8aa3b73737820 */ /* 0x000fe20000400000 */
[----:B------:R-:W-:Y:S01]  /*76a0*/  FADD R114, R41, -R0 ;  /* 0x8000000029727221 */ /* 0x000fe20000000000 */
[----:B-1----:R-:W-:-:S05]  /*76b0*/  FADD R106, R88, R105 ;  /* 0x00000069586a7221 */ /* 0x002fca0000000000 */
[----:B------:R-:W1:Y:S01]  /*76c0*/  MUFU.EX2 R40, R117 ;  /* 0x0000007500287308 */ /* 0x000e620000000800 */
[----:B---3--:R-:W-:Y:S01]  /*76d0*/  FMUL R103, R101, 1.4426950216293334961 ;  /* 0x3fb8aa3b65677820 */ /* 0x008fe20000400000 */
[----:B------:R-:W-:Y:S01]  /*76e0*/  FADD R101, R50, -R0 ;  /* 0x8000000032657221 */ /* 0x000fe20000000000 */
[----:B------:R-:W-:-:S05]  /*76f0*/  F2FP.BF16.F32.PACK_AB R10, R113, R10 ;  /* 0x0000000a710a723e */ /* 0x000fca00000010ff */
[----:B------:R3:W-:Y:S01]  /*7700*/  MUFU.EX2 R49, R102 ;  /* 0x0000006600317308 */ /* 0x0007e20000000800 */
[----:B------:R-:W-:Y:S01]  /*7710*/  FMUL R114, R114, 1.4426950216293334961 ;  /* 0x3fb8aa3b72727820 */ /* 0x000fe20000400000 */
[----:B------:R-:W-:Y:S01]  /*7720*/  FADD R113, R85, -R0 ;  /* 0x8000000055717221 */ /* 0x000fe20000000000 */
[----:B0-----:R-:W-:-:S05]  /*7730*/  FADD R106, R39, R106 ;  /* 0x0000006a276a7221 */ /* 0x001fca0000000000 */
[----:B------:R-:W0:Y:S01]  /*7740*/  MUFU.EX2 R86, R116 ;  /* 0x0000007400567308 */ /* 0x000e220000000800 */
[----:B---3--:R-:W-:Y:S01]  /*7750*/  FMUL R102, R101, 1.4426950216293334961 ;  /* 0x3fb8aa3b65667820 */ /* 0x008fe20000400000 */
[----:B------:R-:W-:Y:S01]  /*7760*/  FADD R101, R78, -R0 ;  /* 0x800000004e657221 */ /* 0x000fe20000000000 */
[----:B------:R-:W-:Y:S01]  /*7770*/  F2FP.BF16.F32.PACK_AB R11, R112, R11 ;  /* 0x0000000b700b723e */ /* 0x000fe200000010ff */
[----:B------:R-:W-:-:S04]  /*7780*/  FMUL R113, R113, 1.4426950216293334961 ;  /* 0x3fb8aa3b71717820 */ /* 0x000fc80000400000 */
[----:B------:R-:W3:Y:S01]  /*7790*/  MUFU.EX2 R41, R115 ;  /* 0x0000007300297308 */ /* 0x000ee20000000800 */
[----:B------:R-:W-:Y:S01]  /*77a0*/  FADD R112, R42, -R0 ;  /* 0x800000002a707221 */ /* 0x000fe20000000000 */
[----:B--2---:R-:W-:-:S06]  /*77b0*/  FADD R105, R87, R106 ;  /* 0x0000006a57697221 */ /* 0x004fcc0000000000 */
[----:B------:R2:W-:Y:S01]  /*77c0*/  MUFU.EX2 R70, R104 ;  /* 0x0000006800467308 */ /* 0x0005e20000000800 */
[----:B------:R-:W-:Y:S01]  /*77d0*/  FMUL R112, R112, 1.4426950216293334961 ;  /* 0x3fb8aa3b70707820 */ /* 0x000fe20000400000 */
[----:B--2---:R-:W-:Y:S01]  /*77e0*/  FMUL R104, R101, 1.4426950216293334961 ;  /* 0x3fb8aa3b65687820 */ /* 0x004fe20000400000 */
[----:B------:R-:W-:-:S05]  /*77f0*/  FADD R101, R51, -R0 ;  /* 0x8000000033657221 */ /* 0x000fca0000000000 */
[----:B------:R-:W2:Y:S01]  /*7800*/  MUFU.EX2 R85, R114 ;  /* 0x0000007200557308 */ /* 0x000ea20000000800 */
[----:B-1----:R-:W-:-:S07]  /*7810*/  FADD R105, R40, R105 ;  /* 0x0000006928697221 */ /* 0x002fce0000000000 */
[----:B------:R1:W-:Y:S01]  /*7820*/  MUFU.EX2 R50, R103 ;  /* 0x0000006700327308 */ /* 0x0003e20000000800 */
[----:B0-----:R-:W-:Y:S01]  /*7830*/  FADD R106, R86, R105 ;  /* 0x00000069566a7221 */ /* 0x001fe20000000000 */
[----:B-1----:R-:W-:Y:S01]  /*7840*/  FMUL R103, R101, 1.4426950216293334961 ;  /* 0x3fb8aa3b65677820 */ /* 0x002fe20000400000 */
[----:B------:R-:W-:-:S05]  /*7850*/  FADD R101, R77, -R0 ;  /* 0x800000004d657221 */ /* 0x000fca0000000000 */
[----:B------:R-:W0:Y:S01]  /*7860*/  MUFU.EX2 R42, R113 ;  /* 0x00000071002a7308 */ /* 0x000e220000000800 */
[----:B---3--:R-:W-:-:S07]  /*7870*/  FADD R106, R41, R106 ;  /* 0x0000006a296a7221 */ /* 0x008fce0000000000 */
[----:B------:R1:W-:Y:S08]  /*7880*/  MUFU.EX2 R78, R102 ;  /* 0x00000066004e7308 */ /* 0x0003f00000000800 */
[----:B------:R-:W3:Y:S01]  /*7890*/  MUFU.EX2 R84, R112 ;  /* 0x0000007000547308 */ /* 0x000ee20000000800 */
[----:B-1----:R-:W-:Y:S01]  /*78a0*/  FMUL R102, R101, 1.4426950216293334961 ;  /* 0x3fb8aa3b65667820 */ /* 0x002fe20000400000 */
[----:B------:R-:W-:-:S06]  /*78b0*/  FADD R101, R52, -R0 ;  /* 0x8000000034657221 */ /* 0x000fcc0000000000 */
[----:B------:R1:W4:Y:S01]  /*78c0*/  MUFU.EX2 R51, R104 ;  /* 0x0000006800337308 */ /* 0x0003220000000800 */
[----:B--2---:R-:W-:Y:S01]  /*78d0*/  FADD R105, R85, R106 ;  /* 0x0000006a55697221 */ /* 0x004fe20000000000 */
[----:B-1----:R-:W-:Y:S01]  /*78e0*/  FMUL R104, R101, 1.4426950216293334961 ;  /* 0x3fb8aa3b65687820 */ /* 0x002fe20000400000 */
[----:B------:R-:W-:-:S05]  /*78f0*/  FADD R101, R69, -R0 ;  /* 0x8000000045657221 */ /* 0x000fca0000000000 */
[----:B------:R1:W2:Y:S01]  /*7900*/  MUFU.EX2 R77, R103 ;  /* 0x00000067004d7308 */ /* 0x0002a20000000800 */
[----:B0-----:R-:W-:Y:S01]  /*7910*/  FADD R105, R42, R105 ;  /* 0x000000692a697221 */ /* 0x001fe20000000000 */
[----:B-1----:R-:W-:Y:S01]  /*7920*/  FMUL R103, R101, 1.4426950216293334961 ;  /* 0x3fb8aa3b65677820 */ /* 0x002fe20000400000 */
[----:B------:R-:W-:-:S05]  /*7930*/  FADD R101, R53, -R0 ;  /* 0x8000000035657221 */ /* 0x000fca0000000000 */
[----:B------:R0:W1:Y:S01]  /*7940*/  MUFU.EX2 R52, R102 ;  /* 0x0000006600347308 */ /* 0x0000620000000800 */
[----:B---3--:R-:W-:Y:S01]  /*7950*/  FADD R106, R84, R105 ;  /* 0x00000069546a7221 */ /* 0x008fe20000000000 */
[----:B0-----:R-:W-:Y:S01]  /*7960*/  FMUL R102, R101, 1.4426950216293334961 ;  /* 0x3fb8aa3b65667820 */ /* 0x001fe20000400000 */
[----:B------:R-:W-:-:S05]  /*7970*/  FADD R101, R76, -R0 ;  /* 0x800000004c657221 */ /* 0x000fca0000000000 */
[----:B------:R0:W3:Y:S01]  /*7980*/  MUFU.EX2 R69, R104 ;  /* 0x0000006800457308 */ /* 0x0000e20000000800 */
[----:B------:R-:W-:Y:S01]  /*7990*/  FADD R106, R43, R106 ;  /* 0x0000006a2b6a7221 */ /* 0x000fe20000000000 */
[----:B0-----:R-:W-:Y:S01]  /*79a0*/  FMUL R104, R101, 1.4426950216293334961 ;  /* 0x3fb8aa3b65687820 */ /* 0x001fe20000400000 */
[----:B------:R-:W-:-:S05]  /*79b0*/  FADD R101, R54, -R0 ;  /* 0x8000000036657221 */ /* 0x000fca0000000000 */
[----:B------:R0:W5:Y:S01]  /*79c0*/  MUFU.EX2 R53, R103 ;  /* 0x0000006700357308 */ /* 0x0001620000000800 */
[----:B------:R-:W-:Y:S01]  /*79d0*/  FADD R105, R83, R106 ;  /* 0x0000006a53697221 */ /* 0x000fe20000000000 */
[----:B0-----:R-:W-:Y:S01]  /*79e0*/  FMUL R103, R101, 1.4426950216293334961 ;  /* 0x3fb8aa3b65677820 */ /* 0x001fe20000400000 */
[----:B------:R-:W-:-:S05]  /*79f0*/  FADD R101, R75, -R0 ;  /* 0x800000004b657221 */ /* 0x000fca0000000000 */
[----:B------:R0:W1:Y:S01]  /*7a00*/  MUFU.EX2 R76, R102 ;  /* 0x00000066004c7308 */ /* 0x0000620000000800 */
[----:B------:R-:W-:-:S04]  /*7a10*/  FADD R105, R44, R105 ;  /* 0x000000692c697221 */ /* 0x000fc80000000000 */
[----:B------:R-:W-:Y:S01]  /*7a20*/  FADD R106, R82, R105 ;  /* 0x00000069526a7221 */ /* 0x000fe20000000000 */
[----:B0-----:R-:W-:Y:S01]  /*7a30*/  FMUL R102, R101, 1.4426950216293334961 ;  /* 0x3fb8aa3b65667820 */ /* 0x001fe20000400000 */
[----:B------:R-:W-:Y:S01]  /*7a40*/  FADD R101, R55, -R0 ;  /* 0x8000000037657221 */ /* 0x000fe20000000000 */
[----:B------:R0:W1:Y:S01]  /*7a50*/  MUFU.EX2 R54, R104 ;  /* 0x0000006800367308 */ /* 0x0000620000000800 */
[----:B------:R-:W-:Y:S02]  /*7a60*/  FADD R106, R45, R106 ;  /* 0x0000006a2d6a7221 */ /* 0x000fe40000000000 */
[----:B0-----:R-:W-:Y:S01]  /*7a70*/  FMUL R104, R101, 1.4426950216293334961 ;  /* 0x3fb8aa3b65687820 */ /* 0x001fe20000400000 */
[----:B------:R-:W-:-:S04]  /*7a80*/  FADD R101, R74, -R0 ;  /* 0x800000004a657221 */ /* 0x000fc80000000000 */
[----:B------:R0:W1:Y:S01]  /*7a90*/  MUFU.EX2 R75, R103 ;  /* 0x00000067004b7308 */ /* 0x0000620000000800 */
[----:B------:R-:W-:Y:S01]  /*7aa0*/  FADD R105, R81, R106 ;  /* 0x0000006a51697221 */ /* 0x000fe20000000000 */
[----:B0-----:R-:W-:Y:S01]  /*7ab0*/  FMUL R103, R101, 1.4426950216293334961 ;  /* 0x3fb8aa3b65677820 */ /* 0x001fe20000400000 */
[----:B------:R-:W-:-:S05]  /*7ac0*/  FADD R101, R56, -R0 ;  /* 0x8000000038657221 */ /* 0x000fca0000000000 */
[----:B------:R0:W1:Y:S01]  /*7ad0*/  MUFU.EX2 R55, R102 ;  /* 0x0000006600377308 */ /* 0x0000620000000800 */
[----:B------:R-:W-:Y:S01]  /*7ae0*/  FADD R106, R46, R105 ;  /* 0x000000692e6a7221 */ /* 0x000fe20000000000 */
[----:B0-----:R-:W-:Y:S01]  /*7af0*/  FMUL R102, R101, 1.4426950216293334961 ;  /* 0x3fb8aa3b65667820 */ /* 0x001fe20000400000 */
[----:B------:R-:W-:-:S05]  /*7b00*/  FADD R101, R68, -R0 ;  /* 0x8000000044657221 */ /* 0x000fca0000000000 */
[----:B------:R0:W1:Y:S01]  /*7b10*/  MUFU.EX2 R74, R104 ;  /* 0x00000068004a7308 */ /* 0x0000620000000800 */
[----:B------:R-:W-:-:S04]  /*7b20*/  FADD R106, R3, R106 ;  /* 0x0000006a036a7221 */ /* 0x000fc80000000000 */
[----:B------:R-:W-:Y:S01]  /*7b30*/  FADD R105, R47, R106 ;  /* 0x0000006a2f697221 */ /* 0x000fe20000000000 */
[----:B0-----:R-:W-:Y:S01]  /*7b40*/  FMUL R104, R101, 1.4426950216293334961 ;  /* 0x3fb8aa3b65687820 */ /* 0x001fe20000400000 */
[--C-:B------:R-:W-:Y:S01]  /*7b50*/  FADD R101, R57, -R0.reuse ;  /* 0x8000000039657221 */ /* 0x100fe20000000000 */
        /* <DEDUP_REMOVED lines=26> */
[----:B----4-:R-:W-:Y:S01]  /*7d00*/  FADD R106, R51, R106 ;  /* 0x0000006a336a7221 */ /* 0x010fe20000000000 */
[----:B0-----:R-:W-:Y:S01]  /*7d10*/  FMUL R103, R101, 1.4426950216293334961 ;  /* 0x3fb8aa3b65677820 */ /* 0x001fe20000400000 */
[----:B------:R-:W-:-:S05]  /*7d20*/  FADD R101, R67, -R0 ;  /* 0x8000000043657221 */ /* 0x000fca0000000000 */
[----:B------:R2:W-:Y:S02]  /*7d30*/  MUFU.EX2 R67, R103 ;  /* 0x0000006700437308 */ /* 0x0005e40000000800 */
[----:B--2---:R-:W-:-:S04]  /*7d40*/  FADD R103, R77, R106 ;  /* 0x0000006a4d677221 */ /* 0x004fc80000000000 */
[----:B-1----:R-:W-:Y:S01]  /*7d50*/  FADD R106, R52, R103 ;  /* 0x00000067346a7221 */ /* 0x002fe20000000000 */
[----:B------:R-:W-:-:S03]  /*7d60*/  F2FP.BF16.F32.PACK_AB R24, R99, R24 ;  /* 0x000000186318723e */ /* 0x000fc600000010ff */
[----:B---3--:R-:W-:-:S04]  /*7d70*/  FADD R106, R69, R106 ;  /* 0x0000006a456a7221 */ /* 0x008fc80000000000 */
[----:B-----5:R-:W-:Y:S01]  /*7d80*/  FADD R99, R53, R106 ;  /* 0x0000006a35637221 */ /* 0x020fe20000000000 */
[----:B------:R-:W-:-:S03]  /*7d90*/  F2FP.BF16.F32.PACK_AB R27, R96, R27 ;  /* 0x0000001b601b723e */ /* 0x000fc600000010ff */
[----:B------:R-:W-:-:S04]  /*7da0*/  FADD R99, R76, R99 ;  /* 0x000000634c637221 */ /* 0x000fc80000000000 */
[----:B------:R-:W-:Y:S01]  /*7db0*/  FADD R96, R54, R99 ;  /* 0x0000006336607221 */ /* 0x000fe20000000000 */
[----:B------:R-:W-:-:S03]  /*7dc0*/  F2FP.BF16.F32.PACK_AB R29, R95, R29 ;  /* 0x0000001d5f1d723e */ /* 0x000fc600000010ff */
[----:B------:R-:W-:-:S04]  /*7dd0*/  FADD R96, R75, R96 ;  /* 0x000000604b607221 */ /* 0x000fc80000000000 */
[----:B------:R-:W-:-:S04]  /*7de0*/  FADD R95, R55, R96 ;  /* 0x00000060375f7221 */ /* 0x000fc80000000000 */
[----:B------:R-:W-:Y:S01]  /*7df0*/  FADD R95, R74, R95 ;  /* 0x0000005f4a5f7221 */ /* 0x000fe20000000000 */
[----:B------:R-:W-:-:S03]  /*7e00*/  F2FP.BF16.F32.PACK_AB R33, R92, R33 ;  /* 0x000000215c21723e */ /* 0x000fc600000010ff */
[----:B------:R-:W-:-:S04]  /*7e10*/  FADD R95, R56, R95 ;  /* 0x0000005f385f7221 */ /* 0x000fc80000000000 */
[----:B------:R-:W-:Y:S01]  /*7e20*/  FADD R92, R68, R95 ;  /* 0x0000005f445c7221 */ /* 0x000fe20000000000 */
[----:B------:R0:W1:Y:S03]  /*7e30*/  MUFU.EX2 R71, R102 ;  /* 0x0000006600477308 */ /* 0x0000660000000800 */
[----:B------:R-:W-:Y:S01]  /*7e40*/  FADD R92, R57, R92 ;  /* 0x0000005c395c7221 */ /* 0x000fe20000000000 */
[----:B------:R-:W-:-:S03]  /*7e50*/  F2FP.BF16.F32.PACK_AB R35, R91, R35 ;  /* 0x000000235b23723e */ /* 0x000fc600000010ff */
[----:B------:R-:W-:Y:S01]  /*7e60*/  FADD R91, R73, R92 ;  /* 0x0000005c495b7221 */ /* 0x000fe20000000000 */
[----:B------:R2:W3:Y:S01]  /*7e70*/  MUFU.EX2 R60, R104 ;  /* 0x00000068003c7308 */ /* 0x0004e20000000800 */
[----:B0-----:R-:W-:Y:S02]  /*7e80*/  FMUL R102, R101, 1.4426950216293334961 ;  /* 0x3fb8aa3b65667820 */ /* 0x001fe40000400000 */
[----:B------:R-:W-:Y:S01]  /*7e90*/  FADD R91, R58, R91 ;  /* 0x0000005b3a5b7221 */ /* 0x000fe20000000000 */
[--C-:B------:R-:W-:Y:S01]  /*7ea0*/  FADD R101, R61, -R0.reuse ;  /* 0x800000003d657221 */ /* 0x100fe20000000000 */
[----:B------:R-:W-:Y:S02]  /*7eb0*/  F2FP.BF16.F32.PACK_AB R38, R88, R38 ;  /* 0x000000265826723e */ /* 0x000fe400000010ff */
[----:B------:R-:W-:Y:S01]  /*7ec0*/  FADD R88, R72, R91 ;  /* 0x0000005b48587221 */ /* 0x000fe20000000000 */
[----:B------:R-:W0:Y:S01]  /*7ed0*/  MUFU.EX2 R61, R102 ;  /* 0x00000066003d7308 */ /* 0x000e220000000800 */
[----:B--2---:R-:W-:Y:S01]  /*7ee0*/  FMUL R104, R101, 1.4426950216293334961 ;  /* 0x3fb8aa3b65687820 */ /* 0x004fe20000400000 */
[----:B------:R-:W-:Y:S01]  /*7ef0*/  FADD R101, R66, -R0 ;  /* 0x8000000042657221 */ /* 0x000fe20000000000 */
[----:B------:R-:W-:Y:S01]  /*7f00*/  FADD R88, R59, R88 ;  /* 0x000000583b587221 */ /* 0x000fe20000000000 */
[----:B------:R-:W-:Y:S01]  /*7f10*/  F2FP.BF16.F32.PACK_AB R23, R100, R23 ;  /* 0x000000176417723e */ /* 0x000fe200000010ff */
[----:B------:R-:W-:Y:S01]  /*7f20*/  FADD R100, R62, -R0 ;  /* 0x800000003e647221 */ /* 0x000fe20000000000 */
[----:B------:R-:W-:Y:S01]  /*7f30*/  FMUL R101, R101, 1.4426950216293334961 ;  /* 0x3fb8aa3b65657820 */ /* 0x000fe20000400000 */
[----:B------:R-:W-:Y:S01]  /*7f40*/  F2FP.BF16.F32.PACK_AB R41, R85, R41 ;  /* 0x000000295529723e */ /* 0x000fe200000010ff */
[----:B------:R-:W2:Y:S01]  /*7f50*/  MUFU.EX2 R66, R104 ;  /* 0x0000006800427308 */ /* 0x000ea20000000800 */
[----:B-1----:R-:W-:Y:S01]  /*7f60*/  FADD R85, R71, R88 ;  /* 0x0000005847557221 */ /* 0x002fe20000000000 */
[----:B------:R-:W-:Y:S01]  /*7f70*/  F2FP.BF16.F32.PACK_AB R25, R98, R25 ;  /* 0x000000196219723e */ /* 0x000fe200000010ff */
[----:B------:R-:W-:Y:S01]  /*7f80*/  FMUL R100, R100, 1.4426950216293334961 ;  /* 0x3fb8aa3b64647820 */ /* 0x000fe20000400000 */
[----:B------:R-:W-:Y:S01]  /*7f90*/  FADD R98, R65, -R0 ;  /* 0x8000000041627221 */ /* 0x000fe20000000000 */
[----:B------:R-:W-:Y:S01]  /*7fa0*/  F2FP.BF16.F32.PACK_AB R44, R82, R44 ;  /* 0x0000002c522c723e */ /* 0x000fe200000010ff */
[----:B---3--:R-:W-:-:S02]  /*7fb0*/  FADD R82, R60, R85 ;  /* 0x000000553c527221 */ /* 0x008fc40000000000 */
[----:B------:R-:W1:Y:S01]  /*7fc0*/  MUFU.EX2 R62, R101 ;  /* 0x00000065003e7308 */ /* 0x000e620000000800 */
[----:B------:R-:W-:Y:S01]  /*7fd0*/  FMUL R98, R98, 1.4426950216293334961 ;  /* 0x3fb8aa3b62627820 */ /* 0x000fe20000400000 */
[----:B------:R-:W-:Y:S01]  /*7fe0*/  FADD R122, R122, -R0 ;  /* 0x800000007a7a7221 */ /* 0x000fe20000000000 */
[----:B------:R-:W-:Y:S01]  /*7ff0*/  FADD R82, R67, R82 ;  /* 0x0000005243527221 */ /* 0x000fe20000000000 */
[----:B------:R-:W-:-:S04]  /*8000*/  F2FP.BF16.F32.PACK_AB R28, R63, R28 ;  /* 0x0000001c3f1c723e */ /* 0x000fc800000010ff */
[----:B------:R-:W3:Y:S01]  /*8010*/  MUFU.EX2 R65, R100 ;  /* 0x0000006400417308 */ /* 0x000ee20000000800 */
[----:B------:R-:W-:Y:S01]  /*8020*/  FMUL R122, R122, 1.4426950216293334961 ;  /* 0x3fb8aa3b7a7a7820 */ /* 0x000fe20000400000 */
[----:B------:R-:W-:Y:S01]  /*8030*/  FADD R123, R123, -R0 ;  /* 0x800000007b7b7221 */ /* 0x000fe20000000000 */
[----:B------:R-:W-:Y:S01]  /*8040*/  F2FP.BF16.F32.PACK_AB R48, R79, R48 ;  /* 0x000000304f30723e */ /* 0x000fe200000010ff */
[----:B0-----:R-:W-:Y:S01]  /*8050*/  FADD R79, R61, R82 ;  /* 0x000000523d4f7221 */ /* 0x001fe20000000000 */
[----:B------:R-:W-:-:S03]  /*8060*/  F2FP.BF16.F32.PACK_AB R31, R2, R31 ;  /* 0x0000001f021f723e */ /* 0x000fc600000010ff */
[----:B------:R-:W0:Y:S01]  /*8070*/  MUFU.EX2 R63, R98 ;  /* 0x00000062003f7308 */ /* 0x000e220000000800 */
[----:B------:R-:W-:Y:S01]  /*8080*/  FMUL R123, R123, 1.4426950216293334961 ;  /* 0x3fb8aa3b7b7b7820 */ /* 0x000fe20000400000 */
[----:B------:R-:W-:Y:S01]  /*8090*/  FADD R124, R124, -R0 ;  /* 0x800000007c7c7221 */ /* 0x000fe20000000000 */
[----:B--2---:R-:W-:Y:S01]  /*80a0*/  FADD R79, R66, R79 ;  /* 0x0000004f424f7221 */ /* 0x004fe20000000000 */
[----:B------:R-:W-:-:S04]  /*80b0*/  F2FP.BF16.F32.PACK_AB R34, R64, R34 ;  /* 0x000000224022723e */ /* 0x000fc800000010ff */
[----:B------:R-:W2:Y:S01]  /*80c0*/  MUFU.EX2 R2, R122 ;  /* 0x0000007a00027308 */ /* 0x000ea20000000800 */
[----:B------:R-:W-:Y:S01]  /*80d0*/  FMUL R124, R124, 1.4426950216293334961 ;  /* 0x3fb8aa3b7c7c7820 */ /* 0x000fe20000400000 */
[--C-:B------:R-:W-:Y:S01]  /*80e0*/  FADD R125, R125, -R0.reuse ;  /* 0x800000007d7d7221 */ /* 0x100fe20000000000 */
[----:B------:R-:W-:Y:S01]  /*80f0*/  F2FP.BF16.F32.PACK_AB R50, R78, R50 ;  /* 0x000000324e32723e */ /* 0x000fe200000010ff */
[--C-:B------:R-:W-:Y:S01]  /*8100*/  FADD R126, R126, -R0.reuse ;  /* 0x800000007e7e7221 */ /* 0x100fe20000000000 */
[--C-:B------:R-:W-:Y:S01]  /*8110*/  FADD R127, R127, -R0.reuse ;  /* 0x800000007f7f7221 */ /* 0x100fe20000000000 */
[--C-:B------:R-:W-:Y:S01]  /*8120*/  FADD R128, R128, -R0.reuse ;  /* 0x8000000080807221 */ /* 0x100fe20000000000 */
[--C-:B------:R-:W-:Y:S01]  /*8130*/  FADD R129, R129, -R0.reuse ;  /* 0x8000000081817221 */ /* 0x100fe20000000000 */
[----:B------:R-:W4:Y:S01]  /*8140*/  MUFU.EX2 R64, R123 ;  /* 0x0000007b00407308 */ /* 0x000f220000000800 */
[----:B-1----:R-:W-:Y:S01]  /*8150*/  FADD R78, R62, R79 ;  /* 0x0000004f3e4e7221 */ /* 0x002fe20000000000 */
[----:B------:R-:W-:Y:S01]  /*8160*/  FADD R130, R130, -R0 ;  /* 0x8000000082827221 */ /* 0x000fe20000000000 */
[----:B------:R-:W-:Y:S01]  /*8170*/  F2FP.BF16.F32.PACK_AB R37, R89, R37 ;  /* 0x000000255925723e */ /* 0x000fe200000010ff */
[----:B------:R-:W-:Y:S01]  /*8180*/  FMUL R125, R125, 1.4426950216293334961 ;  /* 0x3fb8aa3b7d7d7820 */ /* 0x000fe20000400000 */
[----:B------:R-:W-:Y:S01]  /*8190*/  FMUL R126, R126, 1.4426950216293334961 ;  /* 0x3fb8aa3b7e7e7820 */ /* 0x000fe20000400000 */
[----:B------:R-:W-:Y:S01]  /*81a0*/  FMUL R127, R127, 1.4426950216293334961 ;  /* 0x3fb8aa3b7f7f7820 */ /* 0x000fe20000400000 */
[----:B------:R-:W-:Y:S01]  /*81b0*/  FMUL R128, R128, 1.4426950216293334961 ;  /* 0x3fb8aa3b80807820 */ /* 0x000fe20000400000 */
[----:B------:R-:W1:Y:S01]  /*81c0*/  MUFU.EX2 R89, R124 ;  /* 0x0000007c00597308 */ /* 0x000e620000000800 */
[----:B------:R-:W-:Y:S01]  /*81d0*/  FMUL R129, R129, 1.4426950216293334961 ;  /* 0x3fb8aa3b81817820 */ /* 0x000fe20000400000 */
[----:B---3--:R-:W-:Y:S01]  /*81e0*/  FADD R78, R65, R78 ;  /* 0x0000004e414e7221 */ /* 0x008fe20000000000 */
[----:B------:R-:W-:Y:S01]  /*81f0*/  FMUL R130, R130, 1.4426950216293334961 ;  /* 0x3fb8aa3b82827820 */ /* 0x000fe20000400000 */
[----:B------:R-:W-:-:S02]  /*8200*/  F2FP.BF16.F32.PACK_AB R40, R86, R40 ;  /* 0x000000285628723e */ /* 0x000fc400000010ff */
[----:B------:R-:W-:Y:S02]  /*8210*/  F2FP.BF16.F32.PACK_AB R43, R83, R43 ;  /* 0x0000002b532b723e */ /* 0x000fe400000010ff */
[----:B------:R-:W3:Y:S01]  /*8220*/  MUFU.EX2 R86, R125 ;  /* 0x0000007d00567308 */ /* 0x000ee20000000800 */
[----:B------:R-:W-:Y:S02]  /*8230*/  F2FP.BF16.F32.PACK_AB R46, R3, R46 ;  /* 0x0000002e032e723e */ /* 0x000fe400000010ff */
[----:B------:R-:W-:Y:S02]  /*8240*/  F2FP.BF16.F32.PACK_AB R49, R70, R49 ;  /* 0x000000314631723e */ /* 0x000fe400000010ff */
[----:B------:R-:W-:Y:S02]  /*8250*/  F2FP.BF16.F32.PACK_AB R52, R69, R52 ;  /* 0x000000344534723e */ /* 0x000fe400000010ff */
[----:B------:R-:W-:Y:S01]  /*8260*/  F2FP.BF16.F32.PACK_AB R54, R75, R54 ;  /* 0x000000364b36723e */ /* 0x000fe200000010ff */
[----:B------:R-:W5:Y:S01]  /*8270*/  MUFU.EX2 R83, R126 ;  /* 0x0000007e00537308 */ /* 0x000f620000000800 */
[----:B------:R-:W-:Y:S01]  /*8280*/  F2FP.BF16.F32.PACK_AB R56, R68, R56 ;  /* 0x000000384438723e */ /* 0x000fe200000010ff */
[----:B0-----:R-:W-:-:S06]  /*8290*/  FADD R75, R63, R78 ;  /* 0x0000004e3f4b7221 */ /* 0x001fcc0000000000 */
[----:B------:R-:W-:Y:S01]  /*82a0*/  MUFU.EX2 R3, R127 ;  /* 0x0000007f00037308 */ /* 0x000fe20000000800 */
[----:B--2---:R-:W-:-:S07]  /*82b0*/  FADD R75, R2, R75 ;  /* 0x0000004b024b7221 */ /* 0x004fce0000000000 */
[----:B------:R-:W0:Y:S01]  /*82c0*/  MUFU.EX2 R70, R128 ;  /* 0x0000008000467308 */ /* 0x000e220000000800 */
[----:B------:R-:W-:-:S07]  /*82d0*/  F2FP.BF16.F32.PACK_AB R58, R72, R58 ;  /* 0x0000003a483a723e */ /* 0x000fce00000010ff */
[----:B------:R-:W-:Y:S08]  /*82e0*/  MUFU.EX2 R69, R129 ;  /* 0x0000008100457308 */ /* 0x000ff00000000800 */
[----:B------:R-:W2:Y:S01]  /*82f0*/  MUFU.EX2 R68, R130 ;  /* 0x0000008200447308 */ /* 0x000ea20000000800 */
[----:B----4-:R-:W-:Y:S01]  /*8300*/  FADD R72, R64, R75 ;  /* 0x0000004b40487221 */ /* 0x010fe20000000000 */
[----:B------:R-:W-:-:S02]  /*8310*/  F2FP.BF16.F32.PACK_AB R60, R67, R60 ;  /* 0x0000003c433c723e */ /* 0x000fc400000010ff */
[----:B------:R-:W-:Y:S01]  /*8320*/  F2FP.BF16.F32.PACK_AB R62, R65, R62 ;  /* 0x0000003e413e723e */ /* 0x000fe200000010ff */
[----:B------:R-:W-:Y:S01]  /*8330*/  FADD R65, -R0, -INF ;  /* 0xff80000000417421 */ /* 0x000fe20000000100 */
[----:B-1----:R-:W-:Y:S01]  /*8340*/  FADD R67, R89, R72 ;  /* 0x0000004859437221 */ /* 0x002fe20000000000 */
[----:B------:R-:W-:Y:S02]  /*8350*/  F2FP.BF16.F32.PACK_AB R63, R2, R63 ;  /* 0x0000003f023f723e */ /* 0x000fe400000010ff */
[----:B------:R-:W-:Y:S01]  /*8360*/  F2FP.BF16.F32.PACK_AB R61, R66, R61 ;  /* 0x0000003d423d723e */ /* 0x000fe200000010ff */
[----:B------:R-:W-:Y:S01]  /*8370*/  FMUL R2, R65, 1.4426950216293334961 ;  /* 0x3fb8aa3b41027820 */ /* 0x000fe20000400000 */
[----:B---3--:R-:W-:Y:S01]  /*8380*/  FADD R72, R86, R67 ;  /* 0x0000004356487221 */ /* 0x008fe20000000000 */
[----:B------:R-:W-:Y:S02]  /*8390*/  F2FP.BF16.F32.PACK_AB R5, R121, R5 ;  /* 0x000000057905723e */ /* 0x000fe400000010ff */
[----:B------:R-:W-:-:S02]  /*83a0*/  F2FP.BF16.F32.PACK_AB R26, R97, R26 ;  /* 0x0000001a611a723e */ /* 0x000fc400000010ff */
[----:B------:R-:W-:Y:S02]  /*83b0*/  F2FP.BF16.F32.PACK_AB R30, R94, R30 ;  /* 0x0000001e5e1e723e */ /* 0x000fe400000010ff */
[----:B------:R-:W-:Y:S02]  /*83c0*/  F2FP.BF16.F32.PACK_AB R32, R93, R32 ;  /* 0x000000205d20723e */ /* 0x000fe400000010ff */
[----:B------:R-:W-:Y:S02]  /*83d0*/  F2FP.BF16.F32.PACK_AB R36, R90, R36 ;  /* 0x000000245a24723e */ /* 0x000fe400000010ff */
[----:B------:R-:W-:Y:S02]  /*83e0*/  F2FP.BF16.F32.PACK_AB R39, R87, R39 ;  /* 0x000000275727723e */ /* 0x000fe400000010ff */
        /* <DEDUP_REMOVED lines=9> */
[----:B-----5:R-:W-:Y:S02]  /*8480*/  F2FP.BF16.F32.PACK_AB R65, R83, R86 ;  /* 0x000000565341723e */ /* 0x020fe400000010ff */
[----:B0-----:R-:W-:Y:S02]  /*8490*/  F2FP.BF16.F32.PACK_AB R66, R70, R3 ;  /* 0x000000034642723e */ /* 0x001fe400000010ff */
[----:B--2---:R-:W-:Y:S01]  /*84a0*/  F2FP.BF16.F32.PACK_AB R67, R68, R69 ;  /* 0x000000454443723e */ /* 0x004fe200000010ff */
[----:B------:R-:W-:Y:S06]  /*84b0*/  @!P0 BRA `(.L_x_9) ;  /* 0x0000000000048947 */ /* 0x000fec0003800000 */
[----:B------:R0:W-:Y:S02]  /*84c0*/  STTM.x64 tmem[UR56+0x180], R4 ;  /* 0x00018004000079ed */ /* 0x0001e40008340038 */
.L_x_9:
[----:B------:R-:W1:Y:S02]  /*84d0*/  FENCE.VIEW.ASYNC.T ;  /* 0x00000000000073c6 */ /* 0x000e640000000200 */
[----:B-1----:R-:W-:Y:S01]  /*84e0*/  BAR.SYNC.DEFER_BLOCKING 0x0 ;  /* 0x0000000000007b1d */ /* 0x002fe20000010000 */
[----:B------:R-:W-:-:S04]  /*84f0*/  FADD R72, R83, R72 ;  /* 0x0000004853487221 */ /* 0x000fc80000000000 */
[----:B------:R-:W-:Y:S01]  /*8500*/  FADD R3, R3, R72 ;  /* 0x0000004803037221 */ /* 0x000fe20000000000 */
[----:B------:R-:W1:Y:S01]  /*8510*/  MUFU.EX2 R2, R2 ;  /* 0x0000000200027308 */ /* 0x000e620000000800 */
[----:B0-----:R-:W0:Y:S01]  /*8520*/  LDTM.x64 R4, tmem[UR56] ;  /* 0x00000038000479ee */ /* 0x001e220008340000 */
[----:B------:R-:W-:Y:S01]  /*8530*/  NOP ;  /* 0x0000000000007918 */ /* 0x000fe20000000000 */
[----:B------:R-:W-:Y:S05]  /*8540*/  @!P0 BRA `(.L_x_10) ;  /* 0x0000000400048947 */ /* 0x000fea0003800000 */
[C---:B01----:R-:W-:Y:S01]  /*8550*/  FMUL R4, R2.reuse, R4 ;  /* 0x0000000402047220 */ /* 0x043fe20000400000 */
[C---:B------:R-:W-:Y:S01]  /*8560*/  FMUL R5, R2.reuse, R5 ;  /* 0x0000000502057220 */ /* 0x040fe20000400000 */
        /* <DEDUP_REMOVED lines=61> */
[----:B------:R-:W-:-:S04]  /*8940*/  FMUL R67, R2, R67 ;  /* 0x0000004302437220 */ /* 0x000fc80000400000 */
[----:B------:R2:W-:Y:S03]  /*8950*/  STTM.x64 tmem[UR56], R4 ;  /* 0x00000004000079ed */ /* 0x0005e60008340038 */
.L_x_10:
[----:B0-----:R-:W0:Y:S02]  /*8960*/  FENCE.VIEW.ASYNC.T ;  /* 0x00000000000073c6 */ /* 0x001e240000000200 */
[----:B0-----:R-:W-:Y:S01]  /*8970*/  BAR.SYNC.DEFER_BLOCKING 0x0 ;  /* 0x0000000000007b1d */ /* 0x001fe20000010000 */
[----:B------:R-:W-:Y:S01]  /*8980*/  FADD R70, R70, R3 ;  /* 0x0000000346467221 */ /* 0x000fe20000000000 */
[----:B------:R-:W-:Y:S02]  /*8990*/  UISETP.GE.AND UP2, UPT, UR54, URZ, UPT ;  /* 0x000000ff3600728c */ /* 0x000fe4000bf46270 */
[----:B------:R-:W-:Y:S01]  /*89a0*/  UIADD3 UR59, UPT, UPT, UR53, 0x180, URZ ;  /* 0x00000180353b7890 */ /* 0x000fe2000fffe0ff */
[----:B------:R-:W-:-:S04]  /*89b0*/  FADD R69, R69, R70 ;  /* 0x0000004645457221 */ /* 0x000fc80000000000 */
[----:B------:R-:W-:-:S04]  /*89c0*/  FADD R69, R68, R69 ;  /* 0x0000004544457221 */ /* 0x000fc80000000000 */
[----:B-1----:R-:W-:Y:S01]  /*89d0*/  FADD R69, R2, R69 ;  /* 0x0000004502457221 */ /* 0x002fe20000000000 */
[----:B------:R0:W-:Y:S06]  /*89e0*/  MEMBAR.ALL.CTA ;  /* 0x0000000000007992 */ /* 0x0001ec0000008000 */
[----:B0-----:R-:W0:Y:S02]  /*89f0*/  FENCE.VIEW.ASYNC.S ;  /* 0x00000000000073c6 */ /* 0x001e240000000000 */
[----:B0-----:R-:W-:Y:S06]  /*8a00*/  BAR.SYNC.DEFER_BLOCKING 0x0 ;  /* 0x0000000000007b1d */ /* 0x001fec0000010000 */
[----:B------:R-:W-:Y:S05]  /*8a10*/  @!P1 BRA `(.L_x_11) ;  /* 0x0000000400549947 */ /* 0x000fea0003800000 */
[----:B------:R-:W-:Y:S01]  /*8a20*/  UIADD3 UR20, UPT, UPT, UR52, 0x8000, URZ ;  /* 0x0000800034147890 */ /* 0x000fe2000fffe0ff */
[----:B------:R-:W-:Y:S01]  /*8a30*/  UMOV UR23, URZ ;  /* 0x000000ff00177c82 */ /* 0x000fe20008000000 */
[----:B------:R-:W-:Y:S02]  /*8a40*/  UIADD3 UR34, UPT, UPT, UR53, 0x188, URZ ;  /* 0x0000018835227890 */ /* 0x000fe4000fffe0ff */
[----:B------:R-:W-:Y:S02]  /*8a50*/  USHF.R.U32.HI UR22, URZ, 0x4, UR20 ;  /* 0x00000004ff167899 */ /* 0x000fe40008011614 */
[----:B------:R-:W-:Y:S02]  /*8a60*/  UIADD3 UR36, UPT, UPT, UR53, 0x190, URZ ;  /* 0x0000019035247890 */ /* 0x000fe4000fffe0ff */
[----:B------:R-:W-:Y:S01]  /*8a70*/  USGXT.U32 UR22, UR22, 0xe ;  /* 0x0000000e1616789a */ /* 0x000fe20008000000 */
[----:B------:R-:W-:Y:S01]  /*8a80*/  UMOV UR42, 0x0 ;  /* 0x00000000002a7882 */ /* 0x000fe20000000000 */
[----:B------:R-:W-:-:S02]  /*8a90*/  UMOV UR43, 0x8100490 ;  /* 0x08100490002b7882 */ /* 0x000fc40000000000 */
[----:B------:R-:W-:Y:S01]  /*8aa0*/  UIADD3 UR26, UP3, UPT, UR22, 0x2, URZ ;  /* 0x00000002161a7890 */ /* 0x000fe2000ff7e0ff */
[----:B------:R-:W-:Y:S01]  /*8ab0*/  UMOV UR62, 0x0 ;  /* 0x00000000003e7882 */ /* 0x000fe20000000000 */
[----:B------:R-:W-:Y:S02]  /*8ac0*/  UMOV UR63, 0x8100490 ;  /* 0x08100490003f7882 */ /* 0x000fe40000000000 */
[----:B------:R-:W-:Y:S02]  /*8ad0*/  UIADD3.X UR27, UPT, UPT, UR23, 0x40004040, URZ, UP3, !UPT ;  /* 0x40004040171b7890 */ /* 0x000fe40009ffe4ff */
[----:B------:R-:W-:Y:S02]  /*8ae0*/  UIADD3 UR28, UP3, UPT, UR26, 0x2, URZ ;  /* 0x000000021a1c7890 */ /* 0x000fe4000ff7e0ff */
[----:B------:R-:W-:Y:S02]  /*8af0*/  UIADD3 UR30, UP4, UPT, UR26, 0x4, URZ ;  /* 0x000000041a1e7890 */ /* 0x000fe4000ff9e0ff */
[----:B------:R-:W-:Y:S01]  /*8b00*/  UIADD3.X UR29, UPT, UPT, UR27, URZ, URZ, UP3, !UPT ;  /* 0x000000ff1b1d7290 */ /* 0x000fe20009ffe4ff */
[----:B------:R-:W-:Y:S01]  /*8b10*/  UMOV UR23, 0x40004040 ;  /* 0x4000404000177882 */ /* 0x000fe20000000000 */
[----:B------:R-:W-:Y:S01]  /*8b20*/  UMOV UR50, 0x0 ;  /* 0x0000000000327882 */ /* 0x000fe20000000000 */
[----:B------:R-:W-:Y:S01]  /*8b30*/  UMOV UR51, 0x8100490 ;  /* 0x0810049000337882 */ /* 0x000fe20000000000 */
[----:B------:R-:W-:Y:S01]  /*8b40*/  UTCHMMA tmem[UR59], gdesc[UR22], tmem[UR53], tmem[UR42], idesc[UR43], UPT ;  /* 0x00ff2a163b0079ea */ /* 0x000fe2000b800035 */
[----:B------:R-:W-:-:S02]  /*8b50*/  UIADD3 UR76, UPT, UPT, UR53, 0x198, URZ ;  /* 0x00000198354c7890 */ /* 0x000fc4000fffe0ff */
[----:B------:R0:W-:Y:S01]  /*8b60*/  UTCHMMA tmem[UR34], gdesc[UR26], tmem[UR53], tmem[UR62], idesc[UR63], UPT ;  /* 0x00ff3e1a220079ea */ /* 0x0001e2000b800035 */
[----:B------:R-:W-:Y:S01]  /*8b70*/  UIADD3.X UR31, UPT, UPT, UR27, URZ, URZ, UP4, !UPT ;  /* 0x000000ff1b1f7290 */ /* 0x000fe2000a7fe4ff */
[----:B------:R1:W-:Y:S01]  /*8b80*/  UTCHMMA tmem[UR36], gdesc[UR28], tmem[UR53], tmem[UR50], idesc[UR51], UPT ;  /* 0x00ff321c240079ea */ /* 0x0003e2000b800035 */
[----:B------:R-:W-:Y:S02]  /*8b90*/  UIADD3 UR73, UPT, UPT, UR53, 0x1a0, URZ ;  /* 0x000001a035497890 */ /* 0x000fe4000fffe0ff */
[----:B------:R-:W-:Y:S02]  /*8ba0*/  UIADD3 UR72, UPT, UPT, UR53, 0x1a8, URZ ;  /* 0x000001a835487890 */ /* 0x000fe4000fffe0ff */
[----:B------:R-:W-:Y:S02]  /*8bb0*/  UIADD3 UR14, UPT, UPT, UR53, 0x1b0, URZ ;  /* 0x000001b0350e7890 */ /* 0x000fe4000fffe0ff */
[----:B------:R-:W-:Y:S02]  /*8bc0*/  UIADD3.64 UR38, UPT, UPT, UR26, 0x202, URZ ;  /* 0x000002021a267897 */ /* 0x000fe4000fffe0ff */
[----:B0-----:R-:W-:-:S02]  /*8bd0*/  UIADD3.64 UR34, UPT, UPT, UR26, 0x1fe, URZ ;  /* 0x000001fe1a227897 */ /* 0x001fc4000fffe0ff */
[----:B-1----:R-:W-:Y:S02]  /*8be0*/  UIADD3.64 UR36, UPT, UPT, UR26, 0x200, URZ ;  /* 0x000002001a247897 */ /* 0x002fe4000fffe0ff */
[----:B------:R-:W-:Y:S02]  /*8bf0*/  UIADD3 UR10, UPT, UPT, UR53, 0x1b8, URZ ;  /* 0x000001b8350a7890 */ /* 0x000fe4000fffe0ff */
[----:B------:R-:W-:Y:S01]  /*8c00*/  UIADD3.64 UR40, UPT, UPT, UR26, 0x204, URZ ;  /* 0x000002041a287897 */ /* 0x000fe2000fffe0ff */
[----:B------:R-:W-:Y:S01]  /*8c10*/  UMOV UR46, 0x0 ;  /* 0x00000000002e7882 */ /* 0x000fe20000000000 */
[----:B------:R-:W-:Y:S01]  /*8c20*/  UMOV UR47, 0x8100490 ;  /* 0x08100490002f7882 */ /* 0x000fe20000000000 */
[----:B------:R-:W-:Y:S02]  /*8c30*/  UIADD3 UR12, UPT, UPT, UR53, 0x40, URZ ;  /* 0x00000040350c7890 */ /* 0x000fe4000fffe0ff */
[----:B------:R-:W-:Y:S01]  /*8c40*/  UTCHMMA tmem[UR76], gdesc[UR30], tmem[UR53], tmem[UR46], idesc[UR47], UPT ;  /* 0x00ff2e1e4c0079ea */ /* 0x000fe2000b800035 */
[----:B------:R-:W-:Y:S01]  /*8c50*/  UIADD3 UR11, UPT, UPT, UR53, 0x1c0, URZ ;  /* 0x000001c0350b7890 */ /* 0x000fe2000fffe0ff */
[----:B------:R-:W-:Y:S01]  /*8c60*/  UMOV UR44, 0x0 ;  /* 0x00000000002c7882 */ /* 0x000fe20000000000 */
[----:B------:R-:W-:Y:S01]  /*8c70*/  UMOV UR45, 0x8100490 ;  /* 0x08100490002d7882 */ /* 0x000fe20000000000 */
[----:B------:R-:W-:-:S02]  /*8c80*/  UIADD3 UR13, UPT, UPT, UR53, 0x40, URZ ;  /* 0x00000040350d7890 */ /* 0x000fc4000fffe0ff */
[----:B------:R-:W-:Y:S01]  /*8c90*/  UTCHMMA tmem[UR73], gdesc[UR34], tmem[UR53], tmem[UR44], idesc[UR45], UPT ;  /* 0x00ff2c22490079ea */ /* 0x000fe2000b800035 */
[----:B------:R-:W-:Y:S01]  /*8ca0*/  UIADD3 UR48, UPT, UPT, UR53, 0x1c8, URZ ;  /* 0x000001c835307890 */ /* 0x000fe2000fffe0ff */
[----:B------:R-:W-:Y:S01]  /*8cb0*/  UMOV UR4, 0x0 ;  /* 0x0000000000047882 */ /* 0x000fe20000000000 */
[----:B------:R-:W-:Y:S01]  /*8cc0*/  UMOV UR5, 0x8100490 ;  /* 0x0810049000057882 */ /* 0x000fe20000000000 */
[----:B------:R-:W-:Y:S02]  /*8cd0*/  UIADD3 UR16, UPT, UPT, UR53, 0x40, URZ ;  /* 0x0000004035107890 */ /* 0x000fe4000fffe0ff */
[----:B------:R0:W-:Y:S01]  /*8ce0*/  UTCHMMA tmem[UR72], gdesc[UR36], tmem[UR53], tmem[UR4], idesc[UR5], UPT ;  /* 0x00ff0424480079ea */ /* 0x0001e2000b800035 */
[----:B------:R-:W-:Y:S02]  /*8cf0*/  UIADD3 UR15, UPT, UPT, UR53, 0x1d0, URZ ;  /* 0x000001d0350f7890 */ /* 0x000fe4000fffe0ff */
[----:B------:R-:W-:Y:S02]  /*8d00*/  UIADD3 UR49, UPT, UPT, UR53, 0x40, URZ ;  /* 0x0000004035317890 */ /* 0x000fe4000fffe0ff */
[----:B------:R-:W-:-:S02]  /*8d10*/  UIADD3 UR60, UPT, UPT, UR53, 0x1d8, URZ ;  /* 0x000001d8353c7890 */ /* 0x000fc4000fffe0ff */
[----:B------:R-:W-:Y:S02]  /*8d20*/  UIADD3 UR64, UPT, UPT, UR53, 0x40, URZ ;  /* 0x0000004035407890 */ /* 0x000fe4000fffe0ff */
[----:B------:R-:W-:Y:S02]  /*8d30*/  UIADD3 UR65, UPT, UPT, UR53, 0x1e0, URZ ;  /* 0x000001e035417890 */ /* 0x000fe4000fffe0ff */
[----:B------:R-:W-:Y:S02]  /*8d40*/  UIADD3 UR66, UPT, UPT, UR53, 0x40, URZ ;  /* 0x0000004035427890 */ /* 0x000fe4000fffe0ff */
[----:B------:R-:W-:Y:S01]  /*8d50*/  UIADD3 UR67, UPT, UPT, UR53, 0x1e8, URZ ;  /* 0x000001e835437890 */ /* 0x000fe2000fffe0ff */
[----:B0-----:R-:W-:Y:S01]  /*8d60*/  UMOV UR72, 0x0 ;  /* 0x0000000000487882 */ /* 0x001fe20000000000 */
[----:B------:R-:W-:Y:S01]  /*8d70*/  UMOV UR73, 0x8100490 ;  /* 0x0810049000497882 */ /* 0x000fe20000000000 */
[----:B------:R-:W-:Y:S02]  /*8d80*/  UIADD3 UR68, UPT, UPT, UR53, 0x40, URZ ;  /* 0x0000004035447890 */ /* 0x000fe4000fffe0ff */
[----:B------:R0:W-:Y:S01]  /*8d90*/  UTCHMMA tmem[UR14], gdesc[UR38], tmem[UR53], tmem[UR72], idesc[UR73], UPT ;  /* 0x00ff48260e0079ea */ /* 0x0001e2000b800035 */
[----:B------:R-:W-:-:S02]  /*8da0*/  UIADD3 UR69, UPT, UPT, UR53, 0x1f0, URZ ;  /* 0x000001f035457890 */ /* 0x000fc4000fffe0ff */
[----:B------:R0:W-:Y:S01]  /*8db0*/  UTCHMMA tmem[UR10], gdesc[UR40], tmem[UR53], tmem[UR46], idesc[UR47], UPT ;  /* 0x00ff2e280a0079ea */ /* 0x0001e2000b800035 */
[----:B------:R-:W-:Y:S01]  /*8dc0*/  UIADD3 UR77, UPT, UPT, UR53, 0x40, URZ ;  /* 0x00000040354d7890 */ /* 0x000fe2000fffe0ff */
[----:B------:R0:W-:Y:S01]  /*8dd0*/  UTCHMMA tmem[UR11], gdesc[UR22], tmem[UR12], tmem[UR62], idesc[UR63], UPT ;  /* 0x00ff3e160b0079ea */ /* 0x0001e2000b80000c */
[----:B------:R-:W-:Y:S01]  /*8de0*/  UIADD3 UR44, UPT, UPT, UR53, 0x1f8, URZ ;  /* 0x000001f8352c7890 */ /* 0x000fe2000fffe0ff */
[----:B------:R-:W-:Y:S01]  /*8df0*/  UMOV UR74, 0x0 ;  /* 0x00000000004a7882 */ /* 0x000fe20000000000 */
[----:B------:R-:W-:Y:S01]  /*8e00*/  UMOV UR75, 0x8100490 ;  /* 0x08100490004b7882 */ /* 0x000fe20000000000 */
[----:B------:R-:W-:Y:S01]  /*8e10*/  UMOV UR70, 0x0 ;  /* 0x0000000000467882 */ /* 0x000fe20000000000 */
[----:B------:R-:W-:Y:S01]  /*8e20*/  UMOV UR71, 0x8100490 ;  /* 0x0810049000477882 */ /* 0x000fe20000000000 */
[----:B------:R-:W-:Y:S01]  /*8e30*/  UMOV UR18, 0x0 ;  /* 0x0000000000127882 */ /* 0x000fe20000000000 */
[----:B------:R-:W-:Y:S01]  /*8e40*/  UMOV UR19, 0x8100490 ;  /* 0x0810049000137882 */ /* 0x000fe20000000000 */
[----:B------:R0:W-:Y:S01]  /*8e50*/  UTCHMMA tmem[UR48], gdesc[UR26], tmem[UR13], tmem[UR74], idesc[UR75], UPT ;  /* 0x00ff4a1a300079ea */ /* 0x0001e2000b80000d */
        /* <DEDUP_REMOVED lines=8> */
[----:B------:R-:W-:Y:S01]  /*8ee0*/  UMOV UR4, UR55 ;  /* 0x0000003700047c82 */ /* 0x000fe20008000000 */
[----:B------:R-:W-:Y:S01]  /*8ef0*/  UMOV UR5, URZ ;  /* 0x000000ff00057c82 */ /* 0x000fe20008000000 */
[----:B------:R0:W-:Y:S01]  /*8f00*/  UTCHMMA tmem[UR65], gdesc[UR34], tmem[UR64], tmem[UR20], idesc[UR21], UPT ;  /* 0x00ff1422410079ea */ /* 0x0001e2000b800040 */
[----:B------:R0:W-:Y:S01]  /*8f10*/  UTCHMMA tmem[UR67], gdesc[UR36], tmem[UR66], tmem[UR24], idesc[UR25], UPT ;  /* 0x00ff1824430079ea */ /* 0x0001e2000b800042 */
[----:B------:R-:W-:Y:S01]  /*8f20*/  UMOV UR50, UR4 ;  /* 0x0000000400327c82 */ /* 0x000fe20008000000 */
[----:B------:R0:W-:Y:S01]  /*8f30*/  UTCHMMA tmem[UR69], gdesc[UR38], tmem[UR68], tmem[UR32], idesc[UR33], UPT ;  /* 0x00ff2026450079ea */ /* 0x0001e2000b800044 */
[----:B------:R0:W-:Y:S01]  /*8f40*/  UTCHMMA tmem[UR44], gdesc[UR40], tmem[UR77], tmem[UR42], idesc[UR43], UPT ;  /* 0x00ff2a282c0079ea */ /* 0x0001e2000b80004d */
[----:B------:R0:W-:Y:S01]  /*8f50*/  UTCBAR [UR50], URZ ;  /* 0x000000ff320073e9 */ /* 0x0001e200080000ff */
[----:B------:R-:W-:Y:S01]  /*8f60*/  NOP ;  /* 0x0000000000007918 */ /* 0x000fe20000000000 */
.L_x_11:
[----:B------:R-:W-:Y:S01]  /*8f70*/  FSEL R2, R69, 1, P0 ;  /* 0x3f80000045027808 */ /* 0x000fe20000000000 */
[----:B0-----:R-:W-:Y:S01]  /*8f80*/  UMOV UR67, URZ ;  /* 0x000000ff00437c82 */ /* 0x001fe20008000000 */
[----:B------:R-:W-:-:S03]  /*8f90*/  FSEL R0, R0, -INF , P0 ;  /* 0xff80000000007808 */ /* 0x000fc60000000000 */
[----:B------:R0:W-:Y:S01]  /*8fa0*/  STL [R1+0x28], R2 ;  /* 0x0000280201007387 */ /* 0x0001e20000100800 */
[----:B------:R-:W-:Y:S05]  /*8fb0*/  BRA.U !UP2, `(.L_x_12) ;  /* 0x0000007d0aa07547 */ /* 0x000fea000b800000 */
[----:B------:R-:W-:Y:S01]  /*8fc0*/  USHF.R.U32.HI UR11, URZ, 0x4, UR9 ;  /* 0x00000004ff0b7899 */ /* 0x000fe20008011609 */
[----:B------:R-:W-:Y:S01]  /*8fd0*/  IMAD.MOV.U32 R135, RZ, RZ, R0 ;  /* 0x000000ffff877224 */ /* 0x000fe200078e0000 */
[----:B------:R-:W-:Y:S01]  /*8fe0*/  USHF.R.U32.HI UR64, URZ, 0x4, UR52 ;  /* 0x00000004ff407899 */ /* 0x000fe20008011634 */
[----:B0-----:R-:W-:Y:S01]  /*8ff0*/  MOV R2, 0xffffff80 ;  /* 0xffffff8000027802 */ /* 0x001fe20000000f00 */
[----:B------:R-:W-:Y:S01]  /*9000*/  UISETP.NE.U32.AND UP2, UPT, UR8, URZ, UPT ;  /* 0x000000ff0800728c */ /* 0x000fe2000bf45070 */
[----:B------:R-:W-:Y:S01]  /*9010*/  IMAD.MOV.U32 R3, RZ, RZ, -0x1 ;  /* 0xffffffffff037424 */ /* 0x000fe200078e00ff */
[----:B------:R-:W-:Y:S02]  /*9020*/  USGXT.U32 UR8, UR11, 0xe ;  /* 0x0000000e0b08789a */ /* 0x000fe40008000000 */
[----:B------:R-:W-:Y:S02]  /*9030*/  USGXT.U32 UR64, UR64, 0xe ;  /* 0x0000000e4040789a */ /* 0x000fe40008000000 */
[----:B------:R-:W-:-:S02]  /*9040*/  UIADD3 UR10, UPT, UPT, UR52, 0x10000, URZ ;  /* 0x00010000340a7890 */ /* 0x000fc4000fffe0ff */
[----:B------:R-:W-:Y:S02]  /*9050*/  UIADD3 UR14, UP3, UPT, UR8, 0x2, URZ ;  /* 0x00000002080e7890 */ /* 0x000fe4000ff7e0ff */
[----:B------:R-:W-:Y:S01]  /*9060*/  UIADD3 UR12, UP4, UPT, UR64, 0x2000080, URZ ;  /* 0x02000080400c7890 */ /* 0x000fe2000ff9e0ff */
[----:B------:R-:W-:Y:S01]  /*9070*/  UMOV UR4, URZ ;  /* 0x000000ff00047c82 */ /* 0x000fe20008000000 */
[----:B------:R-:W-:Y:S01]  /*9080*/  USHF.R.U32.HI UR10, URZ, 0x4, UR10 ;  /* 0x00000004ff0a7899 */ /* 0x000fe2000801160a */
[----:B------:R-:W-:Y:S01]  /*9090*/  UMOV UR9, URZ ;  /* 0x000000ff00097c82 */ /* 0x000fe20008000000 */
[----:B------:R-:W-:Y:S02]  /*90a0*/  UIADD3.X UR15, UPT, UPT, UR4, 0x40004040, URZ, UP3, !UPT ;  /* 0x40004040040f7890 */ /* 0x000fe40009ffe4ff */
[----:B------:R-:W-:Y:S02]  /*90b0*/  UIADD3.X UR13, UPT, UPT, UR9, 0x40004040, URZ, UP4, !UPT ;  /* 0x40004040090d7890 */ /* 0x000fe4000a7fe4ff */
[----:B------:R-:W-:-:S02]  /*90c0*/  UIADD3 UR20, UP3, UPT, UR12, 0x380, URZ ;  /* 0x000003800c147890 */ /* 0x000fc4000ff7e0ff */
[----:B------:R-:W-:Y:S02]  /*90d0*/  USGXT.U32 UR10, UR10, 0xe ;  /* 0x0000000e0a0a789a */ /* 0x000fe40008000000 */
[----:B------:R-:W-:Y:S02]  /*90e0*/  UIADD3 UR16, UP5, UPT, UR12, 0x80, URZ ;  /* 0x000000800c107890 */ /* 0x000fe4000ffbe0ff */
[----:B------:R-:W-:Y:S02]  /*90f0*/  UIADD3 UR18, UP6, UPT, UR12, 0x100, URZ ;  /* 0x000001000c127890 */ /* 0x000fe4000ffde0ff */
[----:B------:R-:W-:Y:S02]  /*9100*/  UIADD3.X UR21, UPT, UPT, UR13, URZ, URZ, UP3, !UPT ;  /* 0x000000ff0d157290 */ /* 0x000fe40009ffe4ff */
[----:B------:R-:W-:Y:S02]  /*9110*/  UIADD3 UR28, UP3, UPT, UR10, 0x2, URZ ;  /* 0x000000020a1c7890 */ /* 0x000fe4000ff7e0ff */
[----:B------:R-:W-:-:S02]  /*9120*/  USHF.L.U32 UR60, UR17, 0x7, URZ ;  /* 0x00000007113c7899 */ /* 0x000fc400080006ff */
[----:B------:R-:W-:Y:S01]  /*9130*/  USHF.L.U32 UR61, UR61, 0x7, URZ ;  /* 0x000000073d3d7899 */ /* 0x000fe200080006ff */
[----:B------:R-:W-:Y:S01]  /*9140*/  UMOV UR5, URZ ;  /* 0x000000ff00057c82 */ /* 0x000fe20008000000 */
[----:B------:R-:W-:Y:S02]  /*9150*/  UIADD3.X UR17, UPT, UPT, UR13, URZ, URZ, UP5, !UPT ;  /* 0x000000ff0d117290 */ /* 0x000fe4000affe4ff */
[----:B------:R-:W-:Y:S02]  /*9160*/  UIADD3.X UR19, UPT, UPT, UR13, URZ, URZ, UP6, !UPT ;  /* 0x000000ff0d137290 */ /* 0x000fe4000b7fe4ff */
[----:B------:R-:W-:Y:S02]  /*9170*/  UIADD3 UR22, UP4, UPT, UR12, 0x400, URZ ;  /* 0x000004000c167890 */ /* 0x000fe4000ff9e0ff */
[----:B------:R-:W-:Y:S02]  /*9180*/  UIADD3 UR24, UP5, UPT, UR12, 0x480, URZ ;  /* 0x000004800c187890 */ /* 0x000fe4000ffbe0ff */
[----:B------:R-:W-:-:S02]  /*9190*/  UIADD3 UR26, UP6, UPT, UR12, 0x500, URZ ;  /* 0x000005000c1a7890 */ /* 0x000fc4000ffde0ff */
[----:B------:R-:W-:Y:S01]  /*91a0*/  UIADD3.X UR29, UPT, UPT, UR5, 0x40004040, URZ, UP3, !UPT ;  /* 0x40004040051d7890 */ /* 0x000fe20009ffe4ff */
[----:B------:R-:W-:Y:S01]  /*91b0*/  UMOV UR62, 0x1 ;  /* 0x00000001003e7882 */ /* 0x000fe20000000000 */
[----:B------:R-:W-:Y:S01]  /*91c0*/  UMOV UR67, URZ ;  /* 0x000000ff00437c82 */ /* 0x000fe20008000000 */
[----:B------:R-:W-:Y:S01]  /*91d0*/  UMOV UR72, URZ ;  /* 0x000000ff00487c82 */ /* 0x000fe20008000000 */
[----:B------:R-:W0:Y:S01]  /*91e0*/  LDCU UR63, c[0x0][0x3a8] ;  /* 0x00007500ff3f77ac */ /* 0x000e220008000800 */
[----:B------:R-:W-:Y:S02]  /*91f0*/  ULOP3.LUT UR64, UR64, 0x2000000, URZ, 0xfc, !UPT ;  /* 0x0200000040407892 */ /* 0x000fe4000f8efcff */
[----:B------:R-:W-:Y:S02]  /*9200*/  UIADD3.X UR23, UPT, UPT, UR13, URZ, URZ, UP4, !UPT ;  /* 0x000000ff0d177290 */ /* 0x000fe4000a7fe4ff */
[----:B------:R-:W-:Y:S02]  /*9210*/  UIADD3.X UR25, UPT, UPT, UR13, URZ, URZ, UP5, !UPT ;  /* 0x000000ff0d197290 */ /* 0x000fe4000affe4ff */
[----:B------:R-:W-:-:S02]  /*9220*/  UIADD3.X UR27, UPT, UPT, UR13, URZ, URZ, UP6, !UPT ;  /* 0x000000ff0d1b7290 */ /* 0x000fc4000b7fe4ff */
[----:B------:R-:W-:Y:S02]  /*9230*/  UIADD3.64 UR30, UPT, UPT, UR14, 0x2, URZ ;  /* 0x000000020e1e7897 */ /* 0x000fe4000fffe0ff */
[----:B------:R-:W-:Y:S02]  /*9240*/  UIADD3.64 UR32, UPT, UPT, UR14, 0x4, URZ ;  /* 0x000000040e207897 */ /* 0x000fe4000fffe0ff */
[----:B------:R-:W-:Y:S02]  /*9250*/  UIADD3.64 UR34, UPT, UPT, UR28, 0x2, URZ ;  /* 0x000000021c227897 */ /* 0x000fe4000fffe0ff */
[----:B------:R-:W-:Y:S02]  /*9260*/  UIADD3.64 UR36, UPT, UPT, UR28, 0x4, URZ ;  /* 0x000000041c247897 */ /* 0x000fe4000fffe0ff */
[----:B------:R-:W-:Y:S02]  /*9270*/  UIADD3.64 UR38, UPT, UPT, UR28, 0x1fe, URZ ;  /* 0x000001fe1c267897 */ /* 0x000fe4000fffe0ff */
[----:B------:R-:W-:-:S02]  /*9280*/  UIADD3.64 UR40, UPT, UPT, UR28, 0x200, URZ ;  /* 0x000002001c287897 */ /* 0x000fc4000fffe0ff */
[----:B------:R-:W-:Y:S02]  /*9290*/  UIADD3.64 UR42, UPT, UPT, UR28, 0x202, URZ ;  /* 0x000002021c2a7897 */ /* 0x000fe4000fffe0ff */
[----:B------:R-:W-:Y:S01]  /*92a0*/  UIADD3.64 UR44, UPT, UPT, UR28, 0x204, URZ ;  /* 0x000002041c2c7897 */ /* 0x000fe2000fffe0ff */
[----:B------:R-:W-:Y:S01]  /*92b0*/  UMOV UR65, UR61 ;  /* 0x0000003d00417c82 */ /* 0x000fe20008000000 */
[----:B------:R-:W-:Y:S01]  /*92c0*/  UMOV UR66, UR60 ;  /* 0x0000003c00427c82 */ /* 0x000fe20008000000 */
[----:B------:R-:W-:Y:S01]  /*92d0*/  UMOV UR9, 0x40004040 ;  /* 0x4000404000097882 */ /* 0x000fe20000000000 */
[----:B0-----:R-:W-:-:S08]  /*92e0*/  UMOV UR11, 0x40004040 ;  /* 0x40004040000b7882 */ /* 0x001fd00000000000 */
.L_x_17:
[----:B-12---:R-:W2:Y:S04]  /*92f0*/  LDL.64 R4, [R1+0x228] ;  /* 0x0002280001047983 */ /* 0x006ea80000100a00 */
[----:B------:R-:W3:Y:S04]  /*9300*/  LDL.64 R22, [R1+0x208] ;  /* 0x0002080001167983 */ /* 0x000ee80000100a00 */
[----:B------:R-:W4:Y:S04]  /*9310*/  LDL.64 R16, [R1+0x1d8] ;  /* 0x0001d80001107983 */ /* 0x000f280000100a00 */
[----:B------:R-:W5:Y:S04]  /*9320*/  LDL.64 R34, [R1+0x218] ;  /* 0x0002180001227983 */ /* 0x000f680000100a00 */
        /* <DEDUP_REMOVED lines=15> */
[----:B------:R-:W5:Y:S01]  /*9420*/  LDL.64 R46, [R1+0x1e0] ;  /* 0x0001e000012e7983 */ /* 0x000f620000100a00 */
[----:B------:R-:W-:Y:S01]  /*9430*/  MOV R8, UR65 ;  /* 0x0000004100087c02 */ /* 0x000fe20008000f00 */
[----:B------:R-:W-:Y:S01]  /*9440*/  IMAD.U32 R10, RZ, RZ, UR65 ;  /* 0x00000041ff0a7e24 */ /* 0x000fe2000f8e00ff */
[----:B------:R-:W-:Y:S01]  /*9450*/  MOV R6, UR65 ;  /* 0x0000004100067c02 */ /* 0x000fe20008000f00 */
[----:B------:R-:W-:Y:S01]  /*9460*/  IMAD.U32 R12, RZ, RZ, UR65 ;  /* 0x00000041ff0c7e24 */ /* 0x000fe2000f8e00ff */
[----:B------:R-:W-:Y:S01]  /*9470*/  MOV R14, UR65 ;  /* 0x00000041000e7c02 */ /* 0x000fe20008000f00 */
[----:B------:R-:W5:Y:S04]  /*9480*/  LDL.64 R36, [R1+0x138] ;  /* 0x0001380001247983 */ /* 0x000f680000100a00 */
[----:B------:R-:W5:Y:S04]  /*9490*/  LDL.64 R64, [R1+0x1d0] ;  /* 0x0001d00001407983 */ /* 0x000f680000100a00 */
[----:B------:R-:W5:Y:S04]  /*94a0*/  LDL.64 R62, [R1+0x1c0] ;  /* 0x0001c000013e7983 */ /* 0x000f680000100a00 */
[----:B------:R-:W5:Y:S04]  /*94b0*/  LDL.64 R60, [R1+0x1b0] ;  /* 0x0001b000013c7983 */ /* 0x000f680000100a00 */
[----:B------:R-:W5:Y:S04]  /*94c0*/  LDL.64 R58, [R1+0x1a0] ;  /* 0x0001a000013a7983 */ /* 0x000f680000100a00 */
[----:B------:R-:W5:Y:S01]  /*94d0*/  LDL.64 R56, [R1+0x180] ;  /* 0x0001800001387983 */ /* 0x000f620000100a00 */
[----:B--2---:R-:W-:-:S04]  /*94e0*/  IMAD.WIDE R8, R8, 0x2, R4 ;  /* 0x0000000208087825 */ /* 0x004fc800078e0204 */
[----:B------:R-:W-:Y:S01]  /*94f0*/  IMAD.U32 R4, RZ, RZ, UR65 ;  /* 0x00000041ff047e24 */ /* 0x000fe2000f8e00ff */
[----:B------:R-:W2:Y:S01]  /*9500*/  LDG.E.U16 R0, desc[UR6][R8.64] ;  /* 0x0000000608007981 */ /* 0x000ea2000c1e1500 */
[----:B---3--:R-:W-:Y:S01]  /*9510*/  IMAD.WIDE R6, R6, 0x2, R22 ;  /* 0x0000000206067825 */ /* 0x008fe200078e0216 */
[----:B------:R-:W-:-:S03]  /*9520*/  MOV R23, UR65 ;  /* 0x0000004100177c02 */ /* 0x000fc60008000f00 */
[----:B----4-:R-:W-:Y:S01]  /*9530*/  IMAD.WIDE R10, R10, 0x2, R16 ;  /* 0x000000020a0a7825 */ /* 0x010fe200078e0210 */
[----:B------:R-:W-:Y:S01]  /*9540*/  MOV R16, UR65 ;  /* 0x0000004100107c02 */ /* 0x000fe20008000f00 */
[----:B------:R0:W3:Y:S02]  /*9550*/  LDG.E.U16 R7, desc[UR6][R6.64] ;  /* 0x0000000606077981 */ /* 0x0000e4000c1e1500 */
[----:B-----5:R-:W-:Y:S02]  /*9560*/  IMAD.WIDE R4, R4, 0x2, R34 ;  /* 0x0000000204047825 */ /* 0x020fe400078e0222 */
[----:B------:R-:W4:Y:S02]  /*9570*/  LDG.E.U16 R10, desc[UR6][R10.64] ;  /* 0x000000060a0a7981 */ /* 0x000f24000c1e1500 */
[----:B------:R-:W-:Y:S01]  /*9580*/  IMAD.WIDE R12, R12, 0x2, R20 ;  /* 0x000000020c0c7825 */ /* 0x000fe200078e0214 */
[----:B------:R-:W-:Y:S01]  /*9590*/  MOV R20, UR65 ;  /* 0x0000004100147c02 */ /* 0x000fe20008000f00 */
[----:B------:R-:W5:Y:S02]  /*95a0*/  LDG.E.U16 R4, desc[UR6][R4.64] ;  /* 0x0000000604047981 */ /* 0x000f64000c1e1500 */
[----:B------:R-:W-:Y:S01]  /*95b0*/  IMAD.WIDE R14, R14, 0x2, R18 ;  /* 0x000000020e0e7825 */ /* 0x000fe200078e0212 */
[----:B0-----:R-:W-:Y:S01]  /*95c0*/  MOV R6, UR65 ;  /* 0x0000004100067c02 */ /* 0x001fe20008000f00 */
[----:B------:R-:W2:Y:S02]  /*95d0*/  LDG.E.U16 R8, desc[UR6][R12.64] ;  /* 0x000000060c087981 */ /* 0x000ea4000c1e1500 */
[----:B------:R-:W-:-:S02]  /*95e0*/  IMAD.U32 R18, RZ, RZ, UR65 ;  /* 0x00000041ff127e24 */ /* 0x000fc4000f8e00ff */
[----:B------:R-:W-:Y:S01]  /*95f0*/  IMAD.U32 R22, RZ, RZ, UR65 ;  /* 0x00000041ff167e24 */ /* 0x000fe2000f8e00ff */
[----:B------:R0:W2:Y:S01]  /*9600*/  LDG.E.U16 R9, desc[UR6][R14.64] ;  /* 0x000000060e097981 */ /* 0x0000a2000c1e1500 */
[----:B------:R-:W-:-:S04]  /*9610*/  IMAD.WIDE R16, R16, 0x2, R32 ;  /* 0x0000000210107825 */ /* 0x000fc800078e0220 */
[----:B------:R-:W-:-:S04]  /*9620*/  IMAD.WIDE R18, R18, 0x2, R30 ;  /* 0x0000000212127825 */ /* 0x000fc800078e021e */
[----:B------:R-:W-:Y:S02]  /*9630*/  IMAD.WIDE R20, R20, 0x2, R28 ;  /* 0x0000000214147825 */ /* 0x000fe400078e021c */
[----:B------:R-:W2:Y:S02]  /*9640*/  LDG.E.U16 R28, desc[UR6][R18.64] ;  /* 0x00000006121c7981 */ /* 0x000ea4000c1e1500 */
[----:B0-----:R-:W-:Y:S02]  /*9650*/  IMAD.WIDE R14, R23, 0x2, R24 ;  /* 0x00000002170e7825 */ /* 0x001fe400078e0218 */
[----:B------:R-:W2:Y:S02]  /*9660*/  LDG.E.U16 R30, desc[UR6][R20.64] ;  /* 0x00000006141e7981 */ /* 0x000ea4000c1e1500 */
[----:B------:R-:W-:Y:S02]  /*9670*/  IMAD.WIDE R12, R22, 0x2, R26 ;  /* 0x00000002160c7825 */ /* 0x000fe400078e021a */
[----:B------:R0:W2:Y:S02]  /*9680*/  LDG.E.U16 R26, desc[UR6][R16.64] ;  /* 0x00000006101a7981 */ /* 0x0000a4000c1e1500 */
[----:B------:R-:W-:-:S02]  /*9690*/  IMAD.U32 R5, RZ, RZ, UR65 ;  /* 0x00000041ff057e24 */ /* 0x000fc4000f8e00ff */
[----:B------:R-:W-:Y:S01]  /*96a0*/  IMAD.U32 R11, RZ, RZ, UR65 ;  /* 0x00000041ff0b7e24 */ /* 0x000fe2000f8e00ff */
[----:B------:R1:W2:Y:S01]  /*96b0*/  LDG.E.U16 R34, desc[UR6][R14.64] ;  /* 0x000000060e227981 */ /* 0x0002a2000c1e1500 */
[----:B------:R-:W-:-:S03]  /*96c0*/  IMAD.WIDE R22, R22, 0x2, R44 ;  /* 0x0000000216167825 */ /* 0x000fc600078e022c */
[----:B------:R-:W2:Y:S01]  /*96d0*/  LDL.64 R44, [R1+0x190] ;  /* 0x00019000012c7983 */ /* 0x000ea20000100a00 */
[----:B0-----:R-:W-:-:S03]  /*96e0*/  IMAD.WIDE R16, R5, 0x2, R42 ;  /* 0x0000000205107825 */ /* 0x001fc600078e022a */
[----:B------:R0:W3:Y:S01]  /*96f0*/  LDG.E.U16 R32, desc[UR6][R12.64] ;  /* 0x000000060c207981 */ /* 0x0000e2000c1e1500 */
[----:B------:R-:W-:Y:S01]  /*9700*/  IMAD.WIDE R18, R6, 0x2, R40 ;  /* 0x0000000206127825 */ /* 0x000fe200078e0228 */
[----:B-1----:R-:W-:-:S03]  /*9710*/  MOV R14, UR65 ;  /* 0x00000041000e7c02 */ /* 0x002fc60008000f00 */
[----:B------:R-:W-:Y:S01]  /*9720*/  IMAD.WIDE R20, R11, 0x2, R38 ;  /* 0x000000020b147825 */ /* 0x000fe200078e0226 */
[----:B------:R1:W3:Y:S03]  /*9730*/  LDG.E.U16 R40, desc[UR6][R18.64] ;  /* 0x0000000612287981 */ /* 0x0002e6000c1e1500 */
[----:B0-----:R-:W-:Y:S01]  /*9740*/  IMAD.U32 R12, RZ, RZ, UR65 ;  /* 0x00000041ff0c7e24 */ /* 0x001fe2000f8e00ff */
[----:B------:R0:W3:Y:S01]  /*9750*/  LDG.E.U16 R38, desc[UR6][R16.64] ;  /* 0x0000000610267981 */ /* 0x0000e2000c1e1500 */
[----:B------:R-:W-:-:S03]  /*9760*/  IMAD.WIDE R14, R14, 0x2, R52 ;  /* 0x000000020e0e7825 */ /* 0x000fc600078e0234 */
[----:B------:R0:W3:Y:S01]  /*9770*/  LDG.E.U16 R42, desc[UR6][R20.64] ;  /* 0x00000006142a7981 */ /* 0x0000e2000c1e1500 */
[----:B------:R-:W-:-:S03]  /*9780*/  IMAD.WIDE R12, R12, 0x2, R54 ;  /* 0x000000020c0c7825 */ /* 0x000fc600078e0236 */
[----:B------:R-:W3:Y:S01]  /*9790*/  LDL.64 R54, [R1+0x170] ;  /* 0x0001700001367983 */ /* 0x000ee20000100a00 */
[----:B-1----:R-:W-:-:S03]  /*97a0*/  IMAD.WIDE R18, R6, 0x2, R48 ;  /* 0x0000000206127825 */ /* 0x002fc600078e0230 */
[----:B------:R-:W4:Y:S01]  /*97b0*/  LDL.64 R52, [R1+0x160] ;  /* 0x0001600001347983 */ /* 0x000f220000100a00 */
[----:B0-----:R-:W-:-:S03]  /*97c0*/  IMAD.WIDE R16, R5, 0x2, R50 ;  /* 0x0000000205107825 */ /* 0x001fc600078e0232 */
[----:B------:R-:W5:Y:S01]  /*97d0*/  LDL.64 R50, [R1+0x150] ;  /* 0x0001500001327983 */ /* 0x000f620000100a00 */
[----:B------:R-:W-:-:S03]  /*97e0*/  IMAD.WIDE R20, R11, 0x2, R46 ;  /* 0x000000020b147825 */ /* 0x000fc600078e022e */
[----:B------:R-:W5:Y:S04]  /*97f0*/  LDL.64 R48, [R1+0x140] ;  /* 0x0001400001307983 */ /* 0x000f680000100a00 */
[----:B------:R-:W5:Y:S01]  /*9800*/  LDL.64 R46, [R1+0x130] ;  /* 0x00013000012e7983 */ /* 0x000f620000100a00 */
[----:B------:R-:W-:Y:S01]  /*9810*/  MOV R24, UR65 ;  /* 0x0000004100187c02 */ /* 0x000fe20008000f00 */
[----:B------:R-:W-:Y:S01]  /*9820*/  IMAD.U32 R35, RZ, RZ, UR65 ;  /* 0x00000041ff237e24 */ /* 0x000fe2000f8e00ff */
[----:B------:R-:W-:Y:S01]  /*9830*/  MOV R33, UR65 ;  /* 0x0000004100217c02 */ /* 0x000fe20008000f00 */
[----:B------:R-:W5:Y:S02]  /*9840*/  LDG.E.U16 R29, desc[UR6][R18.64] ;  /* 0x00000006121d7981 */ /* 0x000f64000c1e1500 */
[----:B------:R-:W-:-:S02]  /*9850*/  IMAD.WIDE R24, R24, 0x2, R36 ;  /* 0x0000000218187825 */ /* 0x000fc400078e0224 */
[----:B------:R0:W5:Y:S04]  /*9860*/  LDG.E.U16 R36, desc[UR6][R22.64] ;  /* 0x0000000616247981 */ /* 0x000168000c1e1500 */
[----:B------:R-:W5:Y:S01]  /*9870*/  LDG.E.U16 R24, desc[UR6][R24.64] ;  /* 0x0000000618187981 */ /* 0x000f62000c1e1500 */
[----:B------:R-:W-:-:S03]  /*9880*/  IMAD.U32 R43, RZ, RZ, UR65 ;  /* 0x00000041ff2b7e24 */ /* 0x000fc6000f8e00ff */
[----:B------:R1:W5:Y:S01]  /*9890*/  LDG.E.U16 R11, desc[UR6][R12.64] ;  /* 0x000000060c0b7981 */ /* 0x000362000c1e1500 */
[----:B0-----:R-:W-:-:S03]  /*98a0*/  IMAD.U32 R22, RZ, RZ, UR65 ;  /* 0x00000041ff167e24 */ /* 0x001fc6000f8e00ff */
[----:B------:R0:W5:Y:S01]  /*98b0*/  LDG.E.U16 R27, desc[UR6][R16.64] ;  /* 0x00000006101b7981 */ /* 0x000162000c1e1500 */
[----:B------:R-:W-:-:S03]  /*98c0*/  IMAD.WIDE R22, R22, 0x2, R64 ;  /* 0x0000000216167825 */ /* 0x000fc600078e0240 */
[----:B------:R0:W5:Y:S01]  /*98d0*/  LDG.E.U16 R25, desc[UR6][R14.64] ;  /* 0x000000060e197981 */ /* 0x000162000c1e1500 */
[----:B-1----:R-:W-:-:S03]  /*98e0*/  IMAD.WIDE R12, R5, 0x2, R62 ;  /* 0x00000002050c7825 */ /* 0x002fc600078e023e */
[----:B------:R1:W5:Y:S01]  /*98f0*/  LDG.E.U16 R31, desc[UR6][R20.64] ;  /* 0x00000006141f7981 */ /* 0x000362000c1e1500 */
[----:B0-----:R-:W-:-:S03]  /*9900*/  IMAD.WIDE R16, R33, 0x2, R58 ;  /* 0x0000000221107825 */ /* 0x001fc600078e023a */
[----:B------:R-:W5:Y:S01]  /*9910*/  LDG.E.U16 R33, desc[UR6][R22.64] ;  /* 0x0000000616217981 */ /* 0x000f62000c1e1500 */
[----:B------:R-:W-:-:S03]  /*9920*/  IMAD.WIDE R14, R6, 0x2, R60 ;  /* 0x00000002060e7825 */ /* 0x000fc600078e023c */
[----:B------:R-:W5:Y:S01]  /*9930*/  LDG.E.U16 R39, desc[UR6][R16.64] ;  /* 0x0000000610277981 */ /* 0x000f62000c1e1500 */
[----:B-1----:R-:W-:-:S03]  /*9940*/  MOV R20, UR65 ;  /* 0x0000004100147c02 */ /* 0x002fc60008000f00 */
[----:B------:R-:W5:Y:S02]  /*9950*/  LDG.E.U16 R37, desc[UR6][R14.64] ;  /* 0x000000060e257981 */ /* 0x000f64000c1e1500 */
[----:B------:R-:W-:-:S06]  /*9960*/  IMAD.WIDE R20, R20, 0x2, R56 ;  /* 0x0000000214147825 */ /* 0x000fcc00078e0238 */
[----:B------:R-:W5:Y:S01]  /*9970*/  LDG.E.U16 R21, desc[UR6][R20.64] ;  /* 0x0000000614157981 */ /* 0x000f62000c1e1500 */
[----:B--2---:R-:W-:Y:S01]  /*9980*/  IMAD.WIDE R18, R35, 0x2, R44 ;  /* 0x0000000223127825 */ /* 0x004fe200078e022c */
[----:B------:R-:W-:Y:S02]  /*9990*/  MOV R44, UR65 ;  /* 0x00000041002c7c02 */ /* 0x000fe40008000f00 */
[----:B------:R-:W2:Y:S04]  /*99a0*/  LDG.E.U16 R35, desc[UR6][R12.64] ;  /* 0x000000060c237981 */ /* 0x000ea8000c1e1500 */
[----:B------:R0:W2:Y:S02]  /*99b0*/  LDG.E.U16 R41, desc[UR6][R18.64] ;  /* 0x0000000612297981 */ /* 0x0000a4000c1e1500 */
[----:B0-----:R-:W-:-:S02]  /*99c0*/  IMAD.U32 R18, RZ, RZ, UR65 ;  /* 0x00000041ff127e24 */ /* 0x001fc4000f8e00ff */
[----:B---3--:R-:W-:-:S04]  /*99d0*/  IMAD.WIDE R22, R5, 0x2, R54 ;  /* 0x0000000205167825 */ /* 0x008fc800078e0236 */
[----:B----4-:R-:W-:Y:S02]  /*99e0*/  IMAD.WIDE R12, R6, 0x2, R52 ;  /* 0x00000002060c7825 */ /* 0x010fe400078e0234 */
[----:B------:R-:W3:Y:S02]  /*99f0*/  LDG.E.U16 R23, desc[UR6][R22.64] ;  /* 0x0000000616177981 */ /* 0x000ee4000c1e1500 */
[----:B-----5:R-:W-:Y:S02]  /*9a00*/  IMAD.WIDE R14, R43, 0x2, R50 ;  /* 0x000000022b0e7825 */ /* 0x020fe400078e0232 */
[----:B------:R-:W4:Y:S02]  /*9a10*/  LDG.E.U16 R13, desc[UR6][R12.64] ;  /* 0x000000060c0d7981 */ /* 0x000f24000c1e1500 */
[----:B------:R-:W-:Y:S02]  /*9a20*/  IMAD.WIDE R16, R44, 0x2, R48 ;  /* 0x000000022c107825 */ /* 0x000fe400078e0230 */
[----:B------:R-:W5:Y:S02]  /*9a30*/  LDG.E.U16 R15, desc[UR6][R14.64] ;  /* 0x000000060e0f7981 */ /* 0x000f64000c1e1500 */
[----:B------:R-:W-:-:S02]  /*9a40*/  IMAD.WIDE R18, R18, 0x2, R46 ;  /* 0x0000000212127825 */ /* 0x000fc400078e022e */
[----:B------:R-:W5:Y:S04]  /*9a50*/  LDG.E.U16 R17, desc[UR6][R16.64] ;  /* 0x0000000610117981 */ /* 0x000f68000c1e1500 */
[----:B------:R-:W5:Y:S01]  /*9a60*/  LDG.E.U16 R5, desc[UR6][R18.64] ;  /* 0x0000000612057981 */ /* 0x000f62000c1e1500 */
[C---:B------:R-:W-:Y:S02]  /*9a70*/  LOP3.LUT R6, R133.reuse, 0xff, RZ, 0xc0, !PT ;  /* 0x000000ff85067812 */ /* 0x040fe400078ec0ff */
[----:B------:R-:W-:Y:S02]  /*9a80*/  LOP3.LUT R43, R133, 0xc0, RZ, 0xc0, !PT ;  /* 0x000000c0852b7812 */ /* 0x000fe400078ec0ff */
[----:B------:R-:W-:Y:S02]  /*9a90*/  SHF.L.U32 R6, R6, 0x1, RZ ;  /* 0x0000000106067819 */ /* 0x000fe400000006ff */
[----:B------:R-:W-:-:S02]  /*9aa0*/  SHF.R.U32.HI R43, RZ, 0x2, R43 ;  /* 0x00000002ff2b7819 */ /* 0x000fc4000001162b */
[----:B------:R-:W-:Y:S02]  /*9ab0*/  IADD3 RZ, P0, PT, R2, 0x100, RZ ;  /* 0x0000010002ff7810 */ /* 0x000fe40007f1e0ff */
[----:B------:R-:W-:Y:S02]  /*9ac0*/  LOP3.LUT R45, R6, R43, RZ, 0x3c, !PT ;  /* 0x0000002b062d7212 */ /* 0x000fe400078e3cff */
[----:B------:R-:W-:-:S03]  /*9ad0*/  IADD3 RZ, P3, PT, R2, 0x101, RZ ;  /* 0x0000010102ff7810 */ /* 0x000fc60007f7e0ff */
[----:B------:R0:W-:Y:S01]  /*9ae0*/  STS.U16 [R45+UR52+0xc000], R0 ;  /* 0x00c000002d007988 */ /* 0x0001e20008000434 */
[----:B------:R-:W-:-:S03]  /*9af0*/  IADD3 RZ, P2, PT, R2, 0x102, RZ ;  /* 0x0000010202ff7810 */ /* 0x000fc60007f5e0ff */
[----:B------:R1:W-:Y:S01]  /*9b00*/  STS.U16 [R45+UR52+0xc400], R4 ;  /* 0x00c400042d007988 */ /* 0x0003e20008000434 */
[----:B------:R-:W-:Y:S02]  /*9b10*/  IADD3.X R248, PT, PT, RZ, R3, RZ, P3, !PT ;  /* 0x00000003fff87210 */ /* 0x000fe40001ffe4ff */
[C---:B0-----:R-:W-:Y:S01]  /*9b20*/  IADD3 R0, P1, PT, R2.reuse, 0x103, RZ ;  /* 0x0000010302007810 */ /* 0x041fe20007f3e0ff */
[----:B-1----:R-:W-:Y:S01]  /*9b30*/  IMAD.X R4, RZ, RZ, R3, P0 ;  /* 0x000000ffff047224 */ /* 0x002fe200000e0603 */
[----:B------:R-:W-:-:S03]  /*9b40*/  IADD3 R155, P0, PT, R2, 0x104, RZ ;  /* 0x00000104029b7810 */ /* 0x000fc60007f1e0ff */
[----:B------:R0:W-:Y:S01]  /*9b50*/  STL [R1+0x4], R0 ;  /* 0x0000040001007387 */ /* 0x0001e20000100800 */
[--C-:B------:R-:W-:Y:S01]  /*9b60*/  IMAD.X R249, RZ, RZ, R3.reuse, P2 ;  /* 0x000000fffff97224 */ /* 0x100fe200010e0603 */
[C---:B------:R-:W-:Y:S01]  /*9b70*/  IADD3 R156, P2, PT, R2.reuse, 0x106, RZ ;  /* 0x00000106029c7810 */ /* 0x040fe20007f5e0ff */
[--C-:B------:R-:W-:Y:S01]  /*9b80*/  IMAD.X R247, RZ, RZ, R3.reuse, P0 ;  /* 0x000000fffff77224 */ /* 0x100fe200000e0603 */
[C---:B------:R-:W-:Y:S01]  /*9b90*/  IADD3 R157, P0, PT, R2.reuse, 0x108, RZ ;  /* 0x00000108029d7810 */ /* 0x040fe20007f1e0ff */
[----:B------:R1:W-:Y:S01]  /*9ba0*/  STS.U16 [R45+UR52+0xc800], R7 ;  /* 0x00c800072d007988 */ /* 0x0003e20008000434 */
[C---:B0-----:R-:W-:Y:S01]  /*9bb0*/  IADD3 R0, P3, PT, R2.reuse, 0x105, RZ ;  /* 0x0000010502007810 */ /* 0x041fe20007f7e0ff */
[--C-:B------:R-:W-:Y:S01]  /*9bc0*/  IMAD.X R246, RZ, RZ, R3.reuse, P2 ;  /* 0x000000fffff67224 */ /* 0x100fe200010e0603 */
[----:B------:R-:W-:Y:S01]  /*9bd0*/  IADD3 R158, P2, PT, R2, 0x10a, RZ ;  /* 0x0000010a029e7810 */ /* 0x000fe20007f5e0ff */
[----:B------:R-:W-:Y:S02]  /*9be0*/  IMAD.X R245, RZ, RZ, R3, P0 ;  /* 0x000000fffff57224 */ /* 0x000fe400000e0603 */
[----:B------:R0:W-:Y:S01]  /*9bf0*/  STL [R1+0xc], R0 ;  /* 0x00000c0001007387 */ /* 0x0001e20000100800 */
[----:B-1----:R-:W-:-:S02]  /*9c00*/  IADD3.X R7, PT, PT, RZ, R3, RZ, P1, !PT ;  /* 0x00000003ff077210 */ /* 0x002fc40000ffe4ff */
[C---:B------:R-:W-:Y:S01]  /*9c10*/  IADD3 R160, P0, PT, R2.reuse, 0x10c, RZ ;  /* 0x0000010c02a07810 */ /* 0x040fe20007f1e0ff */
[--C-:B------:R-:W-:Y:S02]  /*9c20*/  IMAD.X R244, RZ, RZ, R3.reuse, P2 ;  /* 0x000000fffff47224 */ /* 0x100fe400010e0603 */
[----:B------:R-:W-:Y:S01]  /*9c30*/  STL [R1], R7 ;  /* 0x0000000701007387 */ /* 0x000fe20000100800 */
[C---:B0-----:R-:W-:Y:S01]  /*9c40*/  IADD3 R0, P1, PT, R2.reuse, 0x107, RZ ;  /* 0x0000010702007810 */ /* 0x041fe20007f3e0ff */
[----:B------:R-:W-:Y:S01]  /*9c50*/  IMAD.X R243, RZ, RZ, R3, P0 ;  /* 0x000000fffff37224 */ /* 0x000fe200000e0603 */
[----:B------:R-:W-:-:S03]  /*9c60*/  IADD3 R162, P2, PT, R2, 0x10e, RZ ;  /* 0x0000010e02a27810 */ /* 0x000fc60007f5e0ff */
[----:B------:R0:W-:Y:S01]  /*9c70*/  STL [R1+0x10], R0 ;  /* 0x0000100001007387 */ /* 0x0001e20000100800 */
[C---:B------:R-:W-:Y:S02]  /*9c80*/  IADD3 R164, P0, PT, R2.reuse, 0x110, RZ ;  /* 0x0000011002a47810 */ /* 0x040fe40007f1e0ff */
[-C--:B------:R-:W-:Y:S01]  /*9c90*/  IADD3.X R213, PT, PT, RZ, R3.reuse, RZ, P1, !PT ;  /* 0x00000003ffd57210 */ /* 0x080fe20000ffe4ff */
[--C-:B------:R-:W-:Y:S01]  /*9ca0*/  IMAD.X R241, RZ, RZ, R3.reuse, P2 ;  /* 0x000000fffff17224 */ /* 0x100fe200010e0603 */
[C---:B------:R-:W-:Y:S02]  /*9cb0*/  IADD3 R161, P1, PT, R2.reuse, 0x10b, RZ ;  /* 0x0000010b02a17810 */ /* 0x040fe40007f3e0ff */
[----:B0-----:R-:W-:Y:S02]  /*9cc0*/  IADD3.X R0, PT, PT, RZ, R3, RZ, P3, !PT ;  /* 0x00000003ff007210 */ /* 0x001fe40001ffe4ff */
[C---:B------:R-:W-:Y:S01]  /*9cd0*/  IADD3 R159, P3, PT, R2.reuse, 0x109, RZ ;  /* 0x00000109029f7810 */ /* 0x040fe20007f7e0ff */
[----:B------:R-:W-:Y:S01]  /*9ce0*/  IMAD.X R242, RZ, RZ, R3, P0 ;  /* 0x000000fffff27224 */ /* 0x000fe200000e0603 */
[----:B------:R-:W-:-:S02]  /*9cf0*/  IADD3 R166, P2, PT, R2, 0x112, RZ ;  /* 0x0000011202a67810 */ /* 0x000fc40007f5e0ff */
[-C--:B------:R-:W-:Y:S02]  /*9d00*/  IADD3.X R212, PT, PT, RZ, R3.reuse, RZ, P3, !PT ;  /* 0x00000003ffd47210 */ /* 0x080fe40001ffe4ff */
[C---:B------:R-:W-:Y:S01]  /*9d10*/  IADD3 R163, P3, PT, R2.reuse, 0x10d, RZ ;  /* 0x0000010d02a37810 */ /* 0x040fe20007f7e0ff */
[----:B------:R0:W-:Y:S01]  /*9d20*/  STL [R1+0x8], R0 ;  /* 0x0000080001007387 */ /* 0x0001e20000100800 */
[C---:B------:R-:W-:Y:S02]  /*9d30*/  IADD3 R168, P0, PT, R2.reuse, 0x114, RZ ;  /* 0x0000011402a87810 */ /* 0x040fe40007f1e0ff */
[-C--:B------:R-:W-:Y:S01]  /*9d40*/  IADD3.X R137, PT, PT, RZ, R3.reuse, RZ, P3, !PT ;  /* 0x00000003ff897210 */ /* 0x080fe20001ffe4ff */
[--C-:B------:R-:W-:Y:S01]  /*9d50*/  IMAD.X R240, RZ, RZ, R3.reuse, P2 ;  /* 0x000000fffff07224 */ /* 0x100fe200010e0603 */
[----:B------:R-:W-:Y:S01]  /*9d60*/  IADD3 R167, P3, PT, R2, 0x111, RZ ;  /* 0x0000011102a77810 */ /* 0x000fe20007f7e0ff */
[----:B------:R-:W-:Y:S01]  /*9d70*/  IMAD.X R239, RZ, RZ, R3, P0 ;  /* 0x000000ffffef7224 */ /* 0x000fe200000e0603 */
[----:B0-----:R-:W-:-:S02]  /*9d80*/  IADD3.X R0, PT, PT, RZ, R3, RZ, P1, !PT ;  /* 0x00000003ff007210 */ /* 0x001fc40000ffe4ff */
[C---:B------:R-:W-:Y:S02]  /*9d90*/  IADD3 R165, P1, PT, R2.reuse, 0x10f, RZ ;  /* 0x0000010f02a57810 */ /* 0x040fe40007f3e0ff */
[C---:B------:R-:W-:Y:S02]  /*9da0*/  IADD3 R170, P2, PT, R2.reuse, 0x116, RZ ;  /* 0x0000011602aa7810 */ /* 0x040fe40007f5e0ff */
[-C--:B------:R-:W-:Y:S02]  /*9db0*/  IADD3.X R136, PT, PT, RZ, R3.reuse, RZ, P1, !PT ;  /* 0x00000003ff887210 */ /* 0x080fe40000ffe4ff */
[C---:B------:R-:W-:Y:S02]  /*9dc0*/  IADD3 R172, P0, PT, R2.reuse, 0x118, RZ ;  /* 0x0000011802ac7810 */ /* 0x040fe40007f1e0ff */
[----:B------:R-:W-:Y:S02]  /*9dd0*/  IADD3 R169, P1, PT, R2, 0x113, RZ ;  /* 0x0000011302a97810 */ /* 0x000fe40007f3e0ff */
[----:B------:R-:W-:-:S02]  /*9de0*/  IADD3.X R139, PT, PT, RZ, R3, RZ, P3, !PT ;  /* 0x00000003ff8b7210 */ /* 0x000fc40001ffe4ff */
[C---:B------:R-:W-:Y:S02]  /*9df0*/  IADD3 R171, P3, PT, R2.reuse, 0x115, RZ ;  /* 0x0000011502ab7810 */ /* 0x040fe40007f7e0ff */
[----:B------:R-:W-:Y:S01]  /*9e00*/  LOP3.LUT P6, RZ, R133, 0xff, RZ, 0xc0, !PT ;  /* 0x000000ff85ff7812 */ /* 0x000fe200078cc0ff */
[--C-:B------:R-:W-:Y:S01]  /*9e10*/  IMAD.X R238, RZ, RZ, R3.reuse, P2 ;  /* 0x000000ffffee7224 */ /* 0x100fe200010e0603 */
[-C--:B------:R-:W-:Y:S01]  /*9e20*/  IADD3.X R140, PT, PT, RZ, R3.reuse, RZ, P1, !PT ;  /* 0x00000003ff8c7210 */ /* 0x080fe20000ffe4ff */
[----:B------:R-:W-:Y:S01]  /*9e30*/  IMAD.X R236, RZ, RZ, R3, P0 ;  /* 0x000000ffffec7224 */ /* 0x000fe200000e0603 */
[C---:B------:R-:W-:Y:S01]  /*9e40*/  IADD3 R174, P2, PT, R2.reuse, 0x11a, RZ ;  /* 0x0000011a02ae7810 */ /* 0x040fe20007f5e0ff */
[----:B------:R-:W-:Y:S01]  /*9e50*/  UMOV UR4, 0x1 ;  /* 0x0000000100047882 */ /* 0x000fe20000000000 */
[----:B------:R-:W-:Y:S02]  /*9e60*/  IADD3 R173, P1, PT, R2, 0x117, RZ ;  /* 0x0000011702ad7810 */ /* 0x000fe40007f3e0ff */
[----:B------:R-:W-:-:S02]  /*9e70*/  IADD3.X R141, PT, PT, RZ, R3, RZ, P3, !PT ;  /* 0x00000003ff8d7210 */ /* 0x000fc40001ffe4ff */
[C---:B------:R-:W-:Y:S02]  /*9e80*/  IADD3 R176, P0, PT, R2.reuse, 0x11c, RZ ;  /* 0x0000011c02b07810 */ /* 0x040fe40007f1e0ff */
[----:B------:R-:W-:Y:S01]  /*9e90*/  IADD3 R175, P3, PT, R2, 0x119, RZ ;  /* 0x0000011902af7810 */ /* 0x000fe20007f7e0ff */
[----:B------:R-:W-:-:S04]  /*9ea0*/  @!UP1 UIADD3 UR4, UPT, UPT, -UR4, 0x100000, URZ ;  /* 0x0010000004049890 */ /* 0x000fc8000fffe1ff */
[----:B------:R-:W-:Y:S02]  /*9eb0*/  @!UP1 USHF.L.U32 UR5, UR4, 0xb, URZ ;  /* 0x0000000b04059899 */ /* 0x000fe400080006ff */
[----:B------:R-:W-:Y:S01]  /*9ec0*/  @!UP1 USHF.L.U32 UR4, UR4, 0x1, URZ ;  /* 0x0000000104049899 */ /* 0x000fe200080006ff */
[--C-:B------:R-:W-:Y:S01]  /*9ed0*/  IMAD.X R235, RZ, RZ, R3.reuse, P2 ;  /* 0x000000ffffeb7224 */ /* 0x100fe200010e0603 */
[-C--:B------:R-:W-:Y:S01]  /*9ee0*/  IADD3.X R237, PT, PT, RZ, R3.reuse, RZ, P1, !PT ;  /* 0x00000003ffed7210 */ /* 0x080fe20000ffe4ff */
[----:B------:R-:W-:Y:S01]  /*9ef0*/  IMAD.X R234, RZ, RZ, R3, P0 ;  /* 0x000000ffffea7224 */ /* 0x000fe200000e0603 */
[C---:B------:R-:W-:Y:S02]  /*9f00*/  IADD3 R177, P1, PT, R2.reuse, 0x11b, RZ ;  /* 0x0000011b02b17810 */ /* 0x040fe40007f3e0ff */
[----:B------:R-:W-:Y:S02]  /*9f10*/  IADD3.X R142, PT, PT, RZ, R3, RZ, P3, !PT ;  /* 0x00000003ff8e7210 */ /* 0x000fe40001ffe4ff */
[----:B------:R-:W-:-:S02]  /*9f20*/  IADD3 R178, P2, PT, R2, 0x11e, RZ ;  /* 0x0000011e02b27810 */ /* 0x000fc40007f5e0ff */
[C---:B------:R-:W-:Y:S02]  /*9f30*/  IADD3 R179, P3, PT, R2.reuse, 0x11d, RZ ;  /* 0x0000011d02b37810 */ /* 0x040fe40007f7e0ff */
[C---:B------:R-:W-:Y:S02]  /*9f40*/  IADD3 R180, P0, PT, R2.reuse, 0x120, RZ ;  /* 0x0000012002b47810 */ /* 0x040fe40007f1e0ff */
[----:B------:R-:W-:Y:S01]  /*9f50*/  LOP3.LUT R6, R45, 0x40, RZ, 0x3c, !PT ;  /* 0x000000402d067812 */ /* 0x000fe200078e3cff */
[----:B------:R-:W-:Y:S01]  /*9f60*/  VOTEU.ALL UP3, P6 ;  /* 0x0000000000ff7886 */ /* 0x000fe20003060000 */
[-C--:B------:R-:W-:Y:S01]  /*9f70*/  IADD3.X R143, PT, PT, RZ, R3.reuse, RZ, P1, !PT ;  /* 0x00000003ff8f7210 */ /* 0x080fe20000ffe4ff */
[--C-:B------:R-:W-:Y:S01]  /*9f80*/  IMAD.X R232, RZ, RZ, R3.reuse, P2 ;  /* 0x000000ffffe87224 */ /* 0x100fe200010e0603 */
[C---:B------:R-:W-:Y:S01]  /*9f90*/  IADD3 R181, P1, PT, R2.reuse, 0x11f, RZ ;  /* 0x0000011f02b57810 */ /* 0x040fe20007f3e0ff */
[----:B------:R0:W-:Y:S01]  /*9fa0*/  STS.U16 [R45+UR52+0xcc00], R8 ;  /* 0x00cc00082d007988 */ /* 0x0001e20008000434 */
[----:B------:R-:W-:Y:S01]  /*9fb0*/  IADD3.X R233, PT, PT, RZ, R3, RZ, P3, !PT ;  /* 0x00000003ffe97210 */ /* 0x000fe20001ffe4ff */
[----:B------:R-:W-:Y:S01]  /*9fc0*/  IMAD.X R231, RZ, RZ, R3, P0 ;  /* 0x000000ffffe77224 */ /* 0x000fe200000e0603 */
[C---:B------:R-:W-:Y:S01]  /*9fd0*/  IADD3 R183, P3, PT, R2.reuse, 0x121, RZ ;  /* 0x0000012102b77810 */ /* 0x040fe20007f7e0ff */
[----:B------:R0:W-:Y:S01]  /*9fe0*/  STS.U16 [R45+UR52+0xd000], R9 ;  /* 0x00d000092d007988 */ /* 0x0001e20008000434 */
[----:B------:R-:W-:-:S02]  /*9ff0*/  IADD3 R182, P2, PT, R2, 0x122, RZ ;  /* 0x0000012202b67810 */ /* 0x000fc40007f5e0ff */
[----:B------:R-:W-:Y:S01]  /*a000*/  IADD3 R184, P0, PT, R2, 0x124, RZ ;  /* 0x0000012402b87810 */ /* 0x000fe20007f1e0ff */
[----:B------:R0:W-:Y:S01]  /*a010*/  STS.U16 [R45+UR52+0xd400], R10 ;  /* 0x00d4000a2d007988 */ /* 0x0001e20008000434 */
[----:B------:R-:W-:-:S03]  /*a020*/  IADD3.X R144, PT, PT, RZ, R3, RZ, P1, !PT ;  /* 0x00000003ff907210 */ /* 0x000fc60000ffe4ff */
[----:B------:R0:W-:Y:S04]  /*a030*/  STS.U16 [R45+UR52+0xd800], R26 ;  /* 0x00d8001a2d007988 */ /* 0x0001e80008000434 */
        /* <DEDUP_REMOVED lines=8> */
[----:B------:R0:W-:Y:S01]  /*a0c0*/  STS.U16 [R45+UR52+0xfc00], R24 ;  /* 0x00fc00182d007988 */ /* 0x0001e20008000434 */
[----:B------:R-:W-:-:S03]  /*a0d0*/  IADD3 R185, P1, PT, R2, 0x123, RZ ;  /* 0x0000012302b97810 */ /* 0x000fc60007f3e0ff */
        /* <DEDUP_REMOVED lines=10> */
[C---:B------:R-:W-:Y:S01]  /*a180*/  IADD3 R187, P3, PT, R2.reuse, 0x125, RZ ;  /* 0x0000012502bb7810 */ /* 0x040fe20007f7e0ff */
[--C-:B------:R-:W-:Y:S01]  /*a190*/  IMAD.X R230, RZ, RZ, R3.reuse, P2 ;  /* 0x000000ffffe67224 */ /* 0x100fe200010e0603 */
[C---:B------:R-:W-:Y:S01]  /*a1a0*/  IADD3 R186, P2, PT, R2.reuse, 0x126, RZ ;  /* 0x0000012602ba7810 */ /* 0x040fe20007f5e0ff */
[----:B------:R-:W-:Y:S01]  /*a1b0*/  IMAD.X R228, RZ, RZ, R3, P0 ;  /* 0x000000ffffe47224 */ /* 0x000fe200000e0603 */
[----:B------:R-:W-:-:S02]  /*a1c0*/  IADD3 R188, P0, PT, R2, 0x128, RZ ;  /* 0x0000012802bc7810 */ /* 0x000fc40007f1e0ff */
[-C--:B------:R-:W-:Y:S02]  /*a1d0*/  IADD3.X R229, PT, PT, RZ, R3.reuse, RZ, P1, !PT ;  /* 0x00000003ffe57210 */ /* 0x080fe40000ffe4ff */
[C---:B------:R-:W-:Y:S02]  /*a1e0*/  IADD3 R189, P1, PT, R2.reuse, 0x127, RZ ;  /* 0x0000012702bd7810 */ /* 0x040fe40007f3e0ff */
[-C--:B------:R-:W-:Y:S01]  /*a1f0*/  IADD3.X R146, PT, PT, RZ, R3.reuse, RZ, P3, !PT ;  /* 0x00000003ff927210 */ /* 0x080fe20001ffe4ff */
[--C-:B------:R-:W-:Y:S01]  /*a200*/  IMAD.X R227, RZ, RZ, R3.reuse, P2 ;  /* 0x000000ffffe37224 */ /* 0x100fe200010e0603 */
[C---:B------:R-:W-:Y:S01]  /*a210*/  IADD3 R191, P3, PT, R2.reuse, 0x129, RZ ;  /* 0x0000012902bf7810 */ /* 0x040fe20007f7e0ff */
[----:B------:R-:W-:Y:S01]  /*a220*/  IMAD.X R226, RZ, RZ, R3, P0 ;  /* 0x000000ffffe27224 */ /* 0x000fe200000e0603 */
[----:B------:R-:W-:Y:S02]  /*a230*/  IADD3 R190, P2, PT, R2, 0x12a, RZ ;  /* 0x0000012a02be7810 */ /* 0x000fe40007f5e0ff */
[----:B------:R-:W-:-:S02]  /*a240*/  IADD3.X R147, PT, PT, RZ, R3, RZ, P1, !PT ;  /* 0x00000003ff937210 */ /* 0x000fc40000ffe4ff */
[C---:B------:R-:W-:Y:S01]  /*a250*/  IADD3 R192, P0, PT, R2.reuse, 0x12c, RZ ;  /* 0x0000012c02c07810 */ /* 0x040fe20007f1e0ff */
[----:B--2---:R0:W-:Y:S04]  /*a260*/  STS.U16 [R6+UR52+0xda00], R35 ;  /* 0x00da002306007988 */ /* 0x0041e80008000434 */
[----:B------:R0:W-:Y:S01]  /*a270*/  STS.U16 [R6+UR52+0xe600], R41 ;  /* 0x00e6002906007988 */ /* 0x0001e20008000434 */
[C---:B------:R-:W-:Y:S02]  /*a280*/  IADD3 R193, P1, PT, R2.reuse, 0x12b, RZ ;  /* 0x0000012b02c17810 */ /* 0x040fe40007f3e0ff */
[-C--:B------:R-:W-:Y:S02]  /*a290*/  IADD3.X R225, PT, PT, RZ, R3.reuse, RZ, P3, !PT ;  /* 0x00000003ffe17210 */ /* 0x080fe40001ffe4ff */
[C---:B------:R-:W-:Y:S01]  /*a2a0*/  IADD3 R195, P3, PT, R2.reuse, 0x12d, RZ ;  /* 0x0000012d02c37810 */ /* 0x040fe20007f7e0ff */
[--C-:B------:R-:W-:Y:S01]  /*a2b0*/  IMAD.X R224, RZ, RZ, R3.reuse, P2 ;  /* 0x000000ffffe07224 */ /* 0x100fe200010e0603 */
[----:B---3--:R0:W-:Y:S04]  /*a2c0*/  STS.U16 [R6+UR52+0xee00], R23 ;  /* 0x00ee001706007988 */ /* 0x0081e80008000434 */
[----:B----4-:R0:W-:Y:S04]  /*a2d0*/  STS.U16 [R6+UR52+0xf200], R13 ;  /* 0x00f2000d06007988 */ /* 0x0101e80008000434 */
[----:B-----5:R0:W-:Y:S04]  /*a2e0*/  STS.U16 [R6+UR52+0xf600], R15 ;  /* 0x00f6000f06007988 */ /* 0x0201e80008000434 */
[----:B------:R0:W-:Y:S04]  /*a2f0*/  STS.U16 [R6+UR52+0xfa00], R17 ;  /* 0x00fa001106007988 */ /* 0x0001e80008000434 */
[----:B------:R0:W-:Y:S01]  /*a300*/  STS.U16 [R6+UR52+0xfe00], R5 ;  /* 0x00fe000506007988 */ /* 0x0001e20008000434 */
[----:B------:R1:W-:Y:S06]  /*a310*/  MEMBAR.ALL.CTA ;  /* 0x0000000000007992 */ /* 0x0003ec0000008000 */
[----:B-1----:R-:W-:Y:S04]  /*a320*/  FENCE.VIEW.ASYNC.S ;  /* 0x00000000000073c6 */ /* 0x002fe80000000000 */
[----:B------:R-:W1:Y:S02]  /*a330*/  FENCE.VIEW.ASYNC.S ;  /* 0x00000000000073c6 */ /* 0x000e640000000000 */
[----:B-1----:R0:W1:Y:S02]  /*a340*/  @!UP3 SYNCS.EXCH.64 URZ, [UR52+0x14010], UR4 ;  /* 0x0140100434ffb5b2 */ /* 0x0020640008000100 */
[----:B-1----:R-:W-:Y:S01]  /*a350*/  BAR.SYNC.DEFER_BLOCKING 0x0 ;  /* 0x0000000000007b1d */ /* 0x002fe20000010000 */
[----:B------:R-:W-:Y:S01]  /*a360*/  IADD3 R194, P2, PT, R2, 0x12e, RZ ;  /* 0x0000012e02c27810 */ /* 0x000fe20007f5e0ff */
[----:B------:R-:W-:Y:S01]  /*a370*/  IMAD.X R223, RZ, RZ, R3, P0 ;  /* 0x000000ffffdf7224 */ /* 0x000fe200000e0603 */
[----:B------:R-:W-:-:S02]  /*a380*/  IADD3.X R148, PT, PT, RZ, R3, RZ, P1, !PT ;  /* 0x00000003ff947210 */ /* 0x000fc40000ffe4ff */
[C---:B------:R-:W-:Y:S02]  /*a390*/  IADD3 R197, P1, PT, R2.reuse, 0x12f, RZ ;  /* 0x0000012f02c57810 */ /* 0x040fe40007f3e0ff */
[C---:B------:R-:W-:Y:S02]  /*a3a0*/  IADD3 R196, P0, PT, R2.reuse, 0x130, RZ ;  /* 0x0000013002c47810 */ /* 0x040fe40007f1e0ff */
[-C--:B------:R-:W-:Y:S02]  /*a3b0*/  IADD3.X R149, PT, PT, RZ, R3.reuse, RZ, P3, !PT ;  /* 0x00000003ff957210 */ /* 0x080fe40001ffe4ff */
[C---:B------:R-:W-:Y:S02]  /*a3c0*/  IADD3 R43, P5, PT, R2.reuse, 0x13f, RZ ;  /* 0x0000013f022b7810 */ /* 0x040fe40007fbe0ff */
[----:B------:R-:W-:Y:S01]  /*a3d0*/  IADD3 R199, P3, PT, R2, 0x131, RZ ;  /* 0x0000013102c77810 */ /* 0x000fe20007f7e0ff */
[--C-:B------:R-:W-:Y:S01]  /*a3e0*/  IMAD.X R222, RZ, RZ, R3.reuse, P2 ;  /* 0x000000ffffde7224 */ /* 0x100fe200010e0603 */
[----:B------:R-:W-:Y:S01]  /*a3f0*/  IADD3.X R221, PT, PT, RZ, R3, RZ, P1, !PT ;  /* 0x00000003ffdd7210 */ /* 0x000fe20000ffe4ff */
[----:B------:R-:W-:Y:S01]  /*a400*/  IMAD.X R220, RZ, RZ, R3, P0 ;  /* 0x000000ffffdc7224 */ /* 0x000fe200000e0603 */
[----:B------:R-:W-:-:S02]  /*a410*/  ISETP.GT.U32.AND P4, PT, R43, R134, PT ;  /* 0x000000862b00720c */ /* 0x000fc40003f84070 */
[C---:B------:R-:W-:Y:S02]  /*a420*/  IADD3 R198, P2, PT, R2.reuse, 0x132, RZ ;  /* 0x0000013202c67810 */ /* 0x040fe40007f5e0ff */
[----:B------:R-:W-:Y:S02]  /*a430*/  IADD3 R201, P1, PT, R2, 0x133, RZ ;  /* 0x0000013302c97810 */ /* 0x000fe40007f3e0ff */
[----:B------:R-:W-:Y:S01]  /*a440*/  IADD3.X R150, PT, PT, RZ, R3, RZ, P3, !PT ;  /* 0x00000003ff967210 */ /* 0x000fe20001ffe4ff */
[----:B0-----:R-:W-:Y:S10]  /*a450*/  BRA.U UP2, `(.L_x_13) ;  /* 0x00000001027c7547 */ /* 0x001ff4000b800000 */
[----:B------:R-:W-:Y:S01]  /*a460*/  UMOV UR48, 0x0 ;  /* 0x0000000000307882 */ /* 0x000fe20000000000 */
[----:B------:R-:W-:Y:S01]  /*a470*/  UMOV UR49, 0x8208490 ;  /* 0x0820849000317882 */ /* 0x000fe20000000000 */
[----:B------:R-:W-:Y:S01]  /*a480*/  UIADD3 UR73, UPT, UPT, UR53, 0x100, URZ ;  /* 0x0000010035497890 */ /* 0x000fe2000fffe0ff */
[----:B------:R-:W-:Y:S01]  /*a490*/  UMOV UR46, UR64 ;  /* 0x00000040002e7c82 */ /* 0x000fe20008000000 */
[----:B------:R-:W-:Y:S01]  /*a4a0*/  UMOV UR47, 0x40004040 ;  /* 0x40004040002f7882 */ /* 0x000fe20000000000 */
[----:B------:R-:W-:Y:S01]  /*a4b0*/  UIADD3 UR4, UPT, UPT, UR52, 0x14010, URZ ;  /* 0x0001401034047890 */ /* 0x000fe2000fffe0ff */
[----:B------:R0:W-:Y:S01]  /*a4c0*/  UTCHMMA gdesc[UR46], gdesc[UR8], tmem[UR57], tmem[UR48], idesc[UR49], !UPT ;  /* 0x00ff30082e0075ea */ /* 0x0001e2000f800039 */
[----:B------:R-:W-:Y:S02]  /*a4d0*/  UIADD3 UR74, UPT, UPT, UR53, 0x100, URZ ;  /* 0x00000100354a7890 */ /* 0x000fe4000fffe0ff */
[----:B------:R-:W-:Y:S01]  /*a4e0*/  UIADD3 UR75, UPT, UPT, UR53, 0x100, URZ ;  /* 0x00000100354b7890 */ /* 0x000fe2000fffe0ff */
[----:B------:R-:W-:Y:S01]  /*a4f0*/  UMOV UR70, 0x0 ;  /* 0x0000000000467882 */ /* 0x000fe20000000000 */
[----:B------:R-:W-:Y:S01]  /*a500*/  UMOV UR71, 0x8208490 ;  /* 0x0820849000477882 */ /* 0x000fe20000000000 */
[----:B------:R-:W-:Y:S01]  /*a510*/  UMOV UR76, 0x0 ;  /* 0x00000000004c7882 */ /* 0x000fe20000000000 */
[----:B------:R-:W-:Y:S01]  /*a520*/  UMOV UR77, 0x8208490 ;  /* 0x08208490004d7882 */ /* 0x000fe20000000000 */
[----:B------:R1:W-:Y:S01]  /*a530*/  UTCHMMA gdesc[UR12], gdesc[UR14], tmem[UR57], tmem[UR70], idesc[UR71], UPT ;  /* 0x00ff460e0c0075ea */ /* 0x0003e2000b800039 */
[----:B0-----:R-:W-:Y:S01]  /*a540*/  UIADD3 UR46, UPT, UPT, UR53, 0x100, URZ ;  /* 0x00000100352e7890 */ /* 0x001fe2000fffe0ff */
[----:B------:R1:W-:Y:S01]  /*a550*/  UTCHMMA gdesc[UR16], gdesc[UR30], tmem[UR57], tmem[UR76], idesc[UR77], UPT ;  /* 0x00ff4c1e100075ea */ /* 0x0003e2000b800039 */
[----:B------:R-:W-:Y:S01]  /*a560*/  UMOV UR5, URZ ;  /* 0x000000ff00057c82 */ /* 0x000fe20008000000 */
[----:B------:R-:W-:Y:S01]  /*a570*/  UMOV UR68, 0x0 ;  /* 0x0000000000447882 */ /* 0x000fe20000000000 */
[----:B------:R-:W-:Y:S01]  /*a580*/  UMOV UR69, 0x8208490 ;  /* 0x0820849000457882 */ /* 0x000fe20000000000 */
[----:B------:R-:W-:Y:S01]  /*a590*/  UMOV UR47, UR4 ;  /* 0x00000004002f7c82 */ /* 0x000fe20008000000 */
        /* <DEDUP_REMOVED lines=11> */
.L_x_13:
[----:B------:R-:W0:Y:S01]  /*a650*/  SYNCS.PHASECHK.TRANS64.TRYWAIT P0, [UR52+0x14010], RZ ;  /* 0x014010ffff0075a7 */ /* 0x000e220008001134 */
[C---:B------:R-:W-:Y:S01]  /*a660*/  IADD3 R200, P3, PT, R2.reuse, 0x134, RZ ;  /* 0x0000013402c87810 */ /* 0x040fe20007f7e0ff */
[--C-:B------:R-:W-:Y:S01]  /*a670*/  IMAD.X R219, RZ, RZ, R3.reuse, P2 ;  /* 0x000000ffffdb7224 */ /* 0x100fe200010e0603 */
[-C--:B------:R-:W-:Y:S02]  /*a680*/  IADD3.X R151, PT, PT, RZ, R3.reuse, RZ, P1, !PT ;  /* 0x00000003ff977210 */ /* 0x080fe40000ffe4ff */
[C---:B------:R-:W-:Y:S01]  /*a690*/  IADD3 R202, P1, PT, R2.reuse, 0x136, RZ ;  /* 0x0000013602ca7810 */ /* 0x040fe20007f3e0ff */
[--C-:B------:R-:W-:Y:S01]  /*a6a0*/  IMAD.X R218, RZ, RZ, R3.reuse, P3 ;  /* 0x000000ffffda7224 */ /* 0x100fe200018e0603 */
[C---:B------:R-:W-:Y:S02]  /*a6b0*/  IADD3 R203, P2, PT, R2.reuse, 0x135, RZ ;  /* 0x0000013502cb7810 */ /* 0x040fe40007f5e0ff */
[----:B------:R-:W-:Y:S01]  /*a6c0*/  IADD3 R205, P3, PT, R2, 0x137, RZ ;  /* 0x0000013702cd7810 */ /* 0x000fe20007f7e0ff */
[----:B------:R-:W-:Y:S01]  /*a6d0*/  IMAD.X R216, RZ, RZ, R3, P1 ;  /* 0x000000ffffd87224 */ /* 0x000fe200008e0603 */
[----:B------:R-:W-:-:S02]  /*a6e0*/  IADD3.X R217, PT, PT, RZ, R3, RZ, P2, !PT ;  /* 0x00000003ffd97210 */ /* 0x000fc400017fe4ff */
[C---:B------:R-:W-:Y:S02]  /*a6f0*/  IADD3 R204, P2, PT, R2.reuse, 0x138, RZ ;  /* 0x0000013802cc7810 */ /* 0x040fe40007f5e0ff */
[C---:B------:R-:W-:Y:S02]  /*a700*/  IADD3 R207, P1, PT, R2.reuse, 0x139, RZ ;  /* 0x0000013902cf7810 */ /* 0x040fe40007f3e0ff */
[-C--:B------:R-:W-:Y:S01]  /*a710*/  IADD3.X R152, PT, PT, RZ, R3.reuse, RZ, P3, !PT ;  /* 0x00000003ff987210 */ /* 0x080fe20001ffe4ff */
[--C-:B------:R-:W-:Y:S01]  /*a720*/  IMAD.X R215, RZ, RZ, R3.reuse, P2 ;  /* 0x000000ffffd77224 */ /* 0x100fe200010e0603 */
[C---:B------:R-:W-:Y:S02]  /*a730*/  IADD3 R206, P3, PT, R2.reuse, 0x13a, RZ ;  /* 0x0000013a02ce7810 */ /* 0x040fe40007f7e0ff */
[----:B------:R-:W-:Y:S02]  /*a740*/  IADD3.X R153, PT, PT, RZ, R3, RZ, P1, !PT ;  /* 0x00000003ff997210 */ /* 0x000fe40000ffe4ff */
[C---:B------:R-:W-:Y:S01]  /*a750*/  IADD3 R208, P1, PT, R2.reuse, 0x13c, RZ ;  /* 0x0000013c02d07810 */ /* 0x040fe20007f3e0ff */
[----:B------:R-:W-:Y:S01]  /*a760*/  IMAD.X R214, RZ, RZ, R3, P3 ;  /* 0x000000ffffd67224 */ /* 0x000fe200018e0603 */
[----:B------:R-:W-:-:S02]  /*a770*/  IADD3 R209, P2, PT, R2, 0x13b, RZ ;  /* 0x0000013b02d17810 */ /* 0x000fc40007f5e0ff */
[C---:B------:R-:W-:Y:S01]  /*a780*/  IADD3 R5, P3, PT, R2.reuse, 0x13e, RZ ;  /* 0x0000013e02057810 */ /* 0x040fe20007f7e0ff */
[--C-:B------:R-:W-:Y:S01]  /*a790*/  IMAD.X R138, RZ, RZ, R3.reuse, P1 ;  /* 0x000000ffff8a7224 */ /* 0x100fe200008e0603 */
[-C--:B------:R-:W-:Y:S02]  /*a7a0*/  IADD3.X R154, PT, PT, RZ, R3.reuse, RZ, P2, !PT ;  /* 0x00000003ff9a7210 */ /* 0x080fe400017fe4ff */
[C---:B------:R-:W-:Y:S02]  /*a7b0*/  IADD3 R6, P2, PT, R2.reuse, 0x13d, RZ ;  /* 0x0000013d02067810 */ /* 0x040fe40007f5e0ff */
[----:B------:R-:W-:Y:S02]  /*a7c0*/  ISETP.GT.U32.AND P1, PT, R5, R134, PT ;  /* 0x000000860500720c */ /* 0x000fe40003f24070 */
[----:B------:R-:W-:Y:S01]  /*a7d0*/  IADD3 R5, PT, PT, R2, 0x100, RZ ;  /* 0x0000010002057810 */ /* 0x000fe20007ffe0ff */
[----:B------:R-:W-:Y:S01]  /*a7e0*/  IMAD.X R210, RZ, RZ, R3, P2 ;  /* 0x000000ffffd27224 */ /* 0x000fe200010e0603 */
[----:B------:R-:W-:-:S02]  /*a7f0*/  IADD3.X R211, PT, PT, RZ, R3, RZ, P3, !PT ;  /* 0x00000003ffd37210 */ /* 0x000fc40001ffe4ff */
[-C--:B------:R-:W-:Y:S01]  /*a800*/  ISETP.GT.U32.AND P3, PT, R5, R134.reuse, PT ;  /* 0x000000860500720c */ /* 0x080fe20003f64070 */
[----:B------:R-:W-:Y:S01]  /*a810*/  VIADD R5, R2, 0x102 ;  /* 0x0000010202057836 */ /* 0x000fe20000000000 */
[----:B------:R-:W-:Y:S01]  /*a820*/  ISETP.GT.U32.AND P2, PT, R6, R134, PT ;  /* 0x000000860600720c */ /* 0x000fe20003f44070 */
[----:B0-----:R-:W-:-:S12]  /*a830*/  @!P0 BRA `(.L_x_14) ;  /* 0x0000008c00d08947 */ /* 0x001fd80003800000 */
.L_x_23:
[----:B------:R-:W-:Y:S01]  /*a840*/  BAR.SYNC.DEFER_BLOCKING 0x0 ;  /* 0x0000000000007b1d */ /* 0x000fe20000010000 */
[-C--:B------:R-:W-:Y:S01]  /*a850*/  ISETP.GT.U32.AND P0, PT, R5, R134.reuse, PT ;  /* 0x000000860500720c */ /* 0x080fe20003f04070 */
[----:B------:R-:W-:Y:S01]  /*a860*/  VIADD R252, R2, 0x101 ;  /* 0x0000010102fc7836 */ /* 0x000fe20000000000 */
[----:B------:R-:W-:Y:S02]  /*a870*/  ISETP.GT.U32.AND.EX P3, PT, R4, RZ, PT, P3 ;  /* 0x000000ff0400720c */ /* 0x000fe40003f64130 */
[----:B------:R-:W-:Y:S02]  /*a880*/  IADD3.X R250, PT, PT, RZ, R3, RZ, P5, !PT ;  /* 0x00000003fffa7210 */ /* 0x000fe40002ffe4ff */
[----:B------:R-:W-:Y:S01]  /*a890*/  ISETP.GT.U32.AND P6, PT, R252, R134, PT ;  /* 0x00000086fc00720c */ /* 0x000fe20003fc4070 */
[----:B------:R-:W0:Y:S01]  /*a8a0*/  LDTM.x128 R4, tmem[UR58] ;  /* 0x0000003a000479ee */ /* 0x000e2200083c0000 */
[----:B------:R2:W-:Y:S01]  /*a8b0*/  STL [R1+0x234], R132 ;  /* 0x0002348401007387 */ /* 0x0005e20000100800 */
[----:B0-----:R-:W-:Y:S01]  /*a8c0*/  FMUL R133, R4, UR63 ;  /* 0x0000003f04857c20 */ /* 0x001fe20008400000 */
[----:B------:R-:W-:-:S04]  /*a8d0*/  IADD3 R4, P5, PT, R2, 0x140, RZ ;  /* 0x0000014002047810 */ /* 0x000fc80007fbe0ff */
[----:B------:R-:W-:Y:S02]  /*a8e0*/  IADD3.X R251, PT, PT, RZ, R3, RZ, P5, !PT ;  /* 0x00000003fffb7210 */ /* 0x000fe40002ffe4ff */
[----:B------:R-:W-:Y:S02]  /*a8f0*/  IADD3 R252, P5, PT, R2, 0x141, RZ ;  /* 0x0000014102fc7810 */ /* 0x000fe40007fbe0ff */
[----:B--2---:R-:W-:Y:S02]  /*a900*/  FSEL R132, R133, -INF , !P3 ;  /* 0xff80000085847808 */ /* 0x004fe40005800000 */
[----:B------:R-:W-:Y:S01]  /*a910*/  ISETP.GT.U32.AND P3, PT, R252, R134, PT ;  /* 0x00000086fc00720c */ /* 0x000fe20003f64070 */
[----:B------:R-:W-:Y:S01]  /*a920*/  IMAD.X R252, RZ, RZ, R3, P5 ;  /* 0x000000fffffc7224 */ /* 0x000fe200028e0603 */
[----:B------:R-:W-:Y:S01]  /*a930*/  ISETP.GT.U32.AND.EX P5, PT, R249, RZ, PT, P0 ;  /* 0x000000fff900720c */ /* 0x000fe20003fa4100 */
[----:B------:R-:W-:Y:S01]  /*a940*/  FMUL R5, R5, UR63 ;  /* 0x0000003f05057c20 */ /* 0x000fe20008400000 */
[----:B------:R-:W-:Y:S01]  /*a950*/  ISETP.GT.U32.AND.EX P0, PT, R248, RZ, PT, P6 ;  /* 0x000000fff800720c */ /* 0x000fe20003f04160 */
[----:B------:R-:W2:Y:S01]  /*a960*/  LDL.LU R133, [R1+0xc] ;  /* 0x00000c0001857983 */ /* 0x000ea20000300800 */
[----:B------:R-:W-:Y:S01]  /*a970*/  IADD3 R248, P6, PT, R2, 0x142, RZ ;  /* 0x0000014202f87810 */ /* 0x000fe20007fde0ff */
[----:B------:R-:W-:-:S02]  /*a980*/  FMUL R6, R6, UR63 ;  /* 0x0000003f06067c20 */ /* 0x000fc40008400000 */
[----:B------:R0:W-:Y:S01]  /*a990*/  STL [R1+0x24], R132 ;  /* 0x0000248401007387 */ /* 0x0001e20000100800 */
[----:B------:R-:W-:Y:S02]  /*a9a0*/  IADD3.X R249, PT, PT, RZ, R3, RZ, P6, !PT ;  /* 0x00000003fff97210 */ /* 0x000fe400037fe4ff */
[----:B------:R-:W-:Y:S02]  /*a9b0*/  ISETP.GT.U32.AND P6, PT, R155, R134, PT ;  /* 0x000000869b00720c */ /* 0x000fe40003fc4070 */
[----:B0-----:R-:W-:Y:S02]  /*a9c0*/  FSEL R132, R5, -INF , !P0 ;  /* 0xff80000005847808 */ /* 0x001fe40004000000 */
[----:B------:R-:W3:Y:S04]  /*a9d0*/  LDL.LU R5, [R1+0x4] ;  /* 0x0000040001057983 */ /* 0x000ee80000300800 */
[----:B------:R0:W-:Y:S04]  /*a9e0*/  STL [R1+0x20], R132 ;  /* 0x0000208401007387 */ /* 0x0001e80000100800 */
[----:B------:R-:W4:Y:S01]  /*a9f0*/  LDL.LU R155, [R1] ;  /* 0x00000000019b7983 */ /* 0x000f220000300800 */
[----:B------:R-:W-:-:S03]  /*aa00*/  FSEL R6, R6, -INF , !P5 ;  /* 0xff80000006067808 */ /* 0x000fc60006800000 */
[----:B0-----:R-:W2:Y:S01]  /*aa10*/  LDL.LU R132, [R1+0x8] ;  /* 0x0000080001847983 */ /* 0x001ea20000300800 */
[----:B------:R-:W-:Y:S01]  /*aa20*/  FMUL R7, R7, UR63 ;  /* 0x0000003f07077c20 */ /* 0x000fe20008400000 */
[----:B------:R-:W-:Y:S01]  /*aa30*/  FMUL R8, R8, UR63 ;  /* 0x0000003f08087c20 */ /* 0x000fe20008400000 */
[----:B------:R-:W-:Y:S01]  /*aa40*/  FMUL R9, R9, UR63 ;  /* 0x0000003f09097c20 */ /* 0x000fe20008400000 */
[----:B------:R0:W-:Y:S01]  /*aa50*/  STL [R1+0x1c], R6 ;  /* 0x00001c0601007387 */ /* 0x0001e20000100800 */
[----:B------:R-:W-:Y:S01]  /*aa60*/  FMUL R66, R66, UR63 ;  /* 0x0000003f42427c20 */ /* 0x000fe20008400000 */
[----:B------:R-:W-:Y:S01]  /*aa70*/  ISETP.GT.U32.AND.EX P1, PT, R211, RZ, PT, P1 ;  /* 0x000000ffd300720c */ /* 0x000fe20003f24110 */
[----:B------:R-:W-:Y:S01]  /*aa80*/  FMUL R68, R68, UR63 ;  /* 0x0000003f44447c20 */ /* 0x000fe20008400000 */
[----:B------:R-:W-:Y:S01]  /*aa90*/  ISETP.GT.U32.AND.EX P4, PT, R250, RZ, PT, P4 ;  /* 0x000000fffa00720c */ /* 0x000fe20003f84140 */
[----:B------:R-:W-:Y:S01]  /*aaa0*/  FMUL R10, R10, UR63 ;  /* 0x0000003f0a0a7c20 */ /* 0x000fe20008400000 */
[----:B------:R-:W-:-:S02]  /*aab0*/  FSEL R66, R66, -INF , !P1 ;  /* 0xff80000042427808 */ /* 0x000fc40004800000 */
[----:B------:R-:W-:-:S04]  /*aac0*/  ISETP.GT.U32.AND P1, PT, R4, R134, PT ;  /* 0x000000860400720c */ /* 0x000fc80003f24070 */
[----:B------:R-:W-:Y:S02]  /*aad0*/  ISETP.GT.U32.AND.EX P1, PT, R251, RZ, PT, P1 ;  /* 0x000000fffb00720c */ /* 0x000fe40003f24110 */
[----:B------:R-:W-:Y:S02]  /*aae0*/  ISETP.GT.U32.AND.EX P3, PT, R252, RZ, PT, P3 ;  /* 0x000000fffc00720c */ /* 0x000fe40003f64130 */
[----:B------:R-:W-:Y:S02]  /*aaf0*/  FSEL R68, R68, -INF , !P1 ;  /* 0xff80000044447808 */ /* 0x000fe40004800000 */
[----:B------:R-:W-:-:S04]  /*ab00*/  ISETP.GT.U32.AND P1, PT, R248, R134, PT ;  /* 0x00000086f800720c */ /* 0x000fc80003f24070 */
[----:B------:R-:W-:Y:S02]  /*ab10*/  ISETP.GT.U32.AND.EX P1, PT, R249, RZ, PT, P1 ;  /* 0x000000fff900720c */ /* 0x000fe40003f24110 */
[----:B---3--:R-:W-:Y:S02]  /*ab20*/  ISETP.GT.U32.AND P0, PT, R5, R134, PT ;  /* 0x000000860500720c */ /* 0x008fe40003f04070 */
[----:B------:R-:W-:-:S05]  /*ab30*/  IADD3 R5, P5, PT, R2, 0x143, RZ ;  /* 0x0000014302057810 */ /* 0x000fca0007fbe0ff */
[----:B0-----:R-:W-:Y:S01]  /*ab40*/  IMAD.X R6, RZ, RZ, R3, P5 ;  /* 0x000000ffff067224 */ /* 0x001fe200028e0603 */
[----:B----4-:R-:W-:Y:S02]  /*ab50*/  ISETP.GT.U32.AND.EX P0, PT, R155, RZ, PT, P0 ;  /* 0x000000ff9b00720c */ /* 0x010fe40003f04100 */
[----:B------:R-:W-:Y:S02]  /*ab60*/  ISETP.GT.U32.AND.EX P5, PT, R247, RZ, PT, P6 ;  /* 0x000000fff700720c */ /* 0x000fe40003fa4160 */
[----:B------:R-:W-:Y:S02]  /*ab70*/  FSEL R7, R7, -INF , !P0 ;  /* 0xff80000007077808 */ /* 0x000fe40004000000 */
[----:B--2---:R-:W-:Y:S02]  /*ab80*/  ISETP.GT.U32.AND P0, PT, R133, R134, PT ;  /* 0x000000868500720c */ /* 0x004fe40003f04070 */
[----:B------:R-:W-:Y:S01]  /*ab90*/  FSEL R8, R8, -INF , !P5 ;  /* 0xff80000008087808 */ /* 0x000fe20006800000 */
[----:B------:R0:W-:Y:S01]  /*aba0*/  STL [R1+0x18], R7 ;  /* 0x0000180701007387 */ /* 0x0001e20000100800 */
[----:B------:R-:W-:-:S02]  /*abb0*/  ISETP.GT.U32.AND.EX P0, PT, R132, RZ, PT, P0 ;  /* 0x000000ff8400720c */ /* 0x000fc40003f04100 */
[----:B------:R-:W-:Y:S01]  /*abc0*/  IADD3 R155, P6, PT, R2, 0x144, RZ ;  /* 0x00000144029b7810 */ /* 0x000fe20007fde0ff */
[----:B------:R2:W-:Y:S01]  /*abd0*/  STL [R1+0x14], R8 ;  /* 0x0000140801007387 */ /* 0x0005e20000100800 */
[----:B------:R-:W-:Y:S02]  /*abe0*/  FSEL R132, R9, -INF , !P0 ;  /* 0xff80000009847808 */ /* 0x000fe40004000000 */
[----:B------:R-:W-:Y:S01]  /*abf0*/  IADD3.X R247, PT, PT, RZ, R3, RZ, P6, !PT ;  /* 0x00000003fff77210 */ /* 0x000fe200037fe4ff */
[----:B------:R-:W3:Y:S01]  /*ac00*/  LDL.LU R9, [R1+0x10] ;  /* 0x0000100001097983 */ /* 0x000ee20000300800 */
[----:B------:R-:W-:Y:S02]  /*ac10*/  ISETP.GT.U32.AND P6, PT, R156, R134, PT ;  /* 0x000000869c00720c */ /* 0x000fe40003fc4070 */
[----:B0-----:R-:W-:Y:S01]  /*ac20*/  IADD3 R7, P5, PT, R2, 0x145, RZ ;  /* 0x0000014502077810 */ /* 0x001fe20007fbe0ff */
[----:B------:R-:W4:Y:S04]  /*ac30*/  LDL.LU R250, [R1+0x14] ;  /* 0x0000140001fa7983 */ /* 0x000f280000300800 */
[----:B------:R-:W4:Y:S01]  /*ac40*/  LDL.LU R252, [R1+0x18] ;  /* 0x0000180001fc7983 */ /* 0x000f220000300800 */
[----:B--2---:R-:W-:Y:S01]  /*ac50*/  IMAD.X R8, RZ, RZ, R3, P5 ;  /* 0x000000ffff087224 */ /* 0x004fe200028e0603 */
[----:B------:R-:W-:-:S02]  /*ac60*/  ISETP.GT.U32.AND.EX P5, PT, R246, RZ, PT, P6 ;  /* 0x000000fff600720c */ /* 0x000fc40003fa4160 */
[----:B------:R-:W2:Y:S01]  /*ac70*/  LDL.LU R251, [R1+0x1c] ;  /* 0x00001c0001fb7983 */ /* 0x000ea20000300800 */
[----:B------:R-:W-:-:S03]  /*ac80*/  IADD3 R156, P6, PT, R2, 0x146, RZ ;  /* 0x00000146029c7810 */ /* 0x000fc60007fde0ff */
[----:B------:R-:W2:Y:S01]  /*ac90*/  LDL.LU R248, [R1+0x20] ;  /* 0x0000200001f87983 */ /* 0x000ea20000300800 */
[----:B------:R-:W-:Y:S02]  /*aca0*/  FSEL R133, R10, -INF , !P5 ;  /* 0xff8000000a857808 */ /* 0x000fe40006800000 */
[----:B------:R-:W-:Y:S01]  /*acb0*/  IADD3.X R246, PT, PT, RZ, R3, RZ, P6, !PT ;  /* 0x00000003fff67210 */ /* 0x000fe200037fe4ff */
[----:B------:R-:W2:Y:S01]  /*acc0*/  LDL.LU R249, [R1+0x24] ;  /* 0x0000240001f97983 */ /* 0x000ea20000300800 */
[----:B------:R-:W-:Y:S01]  /*acd0*/  ISETP.GT.U32.AND P6, PT, R157, R134, PT ;  /* 0x000000869d00720c */ /* 0x000fe20003fc4070 */
        /* <DEDUP_REMOVED lines=34> */
[----:B------:R-:W-:-:S03]  /*af00*/  FMUL R44, R44, UR63 ;  /* 0x0000003f2c2c7c20 */ /* 0x000fc60008400000 */
[----:B------:R-:W-:Y:S02]  /*af10*/  FSEL R67, R67, -INF , !P4 ;  /* 0xff80000043437808 */ /* 0x000fe40006000000 */
[----:B------:R-:W-:Y:S01]  /*af20*/  ISETP.GT.U32.AND P4, PT, R5, R134, PT ;  /* 0x000000860500720c */ /* 0x000fe20003f84070 */
[----:B------:R-:W-:Y:S01]  /*af30*/  FMUL R71, R71, UR63 ;  /* 0x0000003f47477c20 */ /* 0x000fe20008400000 */
[----:B------:R-:W-:Y:S02]  /*af40*/  FMUL R69, R69, UR63 ;  /* 0x0000003f45457c20 */ /* 0x000fe40008400000 */
[----:B------:R-:W-:Y:S01]  /*af50*/  ISETP.GT.U32.AND.EX P4, PT, R6, RZ, PT, P4 ;  /* 0x000000ff0600720c */ /* 0x000fe20003f84140 */
[----:B------:R-:W-:Y:S01]  /*af60*/  FMUL R4, R70, UR63 ;  /* 0x0000003f46047c20 */ /* 0x000fe20008400000 */
[----:B------:R-:W-:Y:S02]  /*af70*/  FMUL R46, R46, UR63 ;  /* 0x0000003f2e2e7c20 */ /* 0x000fe40008400000 */
[----:B------:R-:W-:Y:S01]  /*af80*/  FSEL R71, R71, -INF , !P4 ;  /* 0xff80000047477808 */ /* 0x000fe20006000000 */
[----:B------:R-:W-:Y:S01]  /*af90*/  FMUL R45, R45, UR63 ;  /* 0x0000003f2d2d7c20 */ /* 0x000fe20008400000 */
[----:B------:R-:W-:-:S02]  /*afa0*/  FSEL R69, R69, -INF , !P3 ;  /* 0xff80000045457808 */ /* 0x000fc40005800000 */
[-C--:B------:R-:W-:Y:S01]  /*afb0*/  ISETP.GT.U32.AND P3, PT, R7, R134.reuse, PT ;  /* 0x000000860700720c */ /* 0x080fe20003f64070 */
[----:B------:R-:W-:Y:S01]  /*afc0*/  FMUL R7, R75, UR63 ;  /* 0x0000003f4b077c20 */ /* 0x000fe20008400000 */
[----:B------:R-:W-:Y:S02]  /*afd0*/  FSEL R4, R4, -INF , !P1 ;  /* 0xff80000004047808 */ /* 0x000fe40004800000 */
[----:B---3--:R-:W-:Y:S02]  /*afe0*/  ISETP.GT.U32.AND P0, PT, R9, R134, PT ;  /* 0x000000860900720c */ /* 0x008fe40003f04070 */
[----:B------:R-:W-:-:S05]  /*aff0*/  IADD3 R9, P5, PT, R2, 0x147, RZ ;  /* 0x0000014702097810 */ /* 0x000fca0007fbe0ff */
[----:B------:R-:W-:Y:S01]  /*b000*/  IMAD.X R10, RZ, RZ, R3, P5 ;  /* 0x000000ffff0a7224 */ /* 0x000fe200028e0603 */
[----:B------:R-:W-:Y:S02]  /*b010*/  ISETP.GT.U32.AND.EX P5, PT, R245, RZ, PT, P6 ;  /* 0x000000fff500720c */ /* 0x000fe40003fa4160 */
[----:B------:R-:W-:Y:S02]  /*b020*/  IADD3 R157, P6, PT, R2, 0x148, RZ ;  /* 0x00000148029d7810 */ /* 0x000fe40007fde0ff */
[----:B------:R-:W-:Y:S02]  /*b030*/  ISETP.GT.U32.AND.EX P0, PT, R213, RZ, PT, P0 ;  /* 0x000000ffd500720c */ /* 0x000fe40003f04100 */
[----:B------:R-:W-:Y:S02]  /*b040*/  IADD3.X R213, PT, PT, RZ, R3, RZ, P6, !PT ;  /* 0x00000003ffd57210 */ /* 0x000fe400037fe4ff */
[----:B------:R-:W-:Y:S02]  /*b050*/  ISETP.GT.U32.AND P6, PT, R158, R134, PT ;  /* 0x000000869e00720c */ /* 0x000fe40003fc4070 */
[----:B------:R-:W-:-:S02]  /*b060*/  FSEL R12, R12, -INF , !P5 ;  /* 0xff8000000c0c7808 */ /* 0x000fc40006800000 */
[----:B------:R-:W-:Y:S02]  /*b070*/  IADD3 R158, P5, PT, R2, 0x149, RZ ;  /* 0x00000149029e7810 */ /* 0x000fe40007fbe0ff */
[----:B------:R-:W-:Y:S02]  /*b080*/  FSEL R11, R11, -INF , !P0 ;  /* 0xff8000000b0b7808 */ /* 0x000fe40004000000 */
[----:B------:R-:W-:Y:S01]  /*b090*/  ISETP.GT.U32.AND P0, PT, R159, R134, PT ;  /* 0x000000869f00720c */ /* 0x000fe20003f04070 */
[----:B------:R-:W-:Y:S01]  /*b0a0*/  IMAD.X R159, RZ, RZ, R3, P5 ;  /* 0x000000ffff9f7224 */ /* 0x000fe200028e0603 */
[----:B------:R-:W-:Y:S02]  /*b0b0*/  ISETP.GT.U32.AND.EX P5, PT, R244, RZ, PT, P6 ;  /* 0x000000fff400720c */ /* 0x000fe40003fa4160 */
[----:B------:R-:W-:Y:S02]  /*b0c0*/  ISETP.GT.U32.AND.EX P0, PT, R212, RZ, PT, P0 ;  /* 0x000000ffd400720c */ /* 0x000fe40003f04100 */
[----:B------:R-:W-:-:S02]  /*b0d0*/  IADD3 R212, P6, PT, R2, 0x14a, RZ ;  /* 0x0000014a02d47810 */ /* 0x000fc40007fde0ff */
[----:B------:R-:W-:Y:S02]  /*b0e0*/  FSEL R14, R14, -INF , !P5 ;  /* 0xff8000000e0e7808 */ /* 0x000fe40006800000 */
[----:B------:R-:W-:Y:S02]  /*b0f0*/  IADD3.X R244, PT, PT, RZ, R3, RZ, P6, !PT ;  /* 0x00000003fff47210 */ /* 0x000fe400037fe4ff */
[-C--:B------:R-:W-:Y:S02]  /*b100*/  ISETP.GT.U32.AND P6, PT, R160, R134.reuse, PT ;  /* 0x00000086a000720c */ /* 0x080fe40003fc4070 */
[----:B------:R-:W-:Y:S02]  /*b110*/  IADD3 R160, P5, PT, R2, 0x14b, RZ ;  /* 0x0000014b02a07810 */ /* 0x000fe40007fbe0ff */
[----:B------:R-:W-:Y:S02]  /*b120*/  FSEL R13, R13, -INF , !P0 ;  /* 0xff8000000d0d7808 */ /* 0x000fe40004000000 */
[----:B------:R-:W-:Y:S01]  /*b130*/  ISETP.GT.U32.AND P0, PT, R161, R134, PT ;  /* 0x00000086a100720c */ /* 0x000fe20003f04070 */
[----:B------:R-:W-:Y:S01]  /*b140*/  IMAD.X R161, RZ, RZ, R3, P5 ;  /* 0x000000ffffa17224 */ /* 0x000fe200028e0603 */
[----:B------:R-:W-:-:S02]  /*b150*/  ISETP.GT.U32.AND.EX P5, PT, R243, RZ, PT, P6 ;  /* 0x000000fff300720c */ /* 0x000fc40003fa4160 */
[----:B------:R-:W-:Y:S02]  /*b160*/  ISETP.GT.U32.AND.EX P0, PT, R0, RZ, PT, P0 ;  /* 0x000000ff0000720c */ /* 0x000fe40003f04100 */
[----:B------:R-:W-:Y:S02]  /*b170*/  IADD3 R0, P6, PT, R2, 0x14c, RZ ;  /* 0x0000014c02007810 */ /* 0x000fe40007fde0ff */
[----:B------:R-:W-:Y:S02]  /*b180*/  FSEL R16, R16, -INF , !P5 ;  /* 0xff80000010107808 */ /* 0x000fe40006800000 */
[----:B------:R-:W-:Y:S02]  /*b190*/  IADD3.X R243, PT, PT, RZ, R3, RZ, P6, !PT ;  /* 0x00000003fff37210 */ /* 0x000fe400037fe4ff */
[----:B------:R-:W-:Y:S02]  /*b1a0*/  ISETP.GT.U32.AND P6, PT, R162, R134, PT ;  /* 0x00000086a200720c */ /* 0x000fe40003fc4070 */
[----:B------:R-:W-:-:S02]  /*b1b0*/  IADD3 R162, P5, PT, R2, 0x14d, RZ ;  /* 0x0000014d02a27810 */ /* 0x000fc40007fbe0ff */
[----:B------:R-:W-:Y:S02]  /*b1c0*/  FSEL R15, R15, -INF , !P0 ;  /* 0xff8000000f0f7808 */ /* 0x000fe40004000000 */
[----:B------:R-:W-:Y:S01]  /*b1d0*/  ISETP.GT.U32.AND P0, PT, R163, R134, PT ;  /* 0x00000086a300720c */ /* 0x000fe20003f04070 */
[----:B------:R-:W-:Y:S01]  /*b1e0*/  IMAD.X R163, RZ, RZ, R3, P5 ;  /* 0x000000ffffa37224 */ /* 0x000fe200028e0603 */
[----:B------:R-:W-:Y:S02]  /*b1f0*/  ISETP.GT.U32.AND.EX P5, PT, R241, RZ, PT, P6 ;  /* 0x000000fff100720c */ /* 0x000fe40003fa4160 */
[----:B------:R-:W-:Y:S02]  /*b200*/  ISETP.GT.U32.AND.EX P0, PT, R137, RZ, PT, P0 ;  /* 0x000000ff8900720c */ /* 0x000fe40003f04100 */
[----:B------:R-:W-:Y:S02]  /*b210*/  IADD3 R137, P6, PT, R2, 0x14e, RZ ;  /* 0x0000014e02897810 */ /* 0x000fe40007fde0ff */
[----:B------:R-:W-:-:S02]  /*b220*/  FSEL R18, R18, -INF , !P5 ;  /* 0xff80000012127808 */ /* 0x000fc40006800000 */
        /* <DEDUP_REMOVED lines=17> */
[----:B------:R-:W-:Y:S02]  /*b340*/  IADD3 R240, P6, PT, R2, 0x152, RZ ;  /* 0x0000015202f07810 */ /* 0x000fe40007fde0ff */
[----:B------:R-:W-:Y:S02]  /*b350*/  ISETP.GT.U32.AND.EX P0, PT, R139, RZ, PT, P0 ;  /* 0x000000ff8b00720c */ /* 0x000fe40003f04100 */
[----:B------:R-:W-:-:S02]  /*b360*/  IADD3.X R139, PT, PT, RZ, R3, RZ, P6, !PT ;  /* 0x00000003ff8b7210 */ /* 0x000fc400037fe4ff */
[-C--:B------:R-:W-:Y:S02]  /*b370*/  ISETP.GT.U32.AND P6, PT, R168, R134.reuse, PT ;  /* 0x00000086a800720c */ /* 0x080fe40003fc4070 */
[----:B------:R-:W-:Y:S02]  /*b380*/  FSEL R22, R22, -INF , !P5 ;  /* 0xff80000016167808 */ /* 0x000fe40006800000 */
        /* <DEDUP_REMOVED lines=10> */
[----:B------:R-:W-:-:S02]  /*b430*/  FSEL R23, R23, -INF , !P0 ;  /* 0xff80000017177808 */ /* 0x000fc40004000000 */
[----:B------:R-:W-:Y:S02]  /*b440*/  IADD3 R170, P5, PT, R2, 0x155, RZ ;  /* 0x0000015502aa7810 */ /* 0x000fe40007fbe0ff */
[----:B------:R-:W-:-:S03]  /*b450*/  ISETP.GT.U32.AND P0, PT, R171, R134, PT ;  /* 0x00000086ab00720c */ /* 0x000fc60003f04070 */
[----:B------:R-:W-:Y:S01]  /*b460*/  IMAD.X R171, RZ, RZ, R3, P5 ;  /* 0x000000ffffab7224 */ /* 0x000fe200028e0603 */
[----:B------:R-:W-:Y:S02]  /*b470*/  ISETP.GT.U32.AND.EX P0, PT, R141, RZ, PT, P0 ;  /* 0x000000ff8d00720c */ /* 0x000fe40003f04100 */
[----:B------:R-:W-:Y:S02]  /*b480*/  ISETP.GT.U32.AND.EX P5, PT, R238, RZ, PT, P6 ;  /* 0x000000ffee00720c */ /* 0x000fe40003fa4160 */
[----:B------:R-:W-:Y:S02]  /*b490*/  IADD3 R141, P6, PT, R2, 0x156, RZ ;  /* 0x00000156028d7810 */ /* 0x000fe40007fde0ff */
[----:B------:R-:W-:Y:S02]  /*b4a0*/  FSEL R25, R25, -INF , !P0 ;  /* 0xff80000019197808 */ /* 0x000fe40004000000 */
[----:B------:R-:W-:Y:S02]  /*b4b0*/  FSEL R26, R26, -INF , !P5 ;  /* 0xff8000001a1a7808 */ /* 0x000fe40006800000 */
[----:B------:R-:W-:-:S02]  /*b4c0*/  ISETP.GT.U32.AND P0, PT, R173, R134, PT ;  /* 0x00000086ad00720c */ /* 0x000fc40003f04070 */
[----:B------:R-:W-:Y:S02]  /*b4d0*/  IADD3 R173, P5, PT, R2, 0x157, RZ ;  /* 0x0000015702ad7810 */ /* 0x000fe40007fbe0ff */
[----:B------:R-:W-:Y:S02]  /*b4e0*/  IADD3.X R238, PT, PT, RZ, R3, RZ, P6, !PT ;  /* 0x00000003ffee7210 */ /* 0x000fe400037fe4ff */
        /* <DEDUP_REMOVED lines=95> */
[-C--:B------:R-:W-:Y:S02]  /*bae0*/  ISETP.GT.U32.AND P4, PT, R9, R134.reuse, PT ;  /* 0x000000860900720c */ /* 0x080fe40003f84070 */
[----:B------:R-:W-:Y:S02]  /*baf0*/  IADD3.X R224, PT, PT, RZ, R3, RZ, P6, !PT ;  /* 0x00000003ffe07210 */ /* 0x000fe400037fe4ff */
[-C--:B------:R-:W-:Y:S02]  /*bb00*/  ISETP.GT.U32.AND P1, PT, R155, R134.reuse, PT ;  /* 0x000000869b00720c */ /* 0x080fe40003f24070 */
[----:B------:R-:W-:Y:S02]  /*bb10*/  ISETP.GT.U32.AND.EX P4, PT, R10, RZ, PT, P4 ;  /* 0x000000ff0a00720c */ /* 0x000fe40003f84140 */
[----:B------:R-:W-:Y:S02]  /*bb20*/  ISETP.GT.U32.AND P6, PT, R192, R134, PT ;  /* 0x00000086c000720c */ /* 0x000fe40003fc4070 */
[----:B------:R-:W-:Y:S01]  /*bb30*/  FSEL R46, R46, -INF , !P5 ;  /* 0xff8000002e2e7808 */ /* 0x000fe20006800000 */
[----:B------:R-:W-:Y:S01]  /*bb40*/  FMUL R5, R72, UR63 ;  /* 0x0000003f48057c20 */ /* 0x000fe20008400000 */
[----:B------:R-:W-:-:S02]  /*bb50*/  IADD3 R192, P5, PT, R2, 0x16b, RZ ;  /* 0x0000016b02c07810 */ /* 0x000fc40007fbe0ff */
[----:B------:R-:W-:Y:S02]  /*bb60*/  FSEL R45, R45, -INF , !P0 ;  /* 0xff8000002d2d7808 */ /* 0x000fe40004000000 */
[-C--:B------:R-:W-:Y:S02]  /*bb70*/  ISETP.GT.U32.AND P0, PT, R193, R134.reuse, PT ;  /* 0x00000086c100720c */ /* 0x080fe40003f04070 */
[----:B------:R-:W-:Y:S02]  /*bb80*/  ISETP.GT.U32.AND.EX P1, PT, R247, RZ, PT, P1 ;  /* 0x000000fff700720c */ /* 0x000fe40003f24110 */
[----:B------:R-:W-:Y:S02]  /*bb90*/  FSEL R7, R7, -INF , !P4 ;  /* 0xff80000007077808 */ /* 0x000fe40006000000 */
[----:B------:R-:W-:Y:S01]  /*bba0*/  ISETP.GT.U32.AND P4, PT, R0, R134, PT ;  /* 0x000000860000720c */ /* 0x000fe20003f84070 */
[----:B------:R-:W-:Y:S01]  /*bbb0*/  IMAD.X R193, RZ, RZ, R3, P5 ;  /* 0x000000ffffc17224 */ /* 0x000fe200028e0603 */
[----:B--2---:R-:W-:Y:S01]  /*bbc0*/  FMNMX3 R0, R249, R248, R251, !PT ;  /* 0x000000f8f9007276 */ /* 0x004fe200078000fb */
[----:B------:R-:W-:Y:S01]  /*bbd0*/  FMUL R48, R48, UR63 ;  /* 0x0000003f30307c20 */ /* 0x000fe20008400000 */
[----:B------:R-:W-:-:S02]  /*bbe0*/  ISETP.GT.U32.AND.EX P5, PT, R223, RZ, PT, P6 ;  /* 0x000000ffdf00720c */ /* 0x000fc40003fa4160 */
[----:B------:R-:W-:Y:S02]  /*bbf0*/  ISETP.GT.U32.AND.EX P0, PT, R148, RZ, PT, P0 ;  /* 0x000000ff9400720c */ /* 0x000fe40003f04100 */
[----:B------:R-:W-:Y:S01]  /*bc00*/  FSEL R5, R5, -INF , !P1 ;  /* 0xff80000005057808 */ /* 0x000fe20004800000 */
[----:B------:R-:W-:Y:S01]  /*bc10*/  FMUL R47, R47, UR63 ;  /* 0x0000003f2f2f7c20 */ /* 0x000fe20008400000 */
[----:B------:R-:W-:Y:S02]  /*bc20*/  IADD3 R148, P6, PT, R2, 0x16c, RZ ;  /* 0x0000016c02947810 */ /* 0x000fe40007fde0ff */
[----:B------:R-:W-:Y:S02]  /*bc30*/  ISETP.GT.U32.AND P1, PT, R156, R134, PT ;  /* 0x000000869c00720c */ /* 0x000fe40003f24070 */
[----:B----4-:R-:W-:Y:S01]  /*bc40*/  FMNMX3 R0, R0, R252, R250, !PT ;  /* 0x000000fc00007276 */ /* 0x010fe200078000fa */
[----:B------:R-:W-:Y:S01]  /*bc50*/  FMUL R6, R74, UR63 ;  /* 0x0000003f4a067c20 */ /* 0x000fe20008400000 */
[----:B------:R-:W-:-:S02]  /*bc60*/  IADD3.X R223, PT, PT, RZ, R3, RZ, P6, !PT ;  /* 0x00000003ffdf7210 */ /* 0x000fc400037fe4ff */
[----:B------:R-:W-:Y:S02]  /*bc70*/  ISETP.GT.U32.AND.EX P1, PT, R246, RZ, PT, P1 ;  /* 0x000000fff600720c */ /* 0x000fe40003f24110 */
[----:B------:R-:W-:Y:S02]  /*bc80*/  ISETP.GT.U32.AND P6, PT, R194, R134, PT ;  /* 0x00000086c200720c */ /* 0x000fe40003fc4070 */
[----:B------:R-:W-:Y:S02]  /*bc90*/  FSEL R48, R48, -INF , !P5 ;  /* 0xff80000030307808 */ /* 0x000fe40006800000 */
[----:B------:R-:W-:Y:S02]  /*bca0*/  FMNMX3 R0, R0, R132, R133, !PT ;  /* 0x0000008400007276 */ /* 0x000fe40007800085 */
[----:B------:R-:W-:Y:S02]  /*bcb0*/  FSEL R47, R47, -INF , !P0 ;  /* 0xff8000002f2f7808 */ /* 0x000fe40004000000 */
[----:B------:R-:W-:-:S02]  /*bcc0*/  IADD3 R194, P5, PT, R2, 0x16d, RZ ;  /* 0x0000016d02c27810 */ /* 0x000fc40007fbe0ff */
[-C--:B------:R-:W-:Y:S02]  /*bcd0*/  ISETP.GT.U32.AND P0, PT, R195, R134.reuse, PT ;  /* 0x00000086c300720c */ /* 0x080fe40003f04070 */
[----:B------:R-:W-:Y:S01]  /*bce0*/  FSEL R6, R6, -INF , !P1 ;  /* 0xff80000006067808 */ /* 0x000fe20004800000 */
[----:B------:R-:W-:Y:S01]  /*bcf0*/  FMUL R49, R49, UR63 ;  /* 0x0000003f31317c20 */ /* 0x000fe20008400000 */
[----:B------:R-:W-:Y:S02]  /*bd00*/  ISETP.GT.U32.AND P1, PT, R157, R134, PT ;  /* 0x000000869d00720c */ /* 0x000fe40003f24070 */
[----:B------:R-:W-:Y:S01]  /*bd10*/  FMNMX3 R0, R0, R11, R12, !PT ;  /* 0x0000000b00007276 */ /* 0x000fe2000780000c */
[----:B------:R-:W-:Y:S01]  /*bd20*/  IMAD.X R195, RZ, RZ, R3, P5 ;  /* 0x000000ffffc37224 */ /* 0x000fe200028e0603 */
[----:B------:R-:W-:Y:S01]  /*bd30*/  ISETP.GT.U32.AND.EX P0, PT, R149, RZ, PT, P0 ;  /* 0x000000ff9500720c */ /* 0x000fe20003f04100 */
[----:B------:R-:W-:Y:S01]  /*bd40*/  FMUL R50, R50, UR63 ;  /* 0x0000003f32327c20 */ /* 0x000fe20008400000 */
[----:B------:R-:W-:Y:S01]  /*bd50*/  ISETP.GT.U32.AND.EX P3, PT, R8, RZ, PT, P3 ;  /* 0x000000ff0800720c */ /* 0x000fe20003f64130 */
[----:B------:R-:W-:Y:S01]  /*bd60*/  FMUL R8, R76, UR63 ;  /* 0x0000003f4c087c20 */ /* 0x000fe20008400000 */
[----:B------:R-:W-:-:S02]  /*bd70*/  ISETP.GT.U32.AND.EX P5, PT, R222, RZ, PT, P6 ;  /* 0x000000ffde00720c */ /* 0x000fc40003fa4160 */
[----:B------:R-:W-:Y:S02]  /*bd80*/  ISETP.GT.U32.AND.EX P1, PT, R213, RZ, PT, P1 ;  /* 0x000000ffd500720c */ /* 0x000fe40003f24110 */
[----:B------:R-:W-:Y:S02]  /*bd90*/  FMNMX3 R0, R0, R13, R14, !PT ;  /* 0x0000000d00007276 */ /* 0x000fe4000780000e */
[----:B------:R-:W-:Y:S02]  /*bda0*/  IADD3 R149, P6, PT, R2, 0x16e, RZ ;  /* 0x0000016e02957810 */ /* 0x000fe40007fde0ff */
[----:B------:R-:W-:Y:S02]  /*bdb0*/  FSEL R49, R49, -INF , !P0 ;  /* 0xff80000031317808 */ /* 0x000fe40004000000 */
[----:B------:R-:W-:Y:S02]  /*bdc0*/  FSEL R50, R50, -INF , !P5 ;  /* 0xff80000032327808 */ /* 0x000fe40006800000 */
[----:B------:R-:W-:-:S02]  /*bdd0*/  ISETP.GT.U32.AND P0, PT, R197, R134, PT ;  /* 0x00000086c500720c */ /* 0x000fc40003f04070 */
[----:B------:R-:W-:Y:S02]  /*bde0*/  IADD3 R197, P5, PT, R2, 0x16f, RZ ;  /* 0x0000016f02c57810 */ /* 0x000fe40007fbe0ff */
[----:B------:R-:W-:Y:S02]  /*bdf0*/  FSEL R8, R8, -INF , !P1 ;  /* 0xff80000008087808 */ /* 0x000fe40004800000 */
[----:B------:R-:W-:Y:S02]  /*be00*/  FMNMX3 R0, R0, R15, R16, !PT ;  /* 0x0000000f00007276 */ /* 0x000fe40007800010 */
[----:B------:R-:W-:Y:S02]  /*be10*/  IADD3.X R222, PT, PT, RZ, R3, RZ, P6, !PT ;  /* 0x00000003ffde7210 */ /* 0x000fe400037fe4ff */
[-C--:B------:R-:W-:Y:S02]  /*be20*/  ISETP.GT.U32.AND P1, PT, R212, R134.reuse, PT ;  /* 0x00000086d400720c */ /* 0x080fe40003f24070 */
[----:B------:R-:W-:Y:S01]  /*be30*/  ISETP.GT.U32.AND P6, PT, R196, R134, PT ;  /* 0x00000086c400720c */ /* 0x000fe20003fc4070 */
[----:B------:R-:W-:Y:S01]  /*be40*/  FMUL R10, R78, UR63 ;  /* 0x0000003f4e0a7c20 */ /* 0x000fe20008400000 */
[----:B------:R-:W-:Y:S01]  /*be50*/  FMNMX3 R0, R0, R17, R18, !PT ;  /* 0x0000001100007276 */ /* 0x000fe20007800012 */
[----:B------:R-:W-:Y:S01]  /*be60*/  IMAD.X R196, RZ, RZ, R3, P5 ;  /* 0x000000ffffc47224 */ /* 0x000fe200028e0603 */
[----:B------:R-:W-:Y:S01]  /*be70*/  ISETP.GT.U32.AND.EX P1, PT, R244, RZ, PT, P1 ;  /* 0x000000fff400720c */ /* 0x000fe20003f24110 */
[----:B------:R-:W-:Y:S01]  /*be80*/  FMUL R52, R52, UR63 ;  /* 0x0000003f34347c20 */ /* 0x000fe20008400000 */
[----:B------:R-:W-:-:S02]  /*be90*/  ISETP.GT.U32.AND.EX P5, PT, R220, RZ, PT, P6 ;  /* 0x000000ffdc00720c */ /* 0x000fc40003fa4160 */
[----:B------:R-:W-:Y:S01]  /*bea0*/  ISETP.GT.U32.AND.EX P0, PT, R221, RZ, PT, P0 ;  /* 0x000000ffdd00720c */ /* 0x000fe20003f04100 */
[----:B------:R-:W-:Y:S01]  /*beb0*/  FMUL R72, R80, UR63 ;  /* 0x0000003f50487c20 */ /* 0x000fe20008400000 */
[----:B------:R-:W-:Y:S01]  /*bec0*/  IADD3 R221, P6, PT, R2, 0x170, RZ ;  /* 0x0000017002dd7810 */ /* 0x000fe20007fde0ff */
[----:B------:R-:W-:Y:S01]  /*bed0*/  FMUL R51, R51, UR63 ;  /* 0x0000003f33337c20 */ /* 0x000fe20008400000 */
[----:B------:R-:W-:Y:S02]  /*bee0*/  FMNMX3 R0, R0, R19, R20, !PT ;  /* 0x0000001300007276 */ /* 0x000fe40007800014 */
[----:B------:R-:W-:Y:S02]  /*bef0*/  ISETP.GT.U32.AND.EX P4, PT, R243, RZ, PT, P4 ;  /* 0x000000fff300720c */ /* 0x000fe40003f84140 */
[----:B------:R-:W-:Y:S02]  /*bf00*/  FSEL R10, R10, -INF , !P1 ;  /* 0xff8000000a0a7808 */ /* 0x000fe40004800000 */
[----:B------:R-:W-:-:S02]  /*bf10*/  ISETP.GT.U32.AND P1, PT, R164, R134, PT ;  /* 0x00000086a400720c */ /* 0x000fc40003f24070 */
[----:B------:R-:W-:Y:S01]  /*bf20*/  IADD3.X R220, PT, PT, RZ, R3, RZ, P6, !PT ;  /* 0x00000003ffdc7210 */ /* 0x000fe200037fe4ff */
[----:B------:R-:W-:Y:S01]  /*bf30*/  FMUL R76, R83, UR63 ;  /* 0x0000003f534c7c20 */ /* 0x000fe20008400000 */
[----:B------:R-:W-:Y:S02]  /*bf40*/  ISETP.GT.U32.AND P6, PT, R198, R134, PT ;  /* 0x00000086c600720c */ /* 0x000fe40003fc4070 */
[----:B------:R-:W-:Y:S02]  /*bf50*/  FSEL R52, R52, -INF , !P5 ;  /* 0xff80000034347808 */ /* 0x000fe40006800000 */
[----:B------:R-:W-:Y:S02]  /*bf60*/  FMNMX3 R0, R0, R21, R22, !PT ;  /* 0x0000001500007276 */ /* 0x000fe40007800016 */
[----:B------:R-:W-:Y:S02]  /*bf70*/  IADD3 R198, P5, PT, R2, 0x171, RZ ;  /* 0x0000017102c67810 */ /* 0x000fe40007fbe0ff */
[----:B------:R-:W-:-:S02]  /*bf80*/  FSEL R72, R72, -INF , !P4 ;  /* 0xff80000048487808 */ /* 0x000fc40006000000 */
[----:B------:R-:W-:Y:S02]  /*bf90*/  FSEL R51, R51, -INF , !P0 ;  /* 0xff80000033337808 */ /* 0x000fe40004000000 */
[-C--:B------:R-:W-:Y:S02]  /*bfa0*/  ISETP.GT.U32.AND P4, PT, R137, R134.reuse, PT ;  /* 0x000000868900720c */ /* 0x080fe40003f84070 */
[----:B------:R-:W-:Y:S02]  /*bfb0*/  ISETP.GT.U32.AND.EX P1, PT, R165, RZ, PT, P1 ;  /* 0x000000ffa500720c */ /* 0x000fe40003f24110 */
[----:B------:R-:W-:Y:S01]  /*bfc0*/  ISETP.GT.U32.AND P0, PT, R199, R134, PT ;  /* 0x00000086c700720c */ /* 0x000fe20003f04070 */
[----:B------:R-:W-:Y:S01]  /*bfd0*/  FMUL R75, R82, UR63 ;  /* 0x0000003f524b7c20 */ /* 0x000fe20008400000 */
[----:B------:R-:W-:Y:S01]  /*bfe0*/  FMNMX3 R0, R0, R23, R24, !PT ;  /* 0x0000001700007276 */ /* 0x000fe20007800018 */
[----:B------:R-:W-:Y:S01]  /*bff0*/  IMAD.X R199, RZ, RZ, R3, P5 ;  /* 0x000000ffffc77224 */ /* 0x000fe200028e0603 */
[----:B------:R-:W-:-:S02]  /*c000*/  ISETP.GT.U32.AND.EX P4, PT, R241, RZ, PT, P4 ;  /* 0x000000fff100720c */ /* 0x000fc40003f84140 */
[----:B------:R-:W-:Y:S01]  /*c010*/  FSEL R76, R76, -INF , !P1 ;  /* 0xff8000004c4c7808 */ /* 0x000fe20004800000 */
[----:B------:R-:W-:Y:S01]  /*c020*/  FMUL R54, R54, UR63 ;  /* 0x0000003f36367c20 */ /* 0x000fe20008400000 */
[----:B------:R-:W-:Y:S02]  /*c030*/  ISETP.GT.U32.AND.EX P5, PT, R219, RZ, PT, P6 ;  /* 0x000000ffdb00720c */ /* 0x000fe40003fa4160 */
[----:B------:R-:W-:Y:S02]  /*c040*/  ISETP.GT.U32.AND.EX P0, PT, R150, RZ, PT, P0 ;  /* 0x000000ff9600720c */ /* 0x000fe40003f04100 */
[----:B------:R-:W-:Y:S01]  /*c050*/  ISETP.GT.U32.AND P1, PT, R166, R134, PT ;  /* 0x00000086a600720c */ /* 0x000fe20003f24070 */
[----:B------:R-:W-:Y:S01]  /*c060*/  FMUL R53, R53, UR63 ;  /* 0x0000003f35357c20 */ /* 0x000fe20008400000 */
[----:B------:R-:W-:Y:S02]  /*c070*/  IADD3 R150, P6, PT, R2, 0x172, RZ ;  /* 0x0000017202967810 */ /* 0x000fe40007fde0ff */
[----:B------:R-:W-:Y:S01]  /*c080*/  FMNMX3 R0, R0, R25, R26, !PT ;  /* 0x0000001900007276 */ /* 0x000fe2000780001a */
[----:B------:R-:W-:Y:S01]  /*c090*/  FMUL R78, R85, UR63 ;  /* 0x0000003f554e7c20 */ /* 0x000fe20008400000 */
[----:B------:R-:W-:-:S02]  /*c0a0*/  FSEL R75, R75, -INF , !P4 ;  /* 0xff8000004b4b7808 */ /* 0x000fc40006000000 */
[-C--:B------:R-:W-:Y:S02]  /*c0b0*/  ISETP.GT.U32.AND P4, PT, R136, R134.reuse, PT ;  /* 0x000000868800720c */ /* 0x080fe40003f84070 */
[----:B------:R-:W-:Y:S01]  /*c0c0*/  ISETP.GT.U32.AND.EX P1, PT, R167, RZ, PT, P1 ;  /* 0x000000ffa700720c */ /* 0x000fe20003f24110 */
[----:B------:R-:W-:Y:S01]  /*c0d0*/  FMUL R9, R77, UR63 ;  /* 0x0000003f4d097c20 */ /* 0x000fe20008400000 */
[----:B------:R-:W-:Y:S02]  /*c0e0*/  IADD3.X R219, PT, PT, RZ, R3, RZ, P6, !PT ;  /* 0x00000003ffdb7210 */ /* 0x000fe400037fe4ff */
[----:B------:R-:W-:Y:S01]  /*c0f0*/  FMNMX3 R0, R0, R27, R28, !PT ;  /* 0x0000001b00007276 */ /* 0x000fe2000780001c */
[----:B------:R-:W-:Y:S01]  /*c100*/  FMUL R77, R84, UR63 ;  /* 0x0000003f544d7c20 */ /* 0x000fe20008400000 */
[----:B------:R-:W-:Y:S02]  /*c110*/  ISETP.GT.U32.AND P6, PT, R200, R134, PT ;  /* 0x00000086c800720c */ /* 0x000fe40003fc4070 */
[----:B------:R-:W-:-:S02]  /*c120*/  FSEL R54, R54, -INF , !P5 ;  /* 0xff80000036367808 */ /* 0x000fc40006800000 */
[----:B------:R-:W-:Y:S02]  /*c130*/  FSEL R53, R53, -INF , !P0 ;  /* 0xff80000035357808 */ /* 0x000fe40004000000 */
[----:B------:R-:W-:Y:S02]  /*c140*/  IADD3 R200, P5, PT, R2, 0x173, RZ ;  /* 0x0000017302c87810 */ /* 0x000fe40007fbe0ff */
[-C--:B------:R-:W-:Y:S02]  /*c150*/  ISETP.GT.U32.AND P0, PT, R201, R134.reuse, PT ;  /* 0x00000086c900720c */ /* 0x080fe40003f04070 */
[----:B------:R-:W-:Y:S02]  /*c160*/  ISETP.GT.U32.AND.EX P4, PT, R242, RZ, PT, P4 ;  /* 0x000000fff200720c */ /* 0x000fe40003f84140 */
[----:B------:R-:W-:Y:S02]  /*c170*/  FSEL R78, R78, -INF , !P1 ;  /* 0xff8000004e4e7808 */ /* 0x000fe40004800000 */
[----:B------:R-:W-:-:S02]  /*c180*/  ISETP.GT.U32.AND P1, PT, R168, R134, PT ;  /* 0x00000086a800720c */ /* 0x000fc40003f24070 */
[----:B------:R-:W-:Y:S01]  /*c190*/  FMNMX3 R0, R0, R29, R30, !PT ;  /* 0x0000001d00007276 */ /* 0x000fe2000780001e */
[----:B------:R-:W-:Y:S01]  /*c1a0*/  FMUL R55, R55, UR63 ;  /* 0x0000003f37377c20 */ /* 0x000fe20008400000 */
[----:B------:R-:W-:Y:S01]  /*c1b0*/  IMAD.X R201, RZ, RZ, R3, P5 ;  /* 0x000000ffffc97224 */ /* 0x000fe200028e0603 */
[----:B------:R-:W-:Y:S01]  /*c1c0*/  ISETP.GT.U32.AND.EX P0, PT, R151, RZ, PT, P0 ;  /* 0x000000ff9700720c */ /* 0x000fe20003f04100 */
[----:B------:R-:W-:Y:S01]  /*c1d0*/  FMUL R56, R56, UR63 ;  /* 0x0000003f38387c20 */ /* 0x000fe20008400000 */
[----:B------:R-:W-:Y:S01]  /*c1e0*/  FSEL R77, R77, -INF , !P4 ;  /* 0xff8000004d4d7808 */ /* 0x000fe20006000000 */
[----:B------:R-:W-:Y:S01]  /*c1f0*/  FMUL R80, R87, UR63 ;  /* 0x0000003f57507c20 */ /* 0x000fe20008400000 */
[----:B------:R-:W-:Y:S02]  /*c200*/  ISETP.GT.U32.AND.EX P5, PT, R218, RZ, PT, P6 ;  /* 0x000000ffda00720c */ /* 0x000fe40003fa4160 */
[----:B------:R-:W-:Y:S02]  /*c210*/  ISETP.GT.U32.AND P4, PT, R240, R134, PT ;  /* 0x00000086f000720c */ /* 0x000fe40003f84070 */
[----:B------:R-:W-:-:S02]  /*c220*/  ISETP.GT.U32.AND.EX P1, PT, R169, RZ, PT, P1 ;  /* 0x000000ffa900720c */ /* 0x000fc40003f24110 */
[----:B------:R-:W-:Y:S01]  /*c230*/  FMNMX3 R0, R0, R31, R32, !PT ;  /* 0x0000001f00007276 */ /* 0x000fe20007800020 */
[----:B------:R-:W-:Y:S01]  /*c240*/  FMUL R70, R79, UR63 ;  /* 0x0000003f4f467c20 */ /* 0x000fe20008400000 */
[----:B------:R-:W-:Y:S01]  /*c250*/  IADD3 R151, P6, PT, R2, 0x174, RZ ;  /* 0x0000017402977810 */ /* 0x000fe20007fde0ff */
[----:B------:R-:W-:Y:S01]  /*c260*/  FMUL R79, R86, UR63 ;  /* 0x0000003f564f7c20 */ /* 0x000fe20008400000 */
[----:B------:R-:W-:Y:S02]  /*c270*/  FSEL R55, R55, -INF , !P0 ;  /* 0xff80000037377808 */ /* 0x000fe40004000000 */
[----:B------:R-:W-:Y:S02]  /*c280*/  FSEL R56, R56, -INF , !P5 ;  /* 0xff80000038387808 */ /* 0x000fe40006800000 */
[----:B------:R-:W-:Y:S02]  /*c290*/  ISETP.GT.U32.AND P0, PT, R203, R134, PT ;  /* 0x00000086cb00720c */ /* 0x000fe40003f04070 */
[----:B------:R-:W-:-:S02]  /*c2a0*/  ISETP.GT.U32.AND.EX P4, PT, R139, RZ, PT, P4 ;  /* 0x000000ff8b00720c */ /* 0x000fc40003f84140 */
[----:B------:R-:W-:Y:S02]  /*c2b0*/  FSEL R80, R80, -INF , !P1 ;  /* 0xff80000050507808 */ /* 0x000fe40004800000 */
[----:B------:R-:W-:Y:S02]  /*c2c0*/  FMNMX3 R0, R0, R33, R34, !PT ;  /* 0x0000002100007276 */ /* 0x000fe40007800022 */
[----:B------:R-:W-:Y:S02]  /*c2d0*/  IADD3 R203, P5, PT, R2, 0x175, RZ ;  /* 0x0000017502cb7810 */ /* 0x000fe40007fbe0ff */
[-C--:B------:R-:W-:Y:S02]  /*c2e0*/  ISETP.GT.U32.AND P1, PT, R170, R134.reuse, PT ;  /* 0x00000086aa00720c */ /* 0x080fe40003f24070 */
[----:B------:R-:W-:Y:S01]  /*c2f0*/  IADD3.X R218, PT, PT, RZ, R3, RZ, P6, !PT ;  /* 0x00000003ffda7210 */ /* 0x000fe200037fe4ff */
[----:B------:R-:W-:Y:S01]  /*c300*/  FMUL R82, R89, UR63 ;  /* 0x0000003f59527c20 */ /* 0x000fe20008400000 */
[----:B------:R-:W-:-:S02]  /*c310*/  ISETP.GT.U32.AND P6, PT, R202, R134, PT ;  /* 0x00000086ca00720c */ /* 0x000fc40003fc4070 */
[----:B------:R-:W-:Y:S02]  /*c320*/  FSEL R79, R79, -INF , !P4 ;  /* 0xff8000004f4f7808 */ /* 0x000fe40006000000 */
[----:B------:R-:W-:Y:S01]  /*c330*/  FMNMX3 R0, R0, R35, R36, !PT ;  /* 0x0000002300007276 */ /* 0x000fe20007800024 */
[----:B------:R-:W-:Y:S01]  /*c340*/  IMAD.X R202, RZ, RZ, R3, P5 ;  /* 0x000000ffffca7224 */ /* 0x000fe200028e0603 */
[----:B------:R-:W-:Y:S02]  /*c350*/  ISETP.GT.U32.AND P4, PT, R140, R134, PT ;  /* 0x000000868c00720c */ /* 0x000fe40003f84070 */
[----:B------:R-:W-:Y:S01]  /*c360*/  ISETP.GT.U32.AND.EX P1, PT, R171, RZ, PT, P1 ;  /* 0x000000ffab00720c */ /* 0x000fe20003f24110 */
[----:B------:R-:W-:Y:S01]  /*c370*/  FMUL R74, R81, UR63 ;  /* 0x0000003f514a7c20 */ /* 0x000fe20008400000 */
[----:B------:R-:W-:Y:S01]  /*c380*/  ISETP.GT.U32.AND.EX P5, PT, R216, RZ, PT, P6 ;  /* 0x000000ffd800720c */ /* 0x000fe20003fa4160 */
[----:B------:R-:W-:Y:S01]  /*c390*/  FMUL R58, R58, UR63 ;  /* 0x0000003f3a3a7c20 */ /* 0x000fe20008400000 */
[----:B------:R-:W-:Y:S01]  /*c3a0*/  ISETP.GT.U32.AND.EX P0, PT, R217, RZ, PT, P0 ;  /* 0x000000ffd900720c */ /* 0x000fe20003f04100 */
[----:B------:R-:W-:Y:S01]  /*c3b0*/  FMUL R81, R88, UR63 ;  /* 0x0000003f58517c20 */ /* 0x000fe20008400000 */
[----:B------:R-:W-:-:S02]  /*c3c0*/  IADD3 R217, P6, PT, R2, 0x176, RZ ;  /* 0x0000017602d97810 */ /* 0x000fc40007fde0ff */
[----:B------:R-:W-:Y:S01]  /*c3d0*/  FMNMX3 R0, R0, R37, R38, !PT ;  /* 0x0000002500007276 */ /* 0x000fe20007800026 */
[----:B------:R-:W-:Y:S01]  /*c3e0*/  FMUL R57, R57, UR63 ;  /* 0x0000003f39397c20 */ /* 0x000fe20008400000 */
[----:B------:R-:W-:Y:S02]  /*c3f0*/  ISETP.GT.U32.AND.EX P4, PT, R239, RZ, PT, P4 ;  /* 0x000000ffef00720c */ /* 0x000fe40003f84140 */
[----:B------:R-:W-:Y:S02]  /*c400*/  FSEL R82, R82, -INF , !P1 ;  /* 0xff80000052527808 */ /* 0x000fe40004800000 */
[----:B------:R-:W-:Y:S01]  /*c410*/  ISETP.GT.U32.AND P1, PT, R173, R134, PT ;  /* 0x00000086ad00720c */ /* 0x000fe20003f24070 */
[----:B------:R-:W-:Y:S01]  /*c420*/  FMUL R84, R91, UR63 ;  /* 0x0000003f5b547c20 */ /* 0x000fe20008400000 */
[----:B------:R-:W-:Y:S02]  /*c430*/  IADD3.X R216, PT, PT, RZ, R3, RZ, P6, !PT ;  /* 0x00000003ffd87210 */ /* 0x000fe400037fe4ff */
[----:B------:R-:W-:-:S02]  /*c440*/  FMNMX3 R0, R0, R39, R40, !PT ;  /* 0x0000002700007276 */ /* 0x000fc40007800028 */
[-C--:B------:R-:W-:Y:S02]  /*c450*/  ISETP.GT.U32.AND P6, PT, R204, R134.reuse, PT ;  /* 0x00000086cc00720c */ /* 0x080fe40003fc4070 */
[----:B------:R-:W-:Y:S02]  /*c460*/  FSEL R58, R58, -INF , !P5 ;  /* 0xff8000003a3a7808 */ /* 0x000fe40006800000 */
[----:B------:R-:W-:Y:S02]  /*c470*/  FSEL R81, R81, -INF , !P4 ;  /* 0xff80000051517808 */ /* 0x000fe40006000000 */
[----:B------:R-:W-:Y:S02]  /*c480*/  IADD3 R204, P5, PT, R2, 0x177, RZ ;  /* 0x0000017702cc7810 */ /* 0x000fe40007fbe0ff */
[----:B------:R-:W-:Y:S02]  /*c490*/  ISETP.GT.U32.AND P4, PT, R141, R134, PT ;  /* 0x000000868d00720c */ /* 0x000fe40003f84070 */
[----:B------:R-:W-:-:S02]  /*c4a0*/  ISETP.GT.U32.AND.EX P1, PT, R172, RZ, PT, P1 ;  /* 0x000000ffac00720c */ /* 0x000fc40003f24110 */
[----:B------:R-:W-:Y:S01]  /*c4b0*/  FSEL R57, R57, -INF , !P0 ;  /* 0xff80000039397808 */ /* 0x000fe20004000000 */
[----:B------:R-:W-:Y:S01]  /*c4c0*/  FMUL R83, R90, UR63 ;  /* 0x0000003f5a537c20 */ /* 0x000fe20008400000 */
[-C--:B------:R-:W-:Y:S02]  /*c4d0*/  ISETP.GT.U32.AND P0, PT, R205, R134.reuse, PT ;  /* 0x00000086cd00720c */ /* 0x080fe40003f04070 */
[----:B------:R-:W-:Y:S01]  /*c4e0*/  FMNMX3 R0, R0, R41, R42, !PT ;  /* 0x0000002900007276 */ /* 0x000fe2000780002a */
[----:B------:R-:W-:Y:S01]  /*c4f0*/  IMAD.X R205, RZ, RZ, R3, P5 ;  /* 0x000000ffffcd7224 */ /* 0x000fe200028e0603 */
[----:B------:R-:W-:Y:S02]  /*c500*/  ISETP.GT.U32.AND.EX P4, PT, R238, RZ, PT, P4 ;  /* 0x000000ffee00720c */ /* 0x000fe40003f84140 */
[----:B------:R-:W-:Y:S02]  /*c510*/  FSEL R84, R84, -INF , !P1 ;  /* 0xff80000054547808 */ /* 0x000fe40004800000 */
[----:B------:R-:W-:Y:S01]  /*c520*/  ISETP.GT.U32.AND P1, PT, R174, R134, PT ;  /* 0x00000086ae00720c */ /* 0x000fe20003f24070 */
[----:B------:R-:W-:Y:S01]  /*c530*/  FMUL R60, R60, UR63 ;  /* 0x0000003f3c3c7c20 */ /* 0x000fe20008400000 */
[----:B------:R-:W-:-:S02]  /*c540*/  ISETP.GT.U32.AND.EX P5, PT, R215, RZ, PT, P6 ;  /* 0x000000ffd700720c */ /* 0x000fc40003fa4160 */
[----:B------:R-:W-:Y:S02]  /*c550*/  ISETP.GT.U32.AND.EX P0, PT, R152, RZ, PT, P0 ;  /* 0x000000ff9800720c */ /* 0x000fe40003f04100 */
[----:B------:R-:W-:Y:S01]  /*c560*/  FMNMX3 R0, R0, R43, R44, !PT ;  /* 0x0000002b00007276 */ /* 0x000fe2000780002c */
[----:B------:R-:W-:Y:S01]  /*c570*/  FMUL R86, R93, UR63 ;  /* 0x0000003f5d567c20 */ /* 0x000fe20008400000 */
[----:B------:R-:W-:Y:S01]  /*c580*/  IADD3 R152, P6, PT, R2, 0x178, RZ ;  /* 0x0000017802987810 */ /* 0x000fe20007fde0ff */
[----:B------:R-:W-:Y:S01]  /*c590*/  FMUL R59, R59, UR63 ;  /* 0x0000003f3b3b7c20 */ /* 0x000fe20008400000 */
[----:B------:R-:W-:Y:S02]  /*c5a0*/  FSEL R83, R83, -INF , !P4 ;  /* 0xff80000053537808 */ /* 0x000fe40006000000 */
[----:B------:R-:W-:Y:S02]  /*c5b0*/  ISETP.GT.U32.AND P4, PT, R237, R134, PT ;  /* 0x00000086ed00720c */ /* 0x000fe40003f84070 */
[----:B------:R-:W-:-:S02]  /*c5c0*/  ISETP.GT.U32.AND.EX P1, PT, R175, RZ, PT, P1 ;  /* 0x000000ffaf00720c */ /* 0x000fc40003f24110 */
[----:B------:R-:W-:Y:S01]  /*c5d0*/  FMNMX3 R0, R0, R45, R46, !PT ;  /* 0x0000002d00007276 */ /* 0x000fe2000780002e */
[----:B------:R-:W-:Y:S01]  /*c5e0*/  FMUL R85, R92, UR63 ;  /* 0x0000003f5c557c20 */ /* 0x000fe20008400000 */
[----:B------:R-:W-:Y:S02]  /*c5f0*/  IADD3.X R215, PT, PT, RZ, R3, RZ, P6, !PT ;  /* 0x00000003ffd77210 */ /* 0x000fe400037fe4ff */
[----:B------:R-:W-:Y:S02]  /*c600*/  ISETP.GT.U32.AND P6, PT, R206, R134, PT ;  /* 0x00000086ce00720c */ /* 0x000fe40003fc4070 */
[----:B------:R-:W-:Y:S02]  /*c610*/  FSEL R60, R60, -INF , !P5 ;  /* 0xff8000003c3c7808 */ /* 0x000fe40006800000 */
[----:B------:R-:W-:Y:S02]  /*c620*/  IADD3 R206, P5, PT, R2, 0x179, RZ ;  /* 0x0000017902ce7810 */ /* 0x000fe40007fbe0ff */
[----:B------:R-:W-:-:S02]  /*c630*/  ISETP.GT.U32.AND.EX P4, PT, R236, RZ, PT, P4 ;  /* 0x000000ffec00720c */ /* 0x000fc40003f84140 */
[----:B------:R-:W-:Y:S02]  /*c640*/  FSEL R86, R86, -INF , !P1 ;  /* 0xff80000056567808 */ /* 0x000fe40004800000 */
[----:B------:R-:W-:Y:S02]  /*c650*/  FSEL R59, R59, -INF , !P0 ;  /* 0xff8000003b3b7808 */ /* 0x000fe40004000000 */
[-C--:B------:R-:W-:Y:S02]  /*c660*/  ISETP.GT.U32.AND P1, PT, R176, R134.reuse, PT ;  /* 0x00000086b000720c */ /* 0x080fe40003f24070 */
[----:B------:R-:W-:Y:S02]  /*c670*/  FMNMX3 R0, R0, R47, R48, !PT ;  /* 0x0000002f00007276 */ /* 0x000fe40007800030 */
[----:B------:R-:W-:Y:S01]  /*c680*/  ISETP.GT.U32.AND P0, PT, R207, R134, PT ;  /* 0x00000086cf00720c */ /* 0x000fe20003f04070 */
[----:B------:R-:W-:Y:S01]  /*c690*/  FMUL R88, R95, UR63 ;  /* 0x0000003f5f587c20 */ /* 0x000fe20008400000 */
[----:B------:R-:W-:Y:S01]  /*c6a0*/  FSEL R85, R85, -INF , !P4 ;  /* 0xff80000055557808 */ /* 0x000fe20006000000 */
[----:B------:R-:W-:-:S02]  /*c6b0*/  IMAD.X R207, RZ, RZ, R3, P5 ;  /* 0x000000ffffcf7224 */ /* 0x000fc400028e0603 */
[----:B------:R-:W-:Y:S01]  /*c6c0*/  FMUL R61, R61, UR63 ;  /* 0x0000003f3d3d7c20 */ /* 0x000fe20008400000 */
[----:B------:R-:W-:Y:S02]  /*c6d0*/  ISETP.GT.U32.AND P4, PT, R142, R134, PT ;  /* 0x000000868e00720c */ /* 0x000fe40003f84070 */
[----:B------:R-:W-:Y:S02]  /*c6e0*/  ISETP.GT.U32.AND.EX P1, PT, R177, RZ, PT, P1 ;  /* 0x000000ffb100720c */ /* 0x000fe40003f24110 */
[----:B------:R-:W-:Y:S01]  /*c6f0*/  FMNMX3 R0, R0, R49, R50, !PT ;  /* 0x0000003100007276 */ /* 0x000fe20007800032 */
[----:B------:R-:W-:Y:S01]  /*c700*/  FMUL R62, R62, UR63 ;  /* 0x0000003f3e3e7c20 */ /* 0x000fe20008400000 */
[----:B------:R-:W-:Y:S02]  /*c710*/  ISETP.GT.U32.AND.EX P5, PT, R214, RZ, PT, P6 ;  /* 0x000000ffd600720c */ /* 0x000fe40003fa4160 */
[----:B------:R-:W-:Y:S01]  /*c720*/  ISETP.GT.U32.AND.EX P0, PT, R153, RZ, PT, P0 ;  /* 0x000000ff9900720c */ /* 0x000fe20003f04100 */
[----:B------:R-:W-:Y:S01]  /*c730*/  FMUL R87, R94, UR63 ;  /* 0x0000003f5e577c20 */ /* 0x000fe20008400000 */
[----:B------:R-:W-:-:S02]  /*c740*/  IADD3 R214, P6, PT, R2, 0x17a, RZ ;  /* 0x0000017a02d67810 */ /* 0x000fc40007fde0ff */
[----:B------:R-:W-:Y:S02]  /*c750*/  ISETP.GT.U32.AND.EX P4, PT, R235, RZ, PT, P4 ;  /* 0x000000ffeb00720c */ /* 0x000fe40003f84140 */
[----:B------:R-:W-:Y:S02]  /*c760*/  FSEL R88, R88, -INF , !P1 ;  /* 0xff80000058587808 */ /* 0x000fe40004800000 */
[----:B------:R-:W-:Y:S02]  /*c770*/  FMNMX3 R0, R0, R51, R52, !PT ;  /* 0x0000003300007276 */ /* 0x000fe40007800034 */
[----:B------:R-:W-:Y:S02]  /*c780*/  FSEL R61, R61, -INF , !P0 ;  /* 0xff8000003d3d7808 */ /* 0x000fe40004000000 */
[----:B------:R-:W-:Y:S02]  /*c790*/  ISETP.GT.U32.AND P1, PT, R179, R134, PT ;  /* 0x00000086b300720c */ /* 0x000fe40003f24070 */
[----:B------:R-:W-:-:S02]  /*c7a0*/  IADD3.X R153, PT, PT, RZ, R3, RZ, P6, !PT ;  /* 0x00000003ff997210 */ /* 0x000fc400037fe4ff */
[-C--:B------:R-:W-:Y:S01]  /*c7b0*/  ISETP.GT.U32.AND P0, PT, R208, R134.reuse, PT ;  /* 0x00000086d000720c */ /* 0x080fe20003f04070 */
[----:B------:R-:W-:Y:S01]  /*c7c0*/  FMUL R90, R97, UR63 ;  /* 0x0000003f615a7c20 */ /* 0x000fe20008400000 */
[----:B------:R-:W-:Y:S02]  /*c7d0*/  FSEL R62, R62, -INF , !P5 ;  /* 0xff8000003e3e7808 */ /* 0x000fe40006800000 */
[----:B------:R-:W-:Y:S02]  /*c7e0*/  IADD3 R208, P6, PT, R2, 0x17b, RZ ;  /* 0x0000017b02d07810 */ /* 0x000fe40007fde0ff */
[----:B------:R-:W-:Y:S02]  /*c7f0*/  ISETP.GT.U32.AND P5, PT, R209, R134, PT ;  /* 0x00000086d100720c */ /* 0x000fe40003fa4070 */
[----:B------:R-:W-:Y:S02]  /*c800*/  FSEL R87, R87, -INF , !P4 ;  /* 0xff80000057577808 */ /* 0x000fe40006000000 */
[----:B------:R-:W-:-:S02]  /*c810*/  FMNMX3 R0, R0, R53, R54, !PT ;  /* 0x0000003500007276 */ /* 0x000fc40007800036 */
[----:B------:R-:W-:Y:S02]  /*c820*/  ISETP.GT.U32.AND P4, PT, R143, R134, PT ;  /* 0x000000868f00720c */ /* 0x000fe40003f84070 */
[----:B------:R-:W-:Y:S01]  /*c830*/  ISETP.GT.U32.AND.EX P1, PT, R178, RZ, PT, P1 ;  /* 0x000000ffb200720c */ /* 0x000fe20003f24110 */
[----:B------:R-:W-:Y:S01]  /*c840*/  IMAD.X R209, RZ, RZ, R3, P6 ;  /* 0x000000ffffd17224 */ /* 0x000fe200030e0603 */
[----:B------:R-:W-:Y:S01]  /*c850*/  ISETP.GT.U32.AND.EX P5, PT, R154, RZ, PT, P5 ;  /* 0x000000ff9a00720c */ /* 0x000fe20003fa4150 */
[----:B------:R-:W-:Y:S01]  /*c860*/  FMUL R89, R96, UR63 ;  /* 0x0000003f60597c20 */ /* 0x000fe20008400000 */
[----:B------:R-:W-:Y:S02]  /*c870*/  FMNMX3 R0, R0, R55, R56, !PT ;  /* 0x0000003700007276 */ /* 0x000fe40007800038 */
[----:B------:R-:W-:Y:S02]  /*c880*/  IADD3 R154, P6, PT, R2, 0x17c, RZ ;  /* 0x0000017c029a7810 */ /* 0x000fe40007fde0ff */
[----:B------:R-:W-:-:S02]  /*c890*/  ISETP.GT.U32.AND.EX P4, PT, R234, RZ, PT, P4 ;  /* 0x000000ffea00720c */ /* 0x000fc40003f84140 */
[----:B------:R-:W-:Y:S02]  /*c8a0*/  FSEL R90, R90, -INF , !P1 ;  /* 0xff8000005a5a7808 */ /* 0x000fe40004800000 */
[----:B------:R-:W-:Y:S01]  /*c8b0*/  ISETP.GT.U32.AND P1, PT, R180, R134, PT ;  /* 0x00000086b400720c */ /* 0x000fe20003f24070 */
[----:B------:R-:W-:Y:S01]  /*c8c0*/  FMUL R63, R63, UR63 ;  /* 0x0000003f3f3f7c20 */ /* 0x000fe20008400000 */
[----:B------:R-:W-:Y:S01]  /*c8d0*/  FMNMX3 R0, R0, R57, R58, !PT ;  /* 0x0000003900007276 */ /* 0x000fe2000780003a */
[----:B------:R-:W-:Y:S01]  /*c8e0*/  FMUL R92, R99, UR63 ;  /* 0x0000003f635c7c20 */ /* 0x000fe20008400000 */
[----:B------:R-:W-:Y:S02]  /*c8f0*/  IADD3.X R245, PT, PT, RZ, R3, RZ, P6, !PT ;  /* 0x00000003fff57210 */ /* 0x000fe400037fe4ff */
[----:B------:R-:W-:Y:S02]  /*c900*/  ISETP.GT.U32.AND.EX P0, PT, R138, RZ, PT, P0 ;  /* 0x000000ff8a00720c */ /* 0x000fe40003f04100 */
[----:B------:R-:W-:Y:S01]  /*c910*/  FSEL R89, R89, -INF , !P4 ;  /* 0xff80000059597808 */ /* 0x000fe20006000000 */
[----:B------:R-:W-:Y:S01]  /*c920*/  FMUL R64, R64, UR63 ;  /* 0x0000003f40407c20 */ /* 0x000fe20008400000 */
[----:B------:R-:W-:-:S02]  /*c930*/  IADD3 R138, P6, PT, R2, 0x17d, RZ ;  /* 0x0000017d028a7810 */ /* 0x000fc40007fde0ff */
[-C--:B------:R-:W-:Y:S02]  /*c940*/  ISETP.GT.U32.AND P4, PT, R233, R134.reuse, PT ;  /* 0x00000086e900720c */ /* 0x080fe40003f84070 */
[----:B------:R-:W-:Y:S01]  /*c950*/  ISETP.GT.U32.AND.EX P1, PT, R181, RZ, PT, P1 ;  /* 0x000000ffb500720c */ /* 0x000fe20003f24110 */
[----:B------:R-:W-:Y:S01]  /*c960*/  FMUL R91, R98, UR63 ;  /* 0x0000003f625b7c20 */ /* 0x000fe20008400000 */
[----:B------:R-:W-:Y:S02]  /*c970*/  FMNMX3 R0, R0, R59, R60, !PT ;  /* 0x0000003b00007276 */ /* 0x000fe4000780003c */
[----:B------:R-:W-:Y:S01]  /*c980*/  FSEL R63, R63, -INF , !P5 ;  /* 0xff8000003f3f7808 */ /* 0x000fe20006800000 */
[----:B------:R-:W-:Y:S01]  /*c990*/  FMUL R65, R65, UR63 ;  /* 0x0000003f41417c20 */ /* 0x000fe20008400000 */
[----:B------:R-:W-:Y:S01]  /*c9a0*/  ISETP.GT.U32.AND P5, PT, R138, R134, PT ;  /* 0x000000868a00720c */ /* 0x000fe20003fa4070 */
[----:B------:R-:W-:Y:S01]  /*c9b0*/  IMAD.X R138, RZ, RZ, R3, P6 ;  /* 0x000000ffff8a7224 */ /* 0x000fe200030e0603 */
[----:B------:R-:W-:-:S02]  /*c9c0*/  ISETP.GT.U32.AND.EX P4, PT, R232, RZ, PT, P4 ;  /* 0x000000ffe800720c */ /* 0x000fc40003f84140 */
[----:B------:R-:W-:Y:S02]  /*c9d0*/  FSEL R92, R92, -INF , !P1 ;  /* 0xff8000005c5c7808 */ /* 0x000fe40004800000 */
[-C--:B------:R-:W-:Y:S02]  /*c9e0*/  ISETP.GT.U32.AND P1, PT, R182, R134.reuse, PT ;  /* 0x00000086b600720c */ /* 0x080fe40003f24070 */
[----:B------:R-:W-:Y:S02]  /*c9f0*/  ISETP.GT.U32.AND.EX P6, PT, R210, RZ, PT, P2 ;  /* 0x000000ffd200720c */ /* 0x000fe40003fc4120 */
[----:B------:R-:W-:Y:S02]  /*ca00*/  FSEL R64, R64, -INF , !P0 ;  /* 0xff80000040407808 */ /* 0x000fe40004000000 */
[----:B------:R-:W-:Y:S01]  /*ca10*/  FMNMX3 R0, R0, R61, R62, !PT ;  /* 0x0000003d00007276 */ /* 0x000fe2000780003e */
[----:B------:R-:W-:Y:S01]  /*ca20*/  FMUL R94, R101, UR63 ;  /* 0x0000003f655e7c20 */ /* 0x000fe20008400000 */
[----:B------:R-:W-:Y:S01]  /*ca30*/  FSEL R91, R91, -INF , !P4 ;  /* 0xff8000005b5b7808 */ /* 0x000fe20006000000 */
[----:B------:R-:W-:Y:S01]  /*ca40*/  FMUL R73, R73, UR63 ;  /* 0x0000003f49497c20 */ /* 0x000fe20008400000 */
[----:B------:R-:W-:-:S02]  /*ca50*/  ISETP.GT.U32.AND P4, PT, R144, R134, PT ;  /* 0x000000869000720c */ /* 0x000fc40003f84070 */
[----:B------:R-:W-:Y:S02]  /*ca60*/  ISETP.GT.U32.AND.EX P1, PT, R183, RZ, PT, P1 ;  /* 0x000000ffb700720c */ /* 0x000fe40003f24110 */
[----:B------:R-:W-:Y:S02]  /*ca70*/  FSEL R65, R65, -INF , !P6 ;  /* 0xff80000041417808 */ /* 0x000fe40007000000 */
[----:B------:R-:W-:Y:S01]  /*ca80*/  FMNMX3 R0, R0, R63, R64, !PT ;  /* 0x0000003f00007276 */ /* 0x000fe20007800040 */
[----:B------:R-:W-:Y:S01]  /*ca90*/  FMUL R93, R100, UR63 ;  /* 0x0000003f645d7c20 */ /* 0x000fe20008400000 */
[----:B------:R-:W-:Y:S02]  /*caa0*/  ISETP.GT.U32.AND.EX P4, PT, R231, RZ, PT, P4 ;  /* 0x000000ffe700720c */ /* 0x000fe40003f84140 */
[----:B------:R-:W-:Y:S02]  /*cab0*/  FSEL R94, R94, -INF , !P1 ;  /* 0xff8000005e5e7808 */ /* 0x000fe40004800000 */
[----:B------:R-:W-:-:S02]  /*cac0*/  ISETP.GT.U32.AND P1, PT, R185, R134, PT ;  /* 0x00000086b900720c */ /* 0x000fc40003f24070 */
[----:B------:R-:W-:Y:S02]  /*cad0*/  FMNMX3 R0, R0, R65, R66, !PT ;  /* 0x0000004100007276 */ /* 0x000fe40007800042 */
[----:B------:R-:W-:Y:S01]  /*cae0*/  FSEL R73, R73, -INF , !P3 ;  /* 0xff80000049497808 */ /* 0x000fe20005800000 */
[----:B------:R-:W-:Y:S01]  /*caf0*/  FMUL R96, R103, UR63 ;  /* 0x0000003f67607c20 */ /* 0x000fe20008400000 */
[-C--:B------:R-:W-:Y:S02]  /*cb00*/  ISETP.GT.U32.AND P3, PT, R158, R134.reuse, PT ;  /* 0x000000869e00720c */ /* 0x080fe40003f64070 */
[----:B------:R-:W-:Y:S02]  /*cb10*/  FSEL R93, R93, -INF , !P4 ;  /* 0xff8000005d5d7808 */ /* 0x000fe40006000000 */
[----:B------:R-:W-:Y:S02]  /*cb20*/  ISETP.GT.U32.AND P4, PT, R145, R134, PT ;  /* 0x000000869100720c */ /* 0x000fe40003f84070 */
[----:B------:R-:W-:-:S02]  /*cb30*/  ISETP.GT.U32.AND.EX P1, PT, R184, RZ, PT, P1 ;  /* 0x000000ffb800720c */ /* 0x000fc40003f24110 */
[----:B------:R-:W-:Y:S01]  /*cb40*/  FMNMX3 R0, R0, R67, R68, !PT ;  /* 0x0000004300007276 */ /* 0x000fe20007800044 */
[----:B------:R-:W-:Y:S01]  /*cb50*/  FMUL R95, R102, UR63 ;  /* 0x0000003f665f7c20 */ /* 0x000fe20008400000 */
[----:B------:R-:W-:Y:S02]  /*cb60*/  ISETP.GT.U32.AND.EX P3, PT, R159, RZ, PT, P3 ;  /* 0x000000ff9f00720c */ /* 0x000fe40003f64130 */
[----:B------:R-:W-:Y:S02]  /*cb70*/  ISETP.GT.U32.AND.EX P4, PT, R230, RZ, PT, P4 ;  /* 0x000000ffe600720c */ /* 0x000fe40003f84140 */
[----:B------:R-:W-:Y:S02]  /*cb80*/  FSEL R96, R96, -INF , !P1 ;  /* 0xff80000060607808 */ /* 0x000fe40004800000 */
[----:B------:R-:W-:Y:S02]  /*cb90*/  FMNMX3 R0, R0, R69, R4, !PT ;  /* 0x0000004500007276 */ /* 0x000fe40007800004 */
[----:B------:R-:W-:-:S02]  /*cba0*/  ISETP.GT.U32.AND P1, PT, R186, R134, PT ;  /* 0x00000086ba00720c */ /* 0x000fc40003f24070 */
[----:B------:R-:W-:Y:S01]  /*cbb0*/  FSEL R9, R9, -INF , !P3 ;  /* 0xff80000009097808 */ /* 0x000fe20005800000 */
[----:B------:R-:W-:Y:S01]  /*cbc0*/  FMUL R98, R105, UR63 ;  /* 0x0000003f69627c20 */ /* 0x000fe20008400000 */
[-C--:B------:R-:W-:Y:S02]  /*cbd0*/  ISETP.GT.U32.AND P3, PT, R160, R134.reuse, PT ;  /* 0x00000086a000720c */ /* 0x080fe40003f64070 */
[----:B------:R-:W-:Y:S02]  /*cbe0*/  FSEL R95, R95, -INF , !P4 ;  /* 0xff8000005f5f7808 */ /* 0x000fe40006000000 */
[----:B------:R-:W-:Y:S02]  /*cbf0*/  FMNMX3 R0, R0, R71, R5, !PT ;  /* 0x0000004700007276 */ /* 0x000fe40007800005 */
[----:B------:R-:W-:Y:S02]  /*cc00*/  ISETP.GT.U32.AND P4, PT, R229, R134, PT ;  /* 0x00000086e500720c */ /* 0x000fe40003f84070 */
[----:B------:R-:W-:Y:S01]  /*cc10*/  ISETP.GT.U32.AND.EX P1, PT, R187, RZ, PT, P1 ;  /* 0x000000ffbb00720c */ /* 0x000fe20003f24110 */
[----:B------:R-:W-:Y:S01]  /*cc20*/  FMUL R97, R104, UR63 ;  /* 0x0000003f68617c20 */ /* 0x000fe20008400000 */
[----:B------:R-:W-:-:S02]  /*cc30*/  ISETP.GT.U32.AND.EX P3, PT, R161, RZ, PT, P3 ;  /* 0x000000ffa100720c */ /* 0x000fc40003f64130 */
[----:B------:R-:W-:Y:S02]  /*cc40*/  FMNMX3 R0, R0, R73, R6, !PT ;  /* 0x0000004900007276 */ /* 0x000fe40007800006 */
[----:B------:R-:W-:Y:S02]  /*cc50*/  ISETP.GT.U32.AND.EX P4, PT, R228, RZ, PT, P4 ;  /* 0x000000ffe400720c */ /* 0x000fe40003f84140 */
[----:B------:R-:W-:Y:S02]  /*cc60*/  FSEL R98, R98, -INF , !P1 ;  /* 0xff80000062627808 */ /* 0x000fe40004800000 */
[-C--:B------:R-:W-:Y:S02]  /*cc70*/  ISETP.GT.U32.AND P1, PT, R188, R134.reuse, PT ;  /* 0x00000086bc00720c */ /* 0x080fe40003f24070 */
[----:B------:R-:W-:Y:S01]  /*cc80*/  FSEL R70, R70, -INF , !P3 ;  /* 0xff80000046467808 */ /* 0x000fe20005800000 */
[----:B------:R-:W-:Y:S01]  /*cc90*/  FMUL R100, R107, UR63 ;  /* 0x0000003f6b647c20 */ /* 0x000fe20008400000 */
[----:B------:R-:W-:-:S02]  /*cca0*/  ISETP.GT.U32.AND P3, PT, R162, R134, PT ;  /* 0x00000086a200720c */ /* 0x000fc40003f64070 */
[----:B------:R-:W-:Y:S02]  /*ccb0*/  FMNMX3 R0, R0, R7, R8, !PT ;  /* 0x0000000700007276 */ /* 0x000fe40007800008 */
[----:B------:R-:W-:Y:S02]  /*ccc0*/  FSEL R97, R97, -INF , !P4 ;  /* 0xff80000061617808 */ /* 0x000fe40006000000 */
[----:B------:R-:W-:Y:S02]  /*ccd0*/  ISETP.GT.U32.AND P4, PT, R146, R134, PT ;  /* 0x000000869200720c */ /* 0x000fe40003f84070 */
[----:B------:R-:W-:Y:S01]  /*cce0*/  ISETP.GT.U32.AND.EX P1, PT, R189, RZ, PT, P1 ;  /* 0x000000ffbd00720c */ /* 0x000fe20003f24110 */
[----:B------:R-:W-:Y:S01]  /*ccf0*/  FMUL R99, R106, UR63 ;  /* 0x0000003f6a637c20 */ /* 0x000fe20008400000 */
[----:B------:R-:W-:Y:S02]  /*cd00*/  ISETP.GT.U32.AND.EX P3, PT, R163, RZ, PT, P3 ;  /* 0x000000ffa300720c */ /* 0x000fe40003f64130 */
[----:B------:R-:W-:-:S02]  /*cd10*/  FMNMX3 R0, R0, R9, R10, !PT ;  /* 0x0000000900007276 */ /* 0x000fc4000780000a */
[----:B------:R-:W-:Y:S02]  /*cd20*/  ISETP.GT.U32.AND.EX P4, PT, R227, RZ, PT, P4 ;  /* 0x000000ffe300720c */ /* 0x000fe40003f84140 */
[----:B------:R-:W-:Y:S02]  /*cd30*/  FSEL R100, R100, -INF , !P1 ;  /* 0xff80000064647808 */ /* 0x000fe40004800000 */
[----:B------:R-:W-:Y:S02]  /*cd40*/  ISETP.GT.U32.AND P1, PT, R191, R134, PT ;  /* 0x00000086bf00720c */ /* 0x000fe40003f24070 */
[----:B------:R-:W-:Y:S02]  /*cd50*/  FSEL R74, R74, -INF , !P3 ;  /* 0xff8000004a4a7808 */ /* 0x000fe40005800000 */
[----:B------:R-:W-:Y:S01]  /*cd60*/  FMNMX3 R0, R0, R70, R72, !PT ;  /* 0x0000004600007276 */ /* 0x000fe20007800048 */
[----:B------:R-:W-:Y:S01]  /*cd70*/  FMUL R102, R109, UR63 ;  /* 0x0000003f6d667c20 */ /* 0x000fe20008400000 */
[----:B------:R-:W-:-:S02]  /*cd80*/  FSEL R99, R99, -INF , !P4 ;  /* 0xff80000063637808 */ /* 0x000fc40006000000 */
[----:B------:R-:W-:Y:S02]  /*cd90*/  ISETP.GT.U32.AND P4, PT, R147, R134, PT ;  /* 0x000000869300720c */ /* 0x000fe40003f84070 */
[----:B------:R-:W-:Y:S02]  /*cda0*/  ISETP.GT.U32.AND.EX P1, PT, R190, RZ, PT, P1 ;  /* 0x000000ffbe00720c */ /* 0x000fe40003f24110 */
[----:B------:R-:W-:Y:S01]  /*cdb0*/  FMNMX3 R0, R0, R74, R75, !PT ;  /* 0x0000004a00007276 */ /* 0x000fe2000780004b */
[----:B------:R-:W-:Y:S01]  /*cdc0*/  FMUL R101, R108, UR63 ;  /* 0x0000003f6c657c20 */ /* 0x000fe20008400000 */
[----:B------:R-:W-:Y:S02]  /*cdd0*/  ISETP.GT.U32.AND.EX P4, PT, R226, RZ, PT, P4 ;  /* 0x000000ffe200720c */ /* 0x000fe40003f84140 */
[----:B------:R-:W-:Y:S02]  /*cde0*/  FSEL R102, R102, -INF , !P1 ;  /* 0xff80000066667808 */ /* 0x000fe40004800000 */
[----:B------:R-:W-:-:S02]  /*cdf0*/  ISETP.GT.U32.AND P1, PT, R192, R134, PT ;  /* 0x00000086c000720c */ /* 0x000fc40003f24070 */
[----:B------:R-:W-:Y:S01]  /*ce00*/  FMNMX3 R0, R0, R76, R77, !PT ;  /* 0x0000004c00007276 */ /* 0x000fe2000780004d */
[----:B------:R-:W-:Y:S01]  /*ce10*/  FMUL R104, R111, UR63 ;  /* 0x0000003f6f687c20 */ /* 0x000fe20008400000 */
[----:B------:R-:W-:Y:S02]  /*ce20*/  FSEL R101, R101, -INF , !P4 ;  /* 0xff80000065657808 */ /* 0x000fe40006000000 */
[----:B------:R-:W-:Y:S02]  /*ce30*/  ISETP.GT.U32.AND P4, PT, R225, R134, PT ;  /* 0x00000086e100720c */ /* 0x000fe40003f84070 */
[----:B------:R-:W-:Y:S02]  /*ce40*/  ISETP.GT.U32.AND.EX P1, PT, R193, RZ, PT, P1 ;  /* 0x000000ffc100720c */ /* 0x000fe40003f24110 */
[----:B------:R-:W-:Y:S01]  /*ce50*/  FMNMX3 R0, R0, R78, R79, !PT ;  /* 0x0000004e00007276 */ /* 0x000fe2000780004f */
[----:B------:R-:W-:Y:S01]  /*ce60*/  FMUL R103, R110, UR63 ;  /* 0x0000003f6e677c20 */ /* 0x000fe20008400000 */
[----:B------:R-:W-:-:S02]  /*ce70*/  ISETP.GT.U32.AND.EX P4, PT, R224, RZ, PT, P4 ;  /* 0x000000ffe000720c */ /* 0x000fc40003f84140 */
[----:B------:R-:W-:Y:S02]  /*ce80*/  FSEL R104, R104, -INF , !P1 ;  /* 0xff80000068687808 */ /* 0x000fe40004800000 */
[----:B------:R-:W-:Y:S02]  /*ce90*/  FMNMX3 R0, R0, R80, R81, !PT ;  /* 0x0000005000007276 */ /* 0x000fe40007800051 */
[----:B------:R-:W-:Y:S01]  /*cea0*/  ISETP.GT.U32.AND P1, PT, R194, R134, PT ;  /* 0x00000086c200720c */ /* 0x000fe20003f24070 */
[----:B------:R-:W-:Y:S01]  /*ceb0*/  FMUL R106, R113, UR63 ;  /* 0x0000003f716a7c20 */ /* 0x000fe20008400000 */
[----:B------:R-:W-:Y:S02]  /*cec0*/  FSEL R103, R103, -INF , !P4 ;  /* 0xff80000067677808 */ /* 0x000fe40006000000 */
[----:B------:R-:W-:Y:S02]  /*ced0*/  FMNMX3 R0, R0, R82, R83, !PT ;  /* 0x0000005200007276 */ /* 0x000fe40007800053 */
[----:B------:R-:W-:-:S02]  /*cee0*/  ISETP.GT.U32.AND P4, PT, R148, R134, PT ;  /* 0x000000869400720c */ /* 0x000fc40003f84070 */
[----:B------:R-:W-:Y:S01]  /*cef0*/  ISETP.GT.U32.AND.EX P1, PT, R195, RZ, PT, P1 ;  /* 0x000000ffc300720c */ /* 0x000fe20003f24110 */
[----:B------:R-:W-:Y:S01]  /*cf00*/  FMUL R105, R112, UR63 ;  /* 0x0000003f70697c20 */ /* 0x000fe20008400000 */
[----:B------:R-:W-:Y:S02]  /*cf10*/  FMNMX3 R0, R0, R84, R85, !PT ;  /* 0x0000005400007276 */ /* 0x000fe40007800055 */
[----:B------:R-:W-:Y:S02]  /*cf20*/  ISETP.GT.U32.AND.EX P4, PT, R223, RZ, PT, P4 ;  /* 0x000000ffdf00720c */ /* 0x000fe40003f84140 */
[----:B------:R-:W-:Y:S02]  /*cf30*/  FSEL R106, R106, -INF , !P1 ;  /* 0xff8000006a6a7808 */ /* 0x000fe40004800000 */
[----:B------:R-:W-:Y:S01]  /*cf40*/  ISETP.GT.U32.AND P1, PT, R197, R134, PT ;  /* 0x00000086c500720c */ /* 0x000fe20003f24070 */
[----:B------:R-:W-:Y:S01]  /*cf50*/  FMUL R109, R115, UR63 ;  /* 0x0000003f736d7c20 */ /* 0x000fe20008400000 */
[----:B------:R-:W-:-:S02]  /*cf60*/  FMNMX3 R0, R0, R86, R87, !PT ;  /* 0x0000005600007276 */ /* 0x000fc40007800057 */
[----:B------:R-:W-:Y:S02]  /*cf70*/  FSEL R105, R105, -INF , !P4 ;  /* 0xff80000069697808 */ /* 0x000fe40006000000 */
[----:B------:R-:W-:Y:S02]  /*cf80*/  ISETP.GT.U32.AND P4, PT, R149, R134, PT ;  /* 0x000000869500720c */ /* 0x000fe40003f84070 */
[----:B------:R-:W-:Y:S01]  /*cf90*/  ISETP.GT.U32.AND.EX P1, PT, R196, RZ, PT, P1 ;  /* 0x000000ffc400720c */ /* 0x000fe20003f24110 */
[----:B------:R-:W-:Y:S01]  /*cfa0*/  FMUL R108, R114, UR63 ;  /* 0x0000003f726c7c20 */ /* 0x000fe20008400000 */
[----:B------:R-:W-:Y:S02]  /*cfb0*/  FMNMX3 R0, R0, R88, R89, !PT ;  /* 0x0000005800007276 */ /* 0x000fe40007800059 */
[----:B------:R-:W-:Y:S02]  /*cfc0*/  ISETP.GT.U32.AND.EX P4, PT, R222, RZ, PT, P4 ;  /* 0x000000ffde00720c */ /* 0x000fe40003f84140 */
[----:B------:R-:W-:-:S02]  /*cfd0*/  FSEL R109, R109, -INF , !P1 ;  /* 0xff8000006d6d7808 */ /* 0x000fc40004800000 */
[----:B------:R-:W-:Y:S02]  /*cfe0*/  ISETP.GT.U32.AND P1, PT, R198, R134, PT ;  /* 0x00000086c600720c */ /* 0x000fe40003f24070 */
        /* <DEDUP_REMOVED lines=9> */
[----:B------:R-:W-:Y:S02]  /*d080*/  ISETP.GT.U32.AND P1, PT, R200, R134, PT ;  /* 0x00000086c800720c */ /* 0x000fe40003f24070 */
[----:B------:R-:W-:Y:S01]  /*d090*/  FMNMX3 R0, R0, R94, R95, !PT ;  /* 0x0000005e00007276 */ /* 0x000fe2000780005f */
[----:B------:R-:W-:Y:S01]  /*d0a0*/  FMUL R112, R119, UR63 ;  /* 0x0000003f77707c20 */ /* 0x000fe20008400000 */
[----:B------:R-:W-:Y:S02]  /*d0b0*/  FSEL R117, R116, -INF , !P4 ;  /* 0xff80000074757808 */ /* 0x000fe40006000000 */
[----:B------:R-:W-:Y:S02]  /*d0c0*/  ISETP.GT.U32.AND P4, PT, R150, R134, PT ;  /* 0x000000869600720c */ /* 0x000fe40003f84070 */
[----:B------:R-:W-:-:S02]  /*d0d0*/  ISETP.GT.U32.AND.EX P1, PT, R201, RZ, PT, P1 ;  /* 0x000000ffc900720c */ /* 0x000fc40003f24110 */
[----:B------:R-:W-:Y:S01]  /*d0e0*/  FMNMX3 R0, R0, R96, R97, !PT ;  /* 0x0000006000007276 */ /* 0x000fe20007800061 */
[----:B------:R-:W-:Y:S01]  /*d0f0*/  FMUL R118, R118, UR63 ;  /* 0x0000003f76767c20 */ /* 0x000fe20008400000 */
[----:B------:R-:W-:Y:S02]  /*d100*/  ISETP.GT.U32.AND.EX P4, PT, R219, RZ, PT, P4 ;  /* 0x000000ffdb00720c */ /* 0x000fe40003f84140 */
[----:B------:R-:W-:Y:S02]  /*d110*/  FSEL R112, R112, -INF , !P1 ;  /* 0xff80000070707808 */ /* 0x000fe40004800000 */
[----:B------:R-:W-:Y:S02]  /*d120*/  FMNMX3 R0, R0, R98, R99, !PT ;  /* 0x0000006200007276 */ /* 0x000fe40007800063 */
[----:B------:R-:W-:Y:S01]  /*d130*/  ISETP.GT.U32.AND P1, PT, R203, R134, PT ;  /* 0x00000086cb00720c */ /* 0x000fe20003f24070 */
[----:B------:R-:W-:Y:S01]  /*d140*/  FMUL R113, R121, UR63 ;  /* 0x0000003f79717c20 */ /* 0x000fe20008400000 */
[----:B------:R-:W-:-:S02]  /*d150*/  FSEL R118, R118, -INF , !P4 ;  /* 0xff80000076767808 */ /* 0x000fc40006000000 */
[----:B------:R-:W-:Y:S02]  /*d160*/  FMNMX3 R0, R0, R100, R101, !PT ;  /* 0x0000006400007276 */ /* 0x000fe40007800065 */
[----:B------:R-:W-:Y:S02]  /*d170*/  ISETP.GT.U32.AND P4, PT, R151, R134, PT ;  /* 0x000000869700720c */ /* 0x000fe40003f84070 */
[----:B------:R-:W-:Y:S01]  /*d180*/  ISETP.GT.U32.AND.EX P1, PT, R202, RZ, PT, P1 ;  /* 0x000000ffca00720c */ /* 0x000fe20003f24110 */
[----:B------:R-:W-:Y:S01]  /*d190*/  FMUL R119, R120, UR63 ;  /* 0x0000003f78777c20 */ /* 0x000fe20008400000 */
[----:B------:R-:W-:Y:S02]  /*d1a0*/  FMNMX3 R0, R0, R102, R103, !PT ;  /* 0x0000006600007276 */ /* 0x000fe40007800067 */
[----:B------:R-:W-:Y:S02]  /*d1b0*/  ISETP.GT.U32.AND.EX P4, PT, R218, RZ, PT, P4 ;  /* 0x000000ffda00720c */ /* 0x000fe40003f84140 */
[----:B------:R-:W-:-:S02]  /*d1c0*/  FSEL R113, R113, -INF , !P1 ;  /* 0xff80000071717808 */ /* 0x000fc40004800000 */
[----:B------:R-:W-:Y:S01]  /*d1d0*/  ISETP.GT.U32.AND P1, PT, R204, R134, PT ;  /* 0x00000086cc00720c */ /* 0x000fe20003f24070 */
[----:B------:R-:W-:Y:S01]  /*d1e0*/  FMUL R114, R123, UR63 ;  /* 0x0000003f7b727c20 */ /* 0x000fe20008400000 */
[----:B------:R-:W-:Y:S02]  /*d1f0*/  FMNMX3 R0, R0, R104, R105, !PT ;  /* 0x0000006800007276 */ /* 0x000fe40007800069 */
[----:B------:R-:W-:Y:S02]  /*d200*/  FSEL R119, R119, -INF , !P4 ;  /* 0xff80000077777808 */ /* 0x000fe40006000000 */
[----:B------:R-:W-:Y:S02]  /*d210*/  ISETP.GT.U32.AND P4, PT, R217, R134, PT ;  /* 0x00000086d900720c */ /* 0x000fe40003f84070 */
[----:B------:R-:W-:Y:S01]  /*d220*/  ISETP.GT.U32.AND.EX P1, PT, R205, RZ, PT, P1 ;  /* 0x000000ffcd00720c */ /* 0x000fe20003f24110 */
[----:B------:R-:W-:Y:S01]  /*d230*/  FMUL R120, R122, UR63 ;  /* 0x0000003f7a787c20 */ /* 0x000fe20008400000 */
[----:B------:R-:W-:-:S02]  /*d240*/  FMNMX3 R0, R0, R106, R108, !PT ;  /* 0x0000006a00007276 */ /* 0x000fc4000780006c */
[----:B------:R-:W-:Y:S02]  /*d250*/  ISETP.GT.U32.AND.EX P4, PT, R216, RZ, PT, P4 ;  /* 0x000000ffd800720c */ /* 0x000fe40003f84140 */
[----:B------:R-:W-:Y:S02]  /*d260*/  FSEL R114, R114, -INF , !P1 ;  /* 0xff80000072727808 */ /* 0x000fe40004800000 */
[-C--:B------:R-:W-:Y:S02]  /*d270*/  ISETP.GT.U32.AND P1, PT, R206, R134.reuse, PT ;  /* 0x00000086ce00720c */ /* 0x080fe40003f24070 */
[----:B------:R-:W-:Y:S01]  /*d280*/  FMNMX3 R0, R0, R109, R117, !PT ;  /* 0x0000006d00007276 */ /* 0x000fe20007800075 */
[----:B------:R-:W-:Y:S01]  /*d290*/  FMUL R115, R125, UR63 ;  /* 0x0000003f7d737c20 */ /* 0x000fe20008400000 */
[----:B------:R-:W-:Y:S02]  /*d2a0*/  FSEL R120, R120, -INF , !P4 ;  /* 0xff80000078787808 */ /* 0x000fe40006000000 */
[----:B------:R-:W-:-:S02]  /*d2b0*/  ISETP.GT.U32.AND P4, PT, R152, R134, PT ;  /* 0x000000869800720c */ /* 0x000fc40003f84070 */
[----:B------:R-:W-:Y:S02]  /*d2c0*/  ISETP.GT.U32.AND.EX P1, PT, R207, RZ, PT, P1 ;  /* 0x000000ffcf00720c */ /* 0x000fe40003f24110 */
[----:B------:R-:W-:Y:S01]  /*d2d0*/  FMNMX3 R0, R0, R111, R118, !PT ;  /* 0x0000006f00007276 */ /* 0x000fe20007800076 */
[----:B------:R-:W-:Y:S01]  /*d2e0*/  FMUL R121, R124, UR63 ;  /* 0x0000003f7c797c20 */ /* 0x000fe20008400000 */
[----:B------:R-:W-:Y:S02]  /*d2f0*/  ISETP.GT.U32.AND.EX P4, PT, R215, RZ, PT, P4 ;  /* 0x000000ffd700720c */ /* 0x000fe40003f84140 */
[----:B------:R-:W-:Y:S02]  /*d300*/  FSEL R115, R115, -INF , !P1 ;  /* 0xff80000073737808 */ /* 0x000fe40004800000 */
[----:B------:R-:W-:Y:S02]  /*d310*/  ISETP.GT.U32.AND P1, PT, R214, R134, PT ;  /* 0x00000086d600720c */ /* 0x000fe40003f24070 */
[----:B------:R-:W-:Y:S01]  /*d320*/  FMNMX3 R0, R0, R112, R119, !PT ;  /* 0x0000007000007276 */ /* 0x000fe20007800077 */
[----:B------:R-:W-:Y:S01]  /*d330*/  FMUL R124, R126, UR63 ;  /* 0x0000003f7e7c7c20 */ /* 0x000fe20008400000 */
[----:B------:R-:W-:-:S02]  /*d340*/  IADD3 R210, P0, PT, R2, 0x17e, RZ ;  /* 0x0000017e02d27810 */ /* 0x000fc40007f1e0ff */
[----:B------:R-:W-:Y:S02]  /*d350*/  FSEL R121, R121, -INF , !P4 ;  /* 0xff80000079797808 */ /* 0x000fe40006000000 */
[-C--:B------:R-:W-:Y:S02]  /*d360*/  ISETP.GT.U32.AND P3, PT, R154, R134.reuse, PT ;  /* 0x000000869a00720c */ /* 0x080fe40003f64070 */
[-C--:B------:R-:W-:Y:S02]  /*d370*/  ISETP.GT.U32.AND P4, PT, R208, R134.reuse, PT ;  /* 0x00000086d000720c */ /* 0x080fe40003f84070 */
[----:B------:R-:W-:Y:S02]  /*d380*/  ISETP.GT.U32.AND.EX P1, PT, R153, RZ, PT, P1 ;  /* 0x000000ff9900720c */ /* 0x000fe40003f24110 */
[----:B------:R-:W-:Y:S01]  /*d390*/  FMNMX3 R0, R0, R113, R120, !PT ;  /* 0x0000007100007276 */ /* 0x000fe20007800078 */
[----:B------:R-:W-:Y:S01]  /*d3a0*/  FMUL R123, R127, UR63 ;  /* 0x0000003f7f7b7c20 */ /* 0x000fe20008400000 */
[----:B------:R-:W-:Y:S01]  /*d3b0*/  IADD3 R211, P6, PT, R2, 0x17f, RZ ;  /* 0x0000017f02d37810 */ /* 0x000fe20007fde0ff */
[----:B------:R-:W-:Y:S01]  /*d3c0*/  FMUL R122, R128, UR63 ;  /* 0x0000003f807a7c20 */ /* 0x000fe20008400000 */
[----:B------:R-:W-:-:S02]  /*d3d0*/  ISETP.GT.U32.AND P2, PT, R210, R134, PT ;  /* 0x00000086d200720c */ /* 0x000fc40003f44070 */
[----:B------:R-:W-:Y:S02]  /*d3e0*/  IADD3.X R210, PT, PT, RZ, R3, RZ, P0, !PT ;  /* 0x00000003ffd27210 */ /* 0x000fe400007fe4ff */
[----:B------:R-:W-:Y:S02]  /*d3f0*/  ISETP.GT.U32.AND.EX P3, PT, R245, RZ, PT, P3 ;  /* 0x000000fff500720c */ /* 0x000fe40003f64130 */
[----:B------:R-:W-:Y:S02]  /*d400*/  ISETP.GT.U32.AND.EX P4, PT, R209, RZ, PT, P4 ;  /* 0x000000ffd100720c */ /* 0x000fe40003f84140 */
[----:B------:R-:W-:Y:S02]  /*d410*/  FSEL R124, R124, -INF , !P1 ;  /* 0xff8000007c7c7808 */ /* 0x000fe40004800000 */
[----:B------:R-:W-:Y:S01]  /*d420*/  FMNMX3 R0, R0, R114, R121, !PT ;  /* 0x0000007200007276 */ /* 0x000fe20007800079 */
[----:B------:R-:W-:Y:S01]  /*d430*/  FMUL R116, R129, UR63 ;  /* 0x0000003f81747c20 */ /* 0x000fe20008400000 */
[----:B------:R-:W-:Y:S01]  /*d440*/  ISETP.GT.U32.AND P0, PT, R211, R134, PT ;  /* 0x00000086d300720c */ /* 0x000fe20003f04070 */
[----:B------:R-:W-:-:S02]  /*d450*/  IMAD.X R211, RZ, RZ, R3, P6 ;  /* 0x000000ffffd37224 */ /* 0x000fc400030e0603 */
[----:B------:R-:W-:Y:S01]  /*d460*/  FMUL R110, R130, UR63 ;  /* 0x0000003f826e7c20 */ /* 0x000fe20008400000 */
[----:B------:R-:W-:Y:S02]  /*d470*/  ISETP.GT.U32.AND.EX P2, PT, R210, RZ, PT, P2 ;  /* 0x000000ffd200720c */ /* 0x000fe40003f44120 */
[----:B------:R-:W-:Y:S02]  /*d480*/  ISETP.GT.U32.AND.EX P5, PT, R138, RZ, PT, P5 ;  /* 0x000000ff8a00720c */ /* 0x000fe40003fa4150 */
[----:B------:R-:W-:Y:S02]  /*d490*/  FSEL R123, R123, -INF , !P4 ;  /* 0xff8000007b7b7808 */ /* 0x000fe40006000000 */
[----:B------:R-:W-:Y:S02]  /*d4a0*/  FSEL R122, R122, -INF , !P3 ;  /* 0xff8000007a7a7808 */ /* 0x000fe40005800000 */
[----:B------:R-:W-:Y:S01]  /*d4b0*/  FMNMX3 R0, R0, R115, R124, !PT ;  /* 0x0000007300007276 */ /* 0x000fe2000780007c */
[----:B------:R-:W-:Y:S01]  /*d4c0*/  FMUL R107, R131, UR63 ;  /* 0x0000003f836b7c20 */ /* 0x000fe20008400000 */
[----:B------:R-:W-:-:S02]  /*d4d0*/  ISETP.GT.U32.AND.EX P0, PT, R211, RZ, PT, P0 ;  /* 0x000000ffd300720c */ /* 0x000fc40003f04100 */
[----:B------:R-:W-:Y:S02]  /*d4e0*/  FSEL R116, R116, -INF , !P5 ;  /* 0xff80000074747808 */ /* 0x000fe40006800000 */
[----:B------:R-:W-:Y:S02]  /*d4f0*/  FSEL R110, R110, -INF , !P2 ;  /* 0xff8000006e6e7808 */ /* 0x000fe40005000000 */
[----:B------:R-:W-:Y:S02]  /*d500*/  FMNMX3 R0, R0, R123, R122, !PT ;  /* 0x0000007b00007276 */ /* 0x000fe4000780007a */
[----:B------:R-:W-:Y:S02]  /*d510*/  FSEL R107, R107, -INF , !P0 ;  /* 0xff8000006b6b7808 */ /* 0x000fe40004000000 */
[----:B------:R-:W-:-:S04]  /*d520*/  FMNMX3 R0, R0, R116, R110, !PT ;  /* 0x0000007400007276 */ /* 0x000fc8000780006e */
[----:B------:R-:W-:-:S05]  /*d530*/  FMNMX3 R0, R0, R107, R135, !PT ;  /* 0x0000006b00007276 */ /* 0x000fca0007800087 */
[--C-:B------:R-:W-:Y:S01]  /*d540*/  FADD R126, R248, -R0.reuse ;  /* 0x80000000f87e7221 */ /* 0x100fe20000000000 */
[----:B------:R-:W-:-:S03]  /*d550*/  FADD R128, R251, -R0 ;  /* 0x80000000fb807221 */ /* 0x000fc60000000000 */
[----:B------:R-:W-:-:S04]  /*d560*/  FMUL R126, R126, 1.4426950216293334961 ;  /* 0x3fb8aa3b7e7e7820 */ /* 0x000fc80000400000 */
[----:B------:R0:W2:Y:S01]  /*d570*/  MUFU.EX2 R127, R126 ;  /* 0x0000007e007f7308 */ /* 0x0000a20000000800 */
[--C-:B------:R-:W-:Y:S01]  /*d580*/  FADD R130, R250, -R0.reuse ;  /* 0x80000000fa827221 */ /* 0x100fe20000000000 */
[----:B0-----:R-:W-:Y:S01]  /*d590*/  FMUL R126, R128, 1.4426950216293334961 ;  /* 0x3fb8aa3b807e7820 */ /* 0x001fe20000400000 */
[----:B------:R-:W-:-:S04]  /*d5a0*/  FADD R128, R252, -R0 ;  /* 0x80000000fc807221 */ /* 0x000fc80000000000 */
[----:B------:R-:W-:-:S04]  /*d5b0*/  FMUL R128, R128, 1.4426950216293334961 ;  /* 0x3fb8aa3b80807820 */ /* 0x000fc80000400000 */
[----:B------:R0:W3:Y:S02]  /*d5c0*/  MUFU.EX2 R129, R128 ;  /* 0x0000008000817308 */ /* 0x0000e40000000800 */
[----:B0-----:R-:W-:Y:S01]  /*d5d0*/  FMUL R128, R130, 1.4426950216293334961 ;  /* 0x3fb8aa3b82807820 */ /* 0x001fe20000400000 */
[--C-:B------:R-:W-:Y:S02]  /*d5e0*/  FADD R130, R132, -R0.reuse ;  /* 0x8000000084827221 */ /* 0x100fe40000000000 */
[----:B------:R0:W5:Y:S01]  /*d5f0*/  LDL.LU R132, [R1+0x234] ;  /* 0x0002340001847983 */ /* 0x0001620000300800 */
[--C-:B------:R-:W-:Y:S01]  /*d600*/  FADD R55, R55, -R0.reuse ;  /* 0x8000000037377221 */ /* 0x100fe20000000000 */
[--C-:B------:R-:W-:Y:S02]  /*d610*/  FADD R131, R133, -R0.reuse ;  /* 0x8000000085837221 */ /* 0x100fe40000000000 */
[----:B------:R-:W4:Y:S01]  /*d620*/  S2R R133, SR_TID.X ;  /* 0x0000000000857919 */ /* 0x000f220000002100 */
[----:B------:R-:W-:Y:S01]  /*d630*/  FMUL R55, R55, 1.4426950216293334961 ;  /* 0x3fb8aa3b37377820 */ /* 0x000fe20000400000 */
[--C-:B------:R-:W-:Y:S01]  /*d640*/  FADD R56, R56, -R0.reuse ;  /* 0x8000000038387221 */ /* 0x100fe20000000000 */
[----:B------:R-:W-:-:S02]  /*d650*/  FADD R57, R57, -R0 ;  /* 0x8000000039397221 */ /* 0x000fc40000000000 */
[----:B------:R1:W0:Y:S02]  /*d660*/  MUFU.EX2 R140, R55 ;  /* 0x00000037008c7308 */ /* 0x0002240000000800 */
[----:B------:R-:W-:Y:S01]  /*d670*/  FMUL R57, R57, 1.4426950216293334961 ;  /* 0x3fb8aa3b39397820 */ /* 0x000fe20000400000 */
[----:B-1----:R-:W-:Y:S01]  /*d680*/  FMUL R55, R56, 1.4426950216293334961 ;  /* 0x3fb8aa3b38377820 */ /* 0x002fe20000400000 */
[----:B------:R-:W-:-:S04]  /*d690*/  FADD R56, R60, -R0 ;  /* 0x800000003c387221 */ /* 0x000fc80000000000 */
[----:B------:R1:W0:Y:S01]  /*d6a0*/  MUFU.EX2 R142, R57 ;  /* 0x00000039008e7308 */ /* 0x0002220000000800 */
[----:B------:R-:W-:Y:S01]  /*d6b0*/  FMUL R56, R56, 1.4426950216293334961 ;  /* 0x3fb8aa3b38387820 */ /* 0x000fe20000400000 */
[----:B-1----:R-:W-:-:S06]  /*d6c0*/  FADD R57, R61, -R0 ;  /* 0x800000003d397221 */ /* 0x002fcc0000000000 */
[----:B------:R1:W0:Y:S01]  /*d6d0*/  MUFU.EX2 R61, R56 ;  /* 0x00000038003d7308 */ /* 0x0002220000000800 */
[----:B------:R-:W-:Y:S01]  /*d6e0*/  FMUL R57, R57, 1.4426950216293334961 ;  /* 0x3fb8aa3b39397820 */ /* 0x000fe20000400000 */
[----:B------:R-:W-:Y:S01]  /*d6f0*/  FMUL R131, R131, 1.4426950216293334961 ;  /* 0x3fb8aa3b83837820 */ /* 0x000fe20000400000 */
[--C-:B-1----:R-:W-:Y:S01]  /*d700*/  FADD R56, R62, -R0.reuse ;  /* 0x800000003e387221 */ /* 0x102fe20000000000 */
[----:B------:R-:W-:-:S04]  /*d710*/  FADD R136, R11, -R0 ;  /* 0x800000000b887221 */ /* 0x000fc80000000000 */
[----:B------:R1:W0:Y:S01]  /*d720*/  MUFU.EX2 R62, R57 ;  /* 0x00000039003e7308 */ /* 0x0002220000000800 */
[----:B------:R-:W-:Y:S01]  /*d730*/  FMUL R56, R56, 1.4426950216293334961 ;  /* 0x3fb8aa3b38387820 */ /* 0x000fe20000400000 */
[----:B------:R-:W-:Y:S01]  /*d740*/  FMUL R136, R136, 1.4426950216293334961 ;  /* 0x3fb8aa3b88887820 */ /* 0x000fe20000400000 */
[----:B-1----:R-:W-:-:S05]  /*d750*/  FADD R57, R63, -R0 ;  /* 0x800000003f397221 */ /* 0x002fca0000000000 */
[----:B------:R1:W0:Y:S01]  /*d760*/  MUFU.EX2 R63, R56 ;  /* 0x00000038003f7308 */ /* 0x0002220000000800 */
[----:B------:R-:W-:-:S07]  /*d770*/  FMUL R57, R57, 1.4426950216293334961 ;  /* 0x3fb8aa3b39397820 */ /* 0x000fce0000400000 */
[----:B------:R0:W2:Y:S01]  /*d780*/  MUFU.EX2 R11, R131 ;  /* 0x00000083000b7308 */ /* 0x0000a20000000800 */
[--C-:B-1----:R-:W-:Y:S01]  /*d790*/  FADD R56, R64, -R0.reuse ;  /* 0x8000000040387221 */ /* 0x102fe20000000000 */
[----:B------:R-:W-:-:S03]  /*d7a0*/  FADD R15, R15, -R0 ;  /* 0x800000000f0f7221 */ /* 0x000fc60000000000 */
[----:B------:R-:W-:Y:S01]  /*d7b0*/  FMUL R56, R56, 1.4426950216293334961 ;  /* 0x3fb8aa3b38387820 */ /* 0x000fe20000400000 */
[----:B0-----:R-:W-:Y:S02]  /*d7c0*/  FADD R131, R12, -R0 ;  /* 0x800000000c837221 */ /* 0x001fe40000000000 */
[----:B------:R0:W1:Y:S01]  /*d7d0*/  MUFU.EX2 R64, R57 ;  /* 0x0000003900407308 */ /* 0x0000620000000800 */
[----:B----4-:R-:W-:Y:S01]  /*d7e0*/  LOP3.LUT P6, RZ, R133, 0xff, RZ, 0xc0, !PT ;  /* 0x000000ff85ff7812 */ /* 0x010fe200078cc0ff */
[----:B------:R-:W-:-:S06]  /*d7f0*/  FMUL R131, R131, 1.4426950216293334961 ;  /* 0x3fb8aa3b83837820 */ /* 0x000fcc0000400000 */
[----:B------:R4:W1:Y:S01]  /*d800*/  MUFU.EX2 R12, R136 ;  /* 0x00000088000c7308 */ /* 0x0008620000000800 */
[--C-:B0-----:R-:W-:Y:S01]  /*d810*/  FADD R57, R65, -R0.reuse ;  /* 0x8000000041397221 */ /* 0x101fe20000000000 */
[----:B------:R-:W-:Y:S01]  /*d820*/  FMUL R15, R15, 1.4426950216293334961 ;  /* 0x3fb8aa3b0f0f7820 */ /* 0x000fe20000400000 */
[--C-:B------:R-:W-:Y:S01]  /*d830*/  FADD R19, R19, -R0.reuse ;  /* 0x8000000013137221 */ /* 0x100fe20000000000 */
[----:B------:R-:W-:Y:S01]  /*d840*/  USHF.L.U32 UR67, UR67, 0x1f, URZ ;  /* 0x0000001f43437899 */ /* 0x000fe200080006ff */
[--C-:B------:R-:W-:Y:S01]  /*d850*/  FADD R143, R67, -R0.reuse ;  /* 0x80000000438f7221 */ /* 0x100fe20000000000 */
[--C-:B------:R-:W-:Y:S01]  /*d860*/  FADD R21, R21, -R0.reuse ;  /* 0x8000000015157221 */ /* 0x100fe20000000000 */
[----:B------:R-:W0:Y:S01]  /*d870*/  @!P6 SYNCS.CCTL.IV [UR52+0x14010] ;  /* 0x01401000ff00e9b1 */ /* 0x000e220008000034 */
[----:B------:R1:W0:Y:S01]  /*d880*/  MUFU.EX2 R65, R56 ;  /* 0x0000003800417308 */ /* 0x0002220000000800 */
[----:B----4-:R-:W-:Y:S01]  /*d890*/  FADD R136, R13, -R0 ;  /* 0x800000000d887221 */ /* 0x010fe20000000000 */
[----:B------:R-:W-:Y:S01]  /*d8a0*/  FMUL R19, R19, 1.4426950216293334961 ;  /* 0x3fb8aa3b13137820 */ /* 0x000fe20000400000 */
[----:B------:R-:W-:Y:S01]  /*d8b0*/  FMUL R21, R21, 1.4426950216293334961 ;  /* 0x3fb8aa3b15157820 */ /* 0x000fe20000400000 */
[----:B------:R-:W-:-:S04]  /*d8c0*/  NOP ;  /* 0x0000000000007918 */ /* 0x000fc80000000000 */
[----:B------:R4:W0:Y:S01]  /*d8d0*/  MUFU.EX2 R13, R131 ;  /* 0x00000083000d7308 */ /* 0x0008220000000800 */
[----:B-1----:R-:W-:-:S04]  /*d8e0*/  FADD R56, R66, -R0 ;  /* 0x8000000042387221 */ /* 0x002fc80000000000 */
[----:B------:R-:W-:Y:S01]  /*d8f0*/  FMUL R56, R56, 1.4426950216293334961 ;  /* 0x3fb8aa3b38387820 */ /* 0x000fe20000400000 */
[----:B----4-:R-:W-:Y:S01]  /*d900*/  FMUL R131, R136, 1.4426950216293334961 ;  /* 0x3fb8aa3b88837820 */ /* 0x010fe20000400000 */
[--C-:B------:R-:W-:Y:S02]  /*d910*/  FADD R136, R16, -R0.reuse ;  /* 0x8000000010887221 */ /* 0x100fe40000000000 */
[----:B------:R1:W4:Y:S01]  /*d920*/  MUFU.EX2 R16, R15 ;  /* 0x0000000f00107308 */ /* 0x0003220000000800 */
[----:B------:R-:W-:-:S07]  /*d930*/  FADD R35, R35, -R0 ;  /* 0x8000000023237221 */ /* 0x000fce0000000000 */
[----:B------:R0:W2:Y:S01]  /*d940*/  MUFU.EX2 R67, R56 ;  /* 0x0000003800437308 */ /* 0x0000a20000000800 */
[----:B-1----:R-:W-:Y:S01]  /*d950*/  FMUL R15, R136, 1.4426950216293334961 ;  /* 0x3fb8aa3b880f7820 */ /* 0x002fe20000400000 */
[----:B------:R-:W-:Y:S01]  /*d960*/  FADD R136, R20, -R0 ;  /* 0x8000000014887221 */ /* 0x000fe20000000000 */
[----:B0-----:R-:W-:-:S05]  /*d970*/  MOV R56, UR67 ;  /* 0x0000004300387c02 */ /* 0x001fca0008000f00 */
[----:B------:R0:W1:Y:S01]  /*d980*/  MUFU.EX2 R20, R19 ;  /* 0x0000001300147308 */ /* 0x0000620000000800 */
[----:B------:R-:W1:Y:S01]  /*d990*/  SYNCS.PHASECHK.TRANS64.TRYWAIT P0, [UR55], R56 ;  /* 0x00000038ff0075a7 */ /* 0x000e620008001137 */
[----:B------:R-:W-:Y:S01]  /*d9a0*/  FMUL R35, R35, 1.4426950216293334961 ;  /* 0x3fb8aa3b23237820 */ /* 0x000fe20000400000 */
[----:B0-----:R-:W-:Y:S01]  /*d9b0*/  FMUL R19, R136, 1.4426950216293334961 ;  /* 0x3fb8aa3b88137820 */ /* 0x001fe20000400000 */
[----:B------:R-:W-:-:S04]  /*d9c0*/  FADD R136, R22, -R0 ;  /* 0x8000000016887221 */ /* 0x000fc80000000000 */
[----:B------:R0:W1:Y:S01]  /*d9d0*/  MUFU.EX2 R22, R21 ;  /* 0x0000001500167308 */ /* 0x0000620000000800 */
[--C-:B------:R-:W-:Y:S01]  /*d9e0*/  FADD R37, R37, -R0.reuse ;  /* 0x8000000025257221 */ /* 0x100fe20000000000 */
[--C-:B------:R-:W-:Y:S01]  /*d9f0*/  FADD R39, R39, -R0.reuse ;  /* 0x8000000027277221 */ /* 0x100fe20000000000 */
[----:B0-----:R-:W-:Y:S01]  /*da00*/  FMUL R21, R136, 1.4426950216293334961 ;  /* 0x3fb8aa3b88157820 */ /* 0x001fe20000400000 */
[----:B------:R-:W-:Y:S01]  /*da10*/  FADD R136, R36, -R0 ;  /* 0x8000000024887221 */ /* 0x000fe20000000000 */
[----:B------:R-:W-:-:S03]  /*da20*/  FMUL R37, R37, 1.4426950216293334961 ;  /* 0x3fb8aa3b25257820 */ /* 0x000fc60000400000 */
[----:B------:R0:W1:Y:S01]  /*da30*/  MUFU.EX2 R36, R35 ;  /* 0x0000002300247308 */ /* 0x0000620000000800 */
[----:B------:R-:W-:Y:S01]  /*da40*/  FMUL R39, R39, 1.4426950216293334961 ;  /* 0x3fb8aa3b27277820 */ /* 0x000fe20000400000 */
[--C-:B------:R-:W-:Y:S01]  /*da50*/  FADD R53, R53, -R0.reuse ;  /* 0x8000000035357221 */ /* 0x100fe20000000000 */
[----:B0-----:R-:W-:Y:S01]  /*da60*/  FMUL R35, R136, 1.4426950216293334961 ;  /* 0x3fb8aa3b88237820 */ /* 0x001fe20000400000 */
[----:B------:R-:W-:-:S04]  /*da70*/  FADD R136, R38, -R0 ;  /* 0x8000000026887221 */ /* 0x000fc80000000000 */
[----:B------:R0:W1:Y:S01]  /*da80*/  MUFU.EX2 R38, R37 ;  /* 0x0000002500267308 */ /* 0x0000620000000800 */
[----:B------:R-:W-:Y:S01]  /*da90*/  FMUL R53, R53, 1.4426950216293334961 ;  /* 0x3fb8aa3b35357820 */ /* 0x000fe20000400000 */
[--C-:B------:R-:W-:Y:S01]  /*daa0*/  FADD R125, R249, -R0.reuse ;  /* 0x80000000f97d7221 */ /* 0x100fe20000000000 */
[--C-:B------:R-:W-:Y:S01]  /*dab0*/  FADD R14, R14, -R0.reuse ;  /* 0x800000000e0e7221 */ /* 0x100fe20000000000 */
[----:B0-----:R-:W-:Y:S01]  /*dac0*/  FMUL R37, R136, 1.4426950216293334961 ;  /* 0x3fb8aa3b88257820 */ /* 0x001fe20000400000 */
[----:B------:R-:W-:-:S03]  /*dad0*/  FADD R136, R40, -R0 ;  /* 0x8000000028887221 */ /* 0x000fc60000000000 */
[----:B------:R0:W1:Y:S01]  /*dae0*/  MUFU.EX2 R40, R39 ;  /* 0x0000002700287308 */ /* 0x0000620000000800 */
[--C-:B------:R-:W-:Y:S01]  /*daf0*/  FADD R17, R17, -R0.reuse ;  /* 0x8000000011117221 */ /* 0x100fe20000000000 */
[--C-:B------:R-:W-:Y:S01]  /*db00*/  FADD R18, R18, -R0.reuse ;  /* 0x8000000012127221 */ /* 0x100fe20000000000 */
[--C-:B------:R-:W-:Y:S01]  /*db10*/  FADD R23, R23, -R0.reuse ;  /* 0x8000000017177221 */ /* 0x100fe20000000000 */
[--C-:B------:R-:W-:Y:S01]  /*db20*/  FADD R24, R24, -R0.reuse ;  /* 0x8000000018187221 */ /* 0x100fe20000000000 */
[--C-:B------:R-:W-:Y:S01]  /*db30*/  FADD R25, R25, -R0.reuse ;  /* 0x8000000019197221 */ /* 0x100fe20000000000 */
[--C-:B------:R-:W-:Y:S01]  /*db40*/  FADD R26, R26, -R0.reuse ;  /* 0x800000001a1a7221 */ /* 0x100fe20000000000 */
[--C-:B------:R-:W-:Y:S01]  /*db50*/  FADD R27, R27, -R0.reuse ;  /* 0x800000001b1b7221 */ /* 0x100fe20000000000 */
[--C-:B------:R-:W-:Y:S01]  /*db60*/  FADD R28, R28, -R0.reuse ;  /* 0x800000001c1c7221 */ /* 0x100fe20000000000 */
[----:B0-----:R-:W-:Y:S01]  /*db70*/  FMUL R39, R136, 1.4426950216293334961 ;  /* 0x3fb8aa3b88277820 */ /* 0x001fe20000400000 */
        /* <DEDUP_REMOVED lines=25> */
[----:B------:R0:W0:Y:S01]  /*dd10*/  MUFU.EX2 R54, R53 ;  /* 0x0000003500367308 */ /* 0x0000220000000800 */
[----:B------:R-:W-:Y:S01]  /*dd20*/  FMUL R125, R125, 1.4426950216293334961 ;  /* 0x3fb8aa3b7d7d7820 */ /* 0x000fe20000400000 */
        /* <DEDUP_REMOVED lines=28> */
[----:B0-----:R-:W-:Y:S01]  /*def0*/  FMUL R53, R136, 1.4426950216293334961 ;  /* 0x3fb8aa3b88357820 */ /* 0x001fe20000400000 */
        /* <DEDUP_REMOVED lines=8> */
[----:B------:R-:W0:Y:S01]  /*df80*/  MUFU.EX2 R125, R125 ;  /* 0x0000007d007d7308 */ /* 0x000e220000000800 */
[----:B------:R-:W-:-:S07]  /*df90*/  FADD R68, R68, -R0 ;  /* 0x8000000044447221 */ /* 0x000fce0000000000 */
[----:B------:R-:W0:Y:S01]  /*dfa0*/  MUFU.EX2 R126, R126 ;  /* 0x0000007e007e7308 */ /* 0x000e220000000800 */
[----:B------:R-:W-:-:S07]  /*dfb0*/  FMUL R68, R68, 1.4426950216293334961 ;  /* 0x3fb8aa3b44447820 */ /* 0x000fce0000400000 */
[----:B------:R-:W0:Y:S08]  /*dfc0*/  MUFU.EX2 R128, R128 ;  /* 0x0000008000807308 */ /* 0x000e300000000800 */
        /* <DEDUP_REMOVED lines=44> */
[----:B------:R-:W0:Y:S01]  /*e290*/  MUFU.EX2 R147, R5 ;  /* 0x0000000500937308 */ /* 0x000e220000000800 */
[----:B------:R-:W-:-:S07]  /*e2a0*/  FADD R150, R73, -R0 ;  /* 0x8000000049967221 */ /* 0x000fce0000000000 */
[----:B------:R0:W2:Y:S02]  /*e2b0*/  MUFU.EX2 R144, R68 ;  /* 0x0000004400907308 */ /* 0x0000a40000000800 */
[----:B0-----:R-:W-:Y:S01]  /*e2c0*/  IMAD.U32 R68, RZ, RZ, UR66 ;  /* 0x00000042ff447e24 */ /* 0x001fe2000f8e00ff */
[----:B-1-34-:R-:W-:Y:S06]  /*e2d0*/  @!P0 BRA `(.L_x_15) ;  /* 0x0000005400348947 */ /* 0x01afec0003800000 */
.L_x_24:
[----:B------:R-:W3:Y:S04]  /*e2e0*/  LDL.64 R152, [R1+0x108] ;  /* 0x0001080001987983 */ /* 0x000ee80000100a00 */
[----:B------:R-:W4:Y:S04]  /*e2f0*/  LDL.64 R4, [R1+0x128] ;  /* 0x0001280001047983 */ /* 0x000f280000100a00 */
[----:B--2---:R-:W2:Y:S04]  /*e300*/  LDL.64 R136, [R1+0xc8] ;  /* 0x0000c80001887983 */ /* 0x004ea80000100a00 */
[----:B------:R-:W2:Y:S04]  /*e310*/  LDL.64 R164, [R1+0xa8] ;  /* 0x0000a80001a47983 */ /* 0x000ea80000100a00 */
[----:B------:R-:W2:Y:S04]  /*e320*/  LDL.64 R162, [R1+0x88] ;  /* 0x0000880001a27983 */ /* 0x000ea80000100a00 */
[----:B------:R-:W2:Y:S04]  /*e330*/  LDL.64 R156, [R1+0x48] ;  /* 0x00004800019c7983 */ /* 0x000ea80000100a00 */
[----:B------:R-:W2:Y:S01]  /*e340*/  LDL.64 R138, [R1+0xe8] ;  /* 0x0000e800018a7983 */ /* 0x000ea20000100a00 */
[----:B------:R-:W-:-:S03]  /*e350*/  MOV R58, UR66 ;  /* 0x00000042003a7c02 */ /* 0x000fc60008000f00 */
[----:B------:R-:W2:Y:S04]  /*e360*/  LDL.64 R158, [R1+0x68] ;  /* 0x00006800019e7983 */ /* 0x000ea80000100a00 */
[----:B------:R-:W2:Y:S01]  /*e370*/  LDL.64 R160, [R1+0x100] ;  /* 0x0001000001a07983 */ /* 0x000ea20000100a00 */
[----:B------:R-:W-:-:S03]  /*e380*/  FADD R151, R6, -R0 ;  /* 0x8000000006977221 */ /* 0x000fc60000000000 */
[----:B------:R-:W2:Y:S01]  /*e390*/  LDL.64 R154, [R1+0xe0] ;  /* 0x0000e000019a7983 */ /* 0x000ea20000100a00 */
[----:B------:R-:W-:Y:S02]  /*e3a0*/  IMAD.U32 R56, RZ, RZ, UR66 ;  /* 0x00000042ff387e24 */ /* 0x000fe4000f8e00ff */
[----:B------:R-:W-:Y:S01]  /*e3b0*/  FADD R7, R7, -R0 ;  /* 0x8000000007077221 */ /* 0x000fe20000000000 */
[----:B------:R-:W2:Y:S04]  /*e3c0*/  LDL.64 R166, [R1+0x40] ;  /* 0x0000400001a67983 */ /* 0x000ea80000100a00 */
        /* <DEDUP_REMOVED lines=10> */
[----:B------:R-:W2:Y:S01]  /*e470*/  LDL.64 R184, [R1+0x50] ;  /* 0x0000500001b87983 */ /* 0x000ea20000100a00 */
[----:B---3--:R-:W-:-:S03]  /*e480*/  IMAD.WIDE R58, R58, 0x2, R152 ;  /* 0x000000023a3a7825 */ /* 0x008fc600078e0298 */
[----:B------:R-:W3:Y:S01]  /*e490*/  LDL.64 R152, [R1+0x120] ;  /* 0x0001200001987983 */ /* 0x000ee20000100a00 */
[----:B----4-:R-:W-:Y:S01]  /*e4a0*/  IMAD.WIDE R68, R68, 0x2, R4 ;  /* 0x0000000244447825 */ /* 0x010fe200078e0204 */
[----:B------:R-:W-:-:S05]  /*e4b0*/  MOV R4, UR66 ;  /* 0x0000004200047c02 */ /* 0x000fca0008000f00 */
[----:B--2---:R-:W-:Y:S01]  /*e4c0*/  IMAD.WIDE R4, R4, 0x2, R136 ;  /* 0x0000000204047825 */ /* 0x004fe200078e0288 */
[----:B------:R-:W-:-:S03]  /*e4d0*/  MOV R6, UR66 ;  /* 0x0000004200067c02 */ /* 0x000fc60008000f00 */
[----:B------:R-:W-:Y:S01]  /*e4e0*/  FMUL R7, R7, 1.4426950216293334961 ;  /* 0x3fb8aa3b07077820 */ /* 0x000fe20000400000 */
[----:B------:R-:W-:Y:S01]  /*e4f0*/  FADD R9, R9, -R0 ;  /* 0x8000000009097221 */ /* 0x000fe20000000000 */
[----:B------:R-:W-:Y:S01]  /*e500*/  IMAD.U32 R136, RZ, RZ, UR66 ;  /* 0x00000042ff887e24 */ /* 0x000fe2000f8e00ff */
[----:B------:R0:W2:Y:S03]  /*e510*/  LDG.E.U16 R73, desc[UR6][R4.64] ;  /* 0x0000000604497981 */ /* 0x0000a6000c1e1500 */
[----:B------:R-:W-:Y:S01]  /*e520*/  IMAD.WIDE R136, R136, 0x2, R164 ;  /* 0x0000000288887825 */ /* 0x000fe200078e02a4 */
[----:B------:R-:W4:Y:S04]  /*e530*/  LDG.E.U16 R68, desc[UR6][R68.64] ;  /* 0x0000000644447981 */ /* 0x000f28000c1e1500 */
[----:B------:R-:W2:Y:S01]  /*e540*/  LDL.64 R164, [R1+0xa0] ;  /* 0x0000a00001a47983 */ /* 0x000ea20000100a00 */
[----:B0-----:R-:W-:-:S03]  /*e550*/  MOV R4, UR66 ;  /* 0x0000004200047c02 */ /* 0x001fc60008000f00 */
[----:B------:R-:W2:Y:S02]  /*e560*/  LDG.E.U16 R136, desc[UR6][R136.64] ;  /* 0x0000000688887981 */ /* 0x000ea4000c1e1500 */
[----:B------:R-:W-:-:S04]  /*e570*/  IMAD.WIDE R4, R4, 0x2, R162 ;  /* 0x0000000204047825 */ /* 0x000fc800078e02a2 */
[----:B------:R-:W-:Y:S01]  /*e580*/  IMAD.WIDE R56, R56, 0x2, R138 ;  /* 0x0000000238387825 */ /* 0x000fe200078e028a */
[----:B------:R-:W2:Y:S04]  /*e590*/  LDL.64 R162, [R1+0x118] ;  /* 0x0001180001a27983 */ /* 0x000ea80000100a00 */
[----:B------:R0:W2:Y:S01]  /*e5a0*/  LDG.E.U16 R137, desc[UR6][R4.64] ;  /* 0x0000000604897981 */ /* 0x0000a2000c1e1500 */
[----:B------:R-:W-:-:S03]  /*e5b0*/  IMAD.U32 R138, RZ, RZ, UR66 ;  /* 0x00000042ff8a7e24 */ /* 0x000fc6000f8e00ff */
[----:B------:R1:W2:Y:S01]  /*e5c0*/  LDG.E.U16 R71, desc[UR6][R56.64] ;  /* 0x0000000638477981 */ /* 0x0002a2000c1e1500 */
[----:B------:R-:W-:-:S03]  /*e5d0*/  FMUL R9, R9, 1.4426950216293334961 ;  /* 0x3fb8aa3b09097820 */ /* 0x000fc60000400000 */
[----:B------:R-:W2:Y:S01]  /*e5e0*/  LDG.E.U16 R69, desc[UR6][R58.64] ;  /* 0x000000063a457981 */ /* 0x000ea2000c1e1500 */
[----:B0-----:R-:W-:-:S03]  /*e5f0*/  IMAD.WIDE R4, R6, 0x2, R156 ;  /* 0x0000000206047825 */ /* 0x001fc600078e029c */
[----:B------:R-:W2:Y:S01]  /*e600*/  LDL.64 R156, [R1+0xc0] ;  /* 0x0000c000019c7983 */ /* 0x000ea20000100a00 */
[----:B------:R-:W-:Y:S01]  /*e610*/  IMAD.WIDE R138, R138, 0x2, R158 ;  /* 0x000000028a8a7825 */ /* 0x000fe200078e029e */
[----:B-1----:R0:W-:Y:S02]  /*e620*/  MUFU.EX2 R56, R7 ;  /* 0x0000000700387308 */ /* 0x0021e40000000800 */
[----:B------:R-:W4:Y:S04]  /*e630*/  LDL.64 R158, [R1+0x80] ;  /* 0x00008000019e7983 */ /* 0x000f280000100a00 */
[----:B------:R-:W4:Y:S01]  /*e640*/  LDG.E.U16 R138, desc[UR6][R138.64] ;  /* 0x000000068a8a7981 */ /* 0x000f22000c1e1500 */
[----:B0-----:R-:W-:-:S03]  /*e650*/  IMAD.U32 R7, RZ, RZ, UR66 ;  /* 0x00000042ff077e24 */ /* 0x001fc6000f8e00ff */
[----:B------:R3:W4:Y:S02]  /*e660*/  LDG.E.U16 R139, desc[UR6][R4.64] ;  /* 0x00000006048b7981 */ /* 0x000724000c1e1500 */
[----:B---3--:R-:W-:-:S04]  /*e670*/  IMAD.WIDE R4, R6, 0x2, R152 ;  /* 0x0000000206047825 */ /* 0x008fc800078e0298 */
[----:B------:R-:W-:Y:S02]  /*e680*/  FADD R152, R70, -R0 ;  /* 0x8000000046987221 */ /* 0x000fe40000000000 */
[----:B------:R0:W3:Y:S02]  /*e690*/  LDG.E.U16 R70, desc[UR6][R4.64] ;  /* 0x0000000604467981 */ /* 0x0000e4000c1e1500 */
[----:B0-----:R-:W-:Y:S02]  /*e6a0*/  IMAD.WIDE R4, R7, 0x2, R160 ;  /* 0x0000000207047825 */ /* 0x001fe400078e02a0 */
[----:B------:R-:W3:Y:S02]  /*e6b0*/  LDL.64 R160, [R1+0x60] ;  /* 0x0000600001a07983 */ /* 0x000ee40000100a00 */
[--C-:B------:R-:W-:Y:S01]  /*e6c0*/  FADD R57, R8, -R0.reuse ;  /* 0x8000000008397221 */ /* 0x100fe20000000000 */
[----:B------:R-:W-:Y:S02]  /*e6d0*/  FADD R8, R72, -R0 ;  /* 0x8000000048087221 */ /* 0x000fe40000000000 */
[----:B------:R0:W3:Y:S01]  /*e6e0*/  LDG.E.U16 R72, desc[UR6][R4.64] ;  /* 0x0000000604487981 */ /* 0x0000e2000c1e1500 */
[----:B------:R-:W-:Y:S01]  /*e6f0*/  IMAD.WIDE R6, R6, 0x2, R154 ;  /* 0x0000000206067825 */ /* 0x000fe200078e029a */
[----:B0-----:R-:W-:-:S04]  /*e700*/  MOV R4, UR66 ;  /* 0x0000004200047c02 */ /* 0x001fc80008000f00 */
[----:B------:R0:W3:Y:S01]  /*e710*/  LDG.E.U16 R145, desc[UR6][R6.64] ;  /* 0x0000000606917981 */ /* 0x0000e2000c1e1500 */
[----:B------:R-:W-:Y:S01]  /*e720*/  FADD R155, R74, -R0 ;  /* 0x800000004a9b7221 */ /* 0x000fe20000000000 */
[----:B0-----:R-:W-:Y:S02]  /*e730*/  IMAD.U32 R7, RZ, RZ, UR66 ;  /* 0x00000042ff077e24 */ /* 0x001fe4000f8e00ff */
[----:B--2---:R-:W-:-:S05]  /*e740*/  IMAD.WIDE R4, R4, 0x2, R156 ;  /* 0x0000000204047825 */ /* 0x004fca00078e029c */
[----:B------:R0:W2:Y:S01]  /*e750*/  LDG.E.U16 R74, desc[UR6][R4.64] ;  /* 0x00000006044a7981 */ /* 0x0000a2000c1e1500 */
[----:B------:R-:W-:Y:S01]  /*e760*/  MOV R6, UR66 ;  /* 0x0000004200067c02 */ /* 0x000fe20008000f00 */
[----:B0-----:R-:W-:Y:S02]  /*e770*/  IMAD.WIDE R4, R7, 0x2, R164 ;  /* 0x0000000207047825 */ /* 0x001fe400078e02a4 */
[----:B------:R-:W2:Y:S02]  /*e780*/  LDL.64 R164, [R1+0xf8] ;  /* 0x0000f80001a47983 */ /* 0x000ea40000100a00 */
[----:B------:R-:W-:Y:S01]  /*e790*/  FMUL R8, R8, 1.4426950216293334961 ;  /* 0x3fb8aa3b08087820 */ /* 0x000fe20000400000 */
[----:B------:R-:W-:Y:S01]  /*e7a0*/  FADD R156, R75, -R0 ;  /* 0x800000004b9c7221 */ /* 0x000fe20000000000 */
[----:B----4-:R-:W-:Y:S01]  /*e7b0*/  IMAD.WIDE R6, R6, 0x2, R158 ;  /* 0x0000000206067825 */ /* 0x010fe200078e029e */
[----:B------:R0:W4:Y:S01]  /*e7c0*/  LDG.E.U16 R75, desc[UR6][R4.64] ;  /* 0x00000006044b7981 */ /* 0x000122000c1e1500 */
[----:B------:R1:W-:Y:S02]  /*e7d0*/  MUFU.EX2 R153, R8 ;  /* 0x0000000800997308 */ /* 0x0003e40000000800 */
[----:B------:R-:W-:Y:S01]  /*e7e0*/  FADD R158, R77, -R0 ;  /* 0x800000004d9e7221 */ /* 0x000fe20000000000 */
[----:B0-----:R-:W-:-:S02]  /*e7f0*/  IMAD.U32 R4, RZ, RZ, UR66 ;  /* 0x00000042ff047e24 */ /* 0x001fc4000f8e00ff */
[----:B-1----:R-:W-:Y:S02]  /*e800*/  FADD R8, R76, -R0 ;  /* 0x800000004c087221 */ /* 0x002fe40000000000 */
[----:B------:R0:W4:Y:S02]  /*e810*/  LDG.E.U16 R76, desc[UR6][R6.64] ;  /* 0x00000006064c7981 */ /* 0x000124000c1e1500 */
[----:B0-----:R-:W-:Y:S01]  /*e820*/  MOV R7, UR66 ;  /* 0x0000004200077c02 */ /* 0x001fe20008000f00 */
[----:B---3--:R-:W-:-:S05]  /*e830*/  IMAD.WIDE R4, R4, 0x2, R160 ;  /* 0x0000000204047825 */ /* 0x008fca00078e02a0 */
[----:B------:R0:W3:Y:S02]  /*e840*/  LDG.E.U16 R77, desc[UR6][R4.64] ;  /* 0x00000006044d7981 */ /* 0x0000e4000c1e1500 */
[----:B0-----:R-:W-:Y:S02]  /*e850*/  IMAD.WIDE R4, R7, 0x2, R166 ;  /* 0x0000000207047825 */ /* 0x001fe400078e02a6 */
[----:B------:R-:W3:Y:S02]  /*e860*/  LDL.64 R166, [R1+0x58] ;  /* 0x0000580001a67983 */ /* 0x000ee40000100a00 */
[----:B------:R-:W-:Y:S01]  /*e870*/  FADD R160, R78, -R0 ;  /* 0x800000004ea07221 */ /* 0x000fe20000000000 */
[----:B------:R-:W-:Y:S02]  /*e880*/  IMAD.U32 R6, RZ, RZ, UR66 ;  /* 0x00000042ff067e24 */ /* 0x000fe4000f8e00ff */
[----:B------:R-:W-:Y:S01]  /*e890*/  FMUL R8, R8, 1.4426950216293334961 ;  /* 0x3fb8aa3b08087820 */ /* 0x000fe20000400000 */
[----:B------:R0:W4:Y:S01]  /*e8a0*/  LDG.E.U16 R78, desc[UR6][R4.64] ;  /* 0x00000006044e7981 */ /* 0x000122000c1e1500 */
[----:B------:R-:W-:-:S02]  /*e8b0*/  IMAD.WIDE R6, R6, 0x2, R162 ;  /* 0x0000000206067825 */ /* 0x000fc400078e02a2 */
[----:B------:R1:W-:Y:S01]  /*e8c0*/  MUFU.EX2 R157, R8 ;  /* 0x00000008009d7308 */ /* 0x0003e20000000800 */
[----:B0-----:R-:W-:Y:S01]  /*e8d0*/  MOV R4, UR66 ;  /* 0x0000004200047c02 */ /* 0x001fe20008000f00 */
[--C-:B-1----:R-:W-:Y:S02]  /*e8e0*/  FADD R8, R79, -R0.reuse ;  /* 0x800000004f087221 */ /* 0x102fe40000000000 */
[----:B------:R0:W4:Y:S01]  /*e8f0*/  LDG.E.U16 R79, desc[UR6][R6.64] ;  /* 0x00000006064f7981 */ /* 0x000122000c1e1500 */
[----:B------:R-:W-:Y:S01]  /*e900*/  FADD R163, R80, -R0 ;  /* 0x8000000050a37221 */ /* 0x000fe20000000000 */
[----:B------:R-:W-:Y:S01]  /*e910*/  FMUL R8, R8, 1.4426950216293334961 ;  /* 0x3fb8aa3b08087820 */ /* 0x000fe20000400000 */
[----:B0-----:R-:W-:Y:S02]  /*e920*/  IMAD.U32 R7, RZ, RZ, UR66 ;  /* 0x00000042ff077e24 */ /* 0x001fe4000f8e00ff */
[----:B--2---:R-:W-:Y:S01]  /*e930*/  IMAD.WIDE R4, R4, 0x2, R164 ;  /* 0x0000000204047825 */ /* 0x004fe200078e02a4 */
[----:B------:R-:W-:-:S04]  /*e940*/  MOV R6, UR66 ;  /* 0x0000004200067c02 */ /* 0x000fc80008000f00 */
[----:B------:R0:W2:Y:S01]  /*e950*/  LDG.E.U16 R80, desc[UR6][R4.64] ;  /* 0x0000000604507981 */ /* 0x0000a2000c1e1500 */
[----:B------:R1:W-:Y:S01]  /*e960*/  MUFU.EX2 R162, R8 ;  /* 0x0000000800a27308 */ /* 0x0003e20000000800 */
[----:B0-----:R-:W-:-:S04]  /*e970*/  IMAD.WIDE R4, R7, 0x2, R174 ;  /* 0x0000000207047825 */ /* 0x001fc800078e02ae */
[----:B-1----:R-:W-:Y:S01]  /*e980*/  FADD R8, R82, -R0 ;  /* 0x8000000052087221 */ /* 0x002fe20000000000 */
[----:B------:R-:W-:Y:S01]  /*e990*/  IMAD.WIDE R6, R6, 0x2, R168 ;  /* 0x0000000206067825 */ /* 0x000fe200078e02a8 */
[----:B------:R0:W2:Y:S04]  /*e9a0*/  LDG.E.U16 R82, desc[UR6][R4.64] ;  /* 0x0000000604527981 */ /* 0x0000a8000c1e1500 */
[----:B------:R1:W2:Y:S01]  /*e9b0*/  LDG.E.U16 R154, desc[UR6][R6.64] ;  /* 0x00000006069a7981 */ /* 0x0002a2000c1e1500 */
[----:B0-----:R-:W-:-:S04]  /*e9c0*/  IMAD.U32 R4, RZ, RZ, UR66 ;  /* 0x00000042ff047e24 */ /* 0x001fc8000f8e00ff */
[----:B------:R-:W-:Y:S01]  /*e9d0*/  IMAD.WIDE R4, R4, 0x2, R170 ;  /* 0x0000000204047825 */ /* 0x000fe200078e02aa */
[----:B-1----:R-:W-:-:S03]  /*e9e0*/  MOV R7, UR66 ;  /* 0x0000004200077c02 */ /* 0x002fc60008000f00 */
[----:B------:R-:W-:Y:S01]  /*e9f0*/  FADD R171, R84, -R0 ;  /* 0x8000000054ab7221 */ /* 0x000fe20000000000 */
[----:B------:R-:W-:Y:S01]  /*ea00*/  IMAD.U32 R6, RZ, RZ, UR66 ;  /* 0x00000042ff067e24 */ /* 0x000fe2000f8e00ff */
[----:B------:R0:W2:Y:S02]  /*ea10*/  LDG.E.U16 R84, desc[UR6][R4.64] ;  /* 0x0000000604547981 */ /* 0x0000a4000c1e1500 */
[----:B0-----:R-:W-:-:S04]  /*ea20*/  IMAD.WIDE R4, R7, 0x2, R172 ;  /* 0x0000000207047825 */ /* 0x001fc800078e02ac */
[----:B------:R-:W-:-:S04]  /*ea30*/  FMUL R8, R8, 1.4426950216293334961 ;  /* 0x3fb8aa3b08087820 */ /* 0x000fc80000400000 */
[----:B------:R0:W-:Y:S01]  /*ea40*/  MUFU.EX2 R169, R8 ;  /* 0x0000000800a97308 */ /* 0x0001e20000000800 */
[--C-:B------:R-:W-:Y:S01]  /*ea50*/  FADD R174, R86, -R0.reuse ;  /* 0x8000000056ae7221 */ /* 0x100fe20000000000 */
[----:B0-----:R-:W-:Y:S02]  /*ea60*/  FADD R8, R85, -R0 ;  /* 0x8000000055087221 */ /* 0x001fe40000000000 */
[----:B------:R0:W2:Y:S02]  /*ea70*/  LDG.E.U16 R85, desc[UR6][R4.64] ;  /* 0x0000000604557981 */ /* 0x0000a4000c1e1500 */
[----:B0-----:R-:W-:-:S05]  /*ea80*/  MOV R4, UR66 ;  /* 0x0000004200047c02 */ /* 0x001fca0008000f00 */
[----:B------:R-:W-:-:S04]  /*ea90*/  IMAD.WIDE R4, R4, 0x2, R176 ;  /* 0x0000000204047825 */ /* 0x000fc800078e02b0 */
[----:B------:R-:W-:Y:S02]  /*eaa0*/  FADD R176, R87, -R0 ;  /* 0x8000000057b07221 */ /* 0x000fe40000000000 */
[----:B------:R-:W2:Y:S01]  /*eab0*/  LDL.64 R86, [R1+0x30] ;  /* 0x0000300001567983 */ /* 0x000ea20000100a00 */
[----:B---3--:R-:W-:Y:S01]  /*eac0*/  IMAD.WIDE R6, R6, 0x2, R166 ;  /* 0x0000000206067825 */ /* 0x008fe200078e02a6 */
[----:B------:R0:W-:Y:S02]  /*ead0*/  MUFU.EX2 R58, R9 ;  /* 0x00000009003a7308 */ /* 0x0001e40000000800 */
[----:B------:R-:W3:Y:S04]  /*eae0*/  LDL.64 R166, [R1+0xd0] ;  /* 0x0000d00001a67983 */ /* 0x000ee80000100a00 */
[----:B------:R1:W2:Y:S01]  /*eaf0*/  LDG.E.U16 R159, desc[UR6][R6.64] ;  /* 0x00000006069f7981 */ /* 0x0002a2000c1e1500 */
[----:B0-----:R-:W-:Y:S01]  /*eb00*/  FADD R9, R125, R127 ;  /* 0x0000007f7d097221 */ /* 0x001fe20000000000 */
[----:B------:R-:W-:-:S02]  /*eb10*/  FMUL R8, R8, 1.4426950216293334961 ;  /* 0x3fb8aa3b08087820 */ /* 0x000fc40000400000 */
[----:B------:R0:W2:Y:S01]  /*eb20*/  LDG.E.U16 R161, desc[UR6][R4.64] ;  /* 0x0000000604a17981 */ /* 0x0000a2000c1e1500 */
[----:B------:R-:W-:-:S04]  /*eb30*/  FADD R9, R126, R9 ;  /* 0x000000097e097221 */ /* 0x000fc80000000000 */
        /* <DEDUP_REMOVED lines=20> */
[----:B------:R-:W-:Y:S01]  /*ec80*/  FADD R9, R27, R9 ;  /* 0x000000091b097221 */ /* 0x000fe20000000000 */
[----:B-1----:R-:W-:-:S03]  /*ec90*/  IMAD.U32 R7, RZ, RZ, UR66 ;  /* 0x00000042ff077e24 */ /* 0x002fc6000f8e00ff */
[----:B------:R-:W-:Y:S01]  /*eca0*/  FADD R9, R28, R9 ;  /* 0x000000091c097221 */ /* 0x000fe20000000000 */
[----:B------:R-:W-:Y:S01]  /*ecb0*/  MOV R6, UR66 ;  /* 0x0000004200067c02 */ /* 0x000fe20008000f00 */
[----:B0-----:R-:W-:-:S04]  /*ecc0*/  IMAD.WIDE R4, R7, 0x2, R180 ;  /* 0x0000000207047825 */ /* 0x001fc800078e02b4 */
[----:B------:R-:W-:Y:S01]  /*ecd0*/  FADD R9, R29, R9 ;  /* 0x000000091d097221 */ /* 0x000fe20000000000 */
[----:B------:R0:W-:Y:S03]  /*ece0*/  MUFU.EX2 R173, R8 ;  /* 0x0000000800ad7308 */ /* 0x0001e60000000800 */
[----:B------:R-:W-:Y:S01]  /*ecf0*/  FADD R9, R30, R9 ;  /* 0x000000091e097221 */ /* 0x000fe20000000000 */
[----:B------:R-:W-:-:S04]  /*ed00*/  IMAD.WIDE R6, R6, 0x2, R178 ;  /* 0x0000000206067825 */ /* 0x000fc800078e02b2 */
[----:B------:R-:W-:Y:S01]  /*ed10*/  FADD R9, R31, R9 ;  /* 0x000000091f097221 */ /* 0x000fe20000000000 */
[----:B0-----:R-:W-:Y:S01]  /*ed20*/  FADD R8, R88, -R0 ;  /* 0x8000000058087221 */ /* 0x001fe20000000000 */
[----:B------:R-:W4:Y:S04]  /*ed30*/  LDG.E.U16 R164, desc[UR6][R6.64] ;  /* 0x0000000606a47981 */ /* 0x000f28000c1e1500 */
[----:B------:R0:W4:Y:S01]  /*ed40*/  LDG.E.U16 R88, desc[UR6][R4.64] ;  /* 0x0000000604587981 */ /* 0x000122000c1e1500 */
[----:B------:R-:W-:Y:S01]  /*ed50*/  FADD R9, R32, R9 ;  /* 0x0000000920097221 */ /* 0x000fe20000000000 */
[----:B0-----:R-:W-:Y:S01]  /*ed60*/  IMAD.U32 R4, RZ, RZ, UR66 ;  /* 0x00000042ff047e24 */ /* 0x001fe2000f8e00ff */
[----:B------:R-:W-:Y:S02]  /*ed70*/  MOV R7, UR66 ;  /* 0x0000004200077c02 */ /* 0x000fe40008000f00 */
[----:B------:R-:W-:Y:S01]  /*ed80*/  FADD R9, R33, R9 ;  /* 0x0000000921097221 */ /* 0x000fe20000000000 */
[----:B------:R-:W-:-:S03]  /*ed90*/  IMAD.U32 R6, RZ, RZ, UR66 ;  /* 0x00000042ff067e24 */ /* 0x000fc6000f8e00ff */
[----:B------:R-:W-:-:S04]  /*eda0*/  FADD R9, R34, R9 ;  /* 0x0000000922097221 */ /* 0x000fc80000000000 */
[----:B------:R-:W-:-:S04]  /*edb0*/  FADD R9, R36, R9 ;  /* 0x0000000924097221 */ /* 0x000fc80000000000 */
[----:B------:R-:W-:-:S04]  /*edc0*/  FADD R9, R35, R9 ;  /* 0x0000000923097221 */ /* 0x000fc80000000000 */
[----:B------:R-:W-:Y:S01]  /*edd0*/  FADD R9, R38, R9 ;  /* 0x0000000926097221 */ /* 0x000fe20000000000 */
[----:B------:R-:W-:-:S03]  /*ede0*/  FMUL R8, R8, 1.4426950216293334961 ;  /* 0x3fb8aa3b08087820 */ /* 0x000fc60000400000 */
[----:B------:R-:W-:Y:S01]  /*edf0*/  FADD R9, R37, R9 ;  /* 0x0000000925097221 */ /* 0x000fe20000000000 */
[----:B------:R0:W-:Y:S03]  /*ee00*/  MUFU.EX2 R179, R8 ;  /* 0x0000000800b37308 */ /* 0x0001e60000000800 */
[----:B------:R-:W-:-:S04]  /*ee10*/  FADD R9, R40, R9 ;  /* 0x0000000928097221 */ /* 0x000fc80000000000 */
[----:B0-----:R-:W-:-:S04]  /*ee20*/  FADD R8, R39, R9 ;  /* 0x0000000927087221 */ /* 0x001fc80000000000 */
        /* <DEDUP_REMOVED lines=11> */
[----:B---3--:R-:W-:-:S05]  /*eee0*/  IMAD.WIDE R4, R4, 0x2, R166 ;  /* 0x0000000204047825 */ /* 0x008fca00078e02a6 */
[----:B------:R0:W3:Y:S02]  /*eef0*/  LDG.E.U16 R166, desc[UR6][R4.64] ;  /* 0x0000000604a67981 */ /* 0x0000e4000c1e1500 */
[----:B0-----:R-:W-:-:S05]  /*ef00*/  IMAD.WIDE R4, R7, 0x2, R188 ;  /* 0x0000000207047825 */ /* 0x001fca00078e02bc */
[----:B------:R0:W3:Y:S01]  /*ef10*/  LDG.E.U16 R167, desc[UR6][R4.64] ;  /* 0x0000000604a77981 */ /* 0x0000e2000c1e1500 */
[----:B------:R-:W-:-:S05]  /*ef20*/  IMAD.WIDE R6, R6, 0x2, R186 ;  /* 0x0000000206067825 */ /* 0x000fca00078e02ba */
[----:B------:R1:W3:Y:S01]  /*ef30*/  LDG.E.U16 R170, desc[UR6][R6.64] ;  /* 0x0000000606aa7981 */ /* 0x0002e2000c1e1500 */
[----:B0-----:R-:W-:-:S05]  /*ef40*/  MOV R4, UR66 ;  /* 0x0000004200047c02 */ /* 0x001fca0008000f00 */
[----:B------:R-:W-:Y:S01]  /*ef50*/  IMAD.WIDE R4, R4, 0x2, R182 ;  /* 0x0000000204047825 */ /* 0x000fe200078e02b6 */
[----:B-1----:R-:W-:-:S03]  /*ef60*/  MOV R6, UR66 ;  /* 0x0000004200067c02 */ /* 0x002fc60008000f00 */
[----:B------:R-:W-:Y:S01]  /*ef70*/  IMAD.U32 R7, RZ, RZ, UR66 ;  /* 0x00000042ff077e24 */ /* 0x000fe2000f8e00ff */
[----:B------:R0:W3:Y:S03]  /*ef80*/  LDG.E.U16 R172, desc[UR6][R4.64] ;  /* 0x0000000604ac7981 */ /* 0x0000e6000c1e1500 */
[----:B0-----:R-:W-:-:S04]  /*ef90*/  IMAD.WIDE R4, R7, 0x2, R184 ;  /* 0x0000000207047825 */ /* 0x001fc800078e02b8 */
[----:B--2---:R-:W-:Y:S01]  /*efa0*/  IMAD.WIDE R6, R6, 0x2, R86 ;  /* 0x0000000206067825 */ /* 0x004fe200078e0256 */
[----:B------:R0:W2:Y:S04]  /*efb0*/  LDG.E.U16 R175, desc[UR6][R4.64] ;  /* 0x0000000604af7981 */ /* 0x0000a8000c1e1500 */
[----:B------:R1:W2:Y:S01]  /*efc0*/  LDG.E.U16 R177, desc[UR6][R6.64] ;  /* 0x0000000606b17981 */ /* 0x0002a2000c1e1500 */
        /* <DEDUP_REMOVED lines=15> */
[----:B------:R-:W-:-:S03]  /*f0c0*/  FMUL R150, R150, 1.4426950216293334961 ;  /* 0x3fb8aa3b96967820 */ /* 0x000fc60000400000 */
[----:B------:R-:W-:Y:S01]  /*f0d0*/  FADD R4, R143, R4 ;  /* 0x000000048f047221 */ /* 0x000fe20000000000 */
[----:B------:R-:W-:-:S03]  /*f0e0*/  FMUL R151, R151, 1.4426950216293334961 ;  /* 0x3fb8aa3b97977820 */ /* 0x000fc60000400000 */
[----:B------:R-:W-:Y:S01]  /*f0f0*/  FADD R4, R144, R4 ;  /* 0x0000000490047221 */ /* 0x000fe20000000000 */
[----:B------:R-:W0:Y:S01]  /*f100*/  MUFU.EX2 R150, R150 ;  /* 0x0000009600967308 */ /* 0x000e220000000800 */
[----:B------:R-:W-:Y:S02]  /*f110*/  FADD R5, R101, -R0 ;  /* 0x8000000065057221 */ /* 0x000fe40000000000 */
[----:B------:R-:W-:Y:S01]  /*f120*/  FADD R4, R146, R4 ;  /* 0x0000000492047221 */ /* 0x000fe20000000000 */
[----:B-1----:R-:W-:Y:S01]  /*f130*/  FADD R6, R102, -R0 ;  /* 0x8000000066067221 */ /* 0x002fe20000000000 */
[----:B------:R-:W-:Y:S01]  /*f140*/  FMUL R5, R5, 1.4426950216293334961 ;  /* 0x3fb8aa3b05057820 */ /* 0x000fe20000400000 */
[----:B------:R-:W-:Y:S01]  /*f150*/  FMUL R57, R57, 1.4426950216293334961 ;  /* 0x3fb8aa3b39397820 */ /* 0x000fe20000400000 */
[----:B------:R-:W-:Y:S01]  /*f160*/  FADD R4, R148, R4 ;  /* 0x0000000494047221 */ /* 0x000fe20000000000 */
[----:B------:R-:W1:Y:S01]  /*f170*/  MUFU.EX2 R151, R151 ;  /* 0x0000009700977308 */ /* 0x000e620000000800 */
[----:B------:R-:W-:Y:S01]  /*f180*/  FMUL R6, R6, 1.4426950216293334961 ;  /* 0x3fb8aa3b06067820 */ /* 0x000fe20000400000 */
[----:B------:R-:W-:Y:S01]  /*f190*/  FADD R59, R10, -R0 ;  /* 0x800000000a3b7221 */ /* 0x000fe20000000000 */
[----:B------:R-:W-:-:S05]  /*f1a0*/  FADD R4, R149, R4 ;  /* 0x0000000495047221 */ /* 0x000fca0000000000 */
[----:B------:R0:W-:Y:S01]  /*f1b0*/  MUFU.EX2 R102, R5 ;  /* 0x0000000500667308 */ /* 0x0001e20000000800 */
[----:B------:R-:W-:Y:S01]  /*f1c0*/  FADD R4, R147, R4 ;  /* 0x0000000493047221 */ /* 0x000fe20000000000 */
[----:B------:R-:W-:Y:S01]  /*f1d0*/  FMUL R59, R59, 1.4426950216293334961 ;  /* 0x3fb8aa3b3b3b7820 */ /* 0x000fe20000400000 */
[----:B0-----:R-:W-:-:S05]  /*f1e0*/  FADD R5, R103, -R0 ;  /* 0x8000000067057221 */ /* 0x001fca0000000000 */
[----:B------:R-:W0:Y:S01]  /*f1f0*/  MUFU.EX2 R57, R57 ;  /* 0x0000003900397308 */ /* 0x000e220000000800 */
[----:B------:R-:W-:Y:S01]  /*f200*/  FMUL R5, R5, 1.4426950216293334961 ;  /* 0x3fb8aa3b05057820 */ /* 0x000fe20000400000 */
[----:B------:R-:W-:-:S06]  /*f210*/  FADD R4, R150, R4 ;  /* 0x0000000496047221 */ /* 0x000fcc0000000000 */
[----:B------:R0:W-:Y:S01]  /*f220*/  MUFU.EX2 R103, R6 ;  /* 0x0000000600677308 */ /* 0x0001e20000000800 */
[----:B------:R-:W-:Y:S01]  /*f230*/  FMUL R152, R152, 1.4426950216293334961 ;  /* 0x3fb8aa3b98987820 */ /* 0x000fe20000400000 */
[----:B-1----:R-:W-:Y:S01]  /*f240*/  FADD R4, R151, R4 ;  /* 0x0000000497047221 */ /* 0x002fe20000000000 */
[----:B0-----:R-:W-:-:S05]  /*f250*/  FADD R6, R104, -R0 ;  /* 0x8000000068067221 */ /* 0x001fca0000000000 */
[----:B------:R0:W-:Y:S01]  /*f260*/  MUFU.EX2 R104, R5 ;  /* 0x0000000500687308 */ /* 0x0001e20000000800 */
[----:B------:R-:W-:Y:S01]  /*f270*/  FMUL R6, R6, 1.4426950216293334961 ;  /* 0x3fb8aa3b06067820 */ /* 0x000fe20000400000 */
[----:B0-----:R-:W-:-:S06]  /*f280*/  FADD R5, R105, -R0 ;  /* 0x8000000069057221 */ /* 0x001fcc0000000000 */
[----:B------:R-:W0:Y:S01]  /*f290*/  MUFU.EX2 R59, R59 ;  /* 0x0000003b003b7308 */ /* 0x000e220000000800 */
[----:B------:R-:W-:Y:S01]  /*f2a0*/  FMUL R5, R5, 1.4426950216293334961 ;  /* 0x3fb8aa3b05057820 */ /* 0x000fe20000400000 */
[----:B------:R-:W-:-:S06]  /*f2b0*/  FADD R4, R56, R4 ;  /* 0x0000000438047221 */ /* 0x000fcc0000000000 */
[----:B------:R1:W-:Y:S01]  /*f2c0*/  MUFU.EX2 R105, R6 ;  /* 0x0000000600697308 */ /* 0x0003e20000000800 */
[----:B------:R-:W-:Y:S01]  /*f2d0*/  FMUL R155, R155, 1.4426950216293334961 ;  /* 0x3fb8aa3b9b9b7820 */ /* 0x000fe20000400000 */
[----:B------:R-:W-:-:S06]  /*f2e0*/  FADD R4, R57, R4 ;  /* 0x0000000439047221 */ /* 0x000fcc0000000000 */
[----:B------:R-:W0:Y:S01]  /*f2f0*/  MUFU.EX2 R152, R152 ;  /* 0x0000009800987308 */ /* 0x000e220000000800 */
[----:B-1----:R-:W-:Y:S01]  /*f300*/  FADD R6, R106, -R0 ;  /* 0x800000006a067221 */ /* 0x002fe20000000000 */
[----:B------:R-:W-:-:S03]  /*f310*/  FMUL R156, R156, 1.4426950216293334961 ;  /* 0x3fb8aa3b9c9c7820 */ /* 0x000fc60000400000 */
[----:B------:R-:W-:-:S03]  /*f320*/  FMUL R6, R6, 1.4426950216293334961 ;  /* 0x3fb8aa3b06067820 */ /* 0x000fc60000400000 */
[----:B------:R1:W-:Y:S02]  /*f330*/  MUFU.EX2 R106, R5 ;  /* 0x00000005006a7308 */ /* 0x0003e40000000800 */
[----:B-1----:R-:W-:-:S06]  /*f340*/  LOP3.LUT R5, R133, 0x3f, RZ, 0xc0, !PT ;  /* 0x0000003f85057812 */ /* 0x002fcc00078ec0ff */
[----:B------:R1:W-:Y:S01]  /*f350*/  MUFU.EX2 R189, R6 ;  /* 0x0000000600bd7308 */ /* 0x0003e20000000800 */
[----:B------:R-:W-:-:S07]  /*f360*/  FMUL R158, R158, 1.4426950216293334961 ;  /* 0x3fb8aa3b9e9e7820 */ /* 0x000fce0000400000 */
[----:B------:R-:W4:Y:S01]  /*f370*/  MUFU.EX2 R155, R155 ;  /* 0x0000009b009b7308 */ /* 0x000f220000000800 */
[----:B-1----:R-:W-:Y:S02]  /*f380*/  IMAD.SHL.U32 R6, R5, 0x2, RZ ;  /* 0x0000000205067824 */ /* 0x002fe400078e00ff */
[----:B------:R-:W-:-:S04]  /*f390*/  FADD R5, R58, R4 ;  /* 0x000000043a057221 */ /* 0x000fc80000000000 */
[----:B0-----:R-:W-:Y:S01]  /*f3a0*/  FADD R5, R59, R5 ;  /* 0x000000053b057221 */ /* 0x001fe20000000000 */
[----:B------:R-:W0:Y:S01]  /*f3b0*/  MUFU.EX2 R156, R156 ;  /* 0x0000009c009c7308 */ /* 0x000e220000000800 */
[----:B------:R-:W-:Y:S02]  /*f3c0*/  FMUL R160, R160, 1.4426950216293334961 ;  /* 0x3fb8aa3ba0a07820 */ /* 0x000fe40000400000 */
[----:B------:R-:W-:-:S04]  /*f3d0*/  FADD R5, R152, R5 ;  /* 0x0000000598057221 */ /* 0x000fc80000000000 */
[----:B------:R-:W-:Y:S01]  /*f3e0*/  FADD R7, R153, R5 ;  /* 0x0000000599077221 */ /* 0x000fe20000000000 */
[----:B------:R-:W1:Y:S01]  /*f3f0*/  MUFU.EX2 R158, R158 ;  /* 0x0000009e009e7308 */ /* 0x000e620000000800 */
[----:B------:R-:W-:Y:S02]  /*f400*/  FMUL R163, R163, 1.4426950216293334961 ;  /* 0x3fb8aa3ba3a37820 */ /* 0x000fe40000400000 */
[----:B----4-:R-:W-:Y:S01]  /*f410*/  FADD R8, R155, R7 ;  /* 0x000000079b087221 */ /* 0x010fe20000000000 */
[----:B------:R-:W-:-:S04]  /*f420*/  FADD R165, R81, -R0 ;  /* 0x8000000051a57221 */ /* 0x000fc80000000000 */
[----:B------:R-:W4:Y:S01]  /*f430*/  MUFU.EX2 R160, R160 ;  /* 0x000000a000a07308 */ /* 0x000f220000000800 */
[----:B0-----:R-:W-:Y:S01]  /*f440*/  FADD R10, R156, R8 ;  /* 0x000000089c0a7221 */ /* 0x001fe20000000000 */
[----:B------:R-:W-:Y:S01]  /*f450*/  FMUL R165, R165, 1.4426950216293334961 ;  /* 0x3fb8aa3ba5a57820 */ /* 0x000fe20000400000 */
[----:B------:R-:W-:Y:S01]  /*f460*/  FADD R9, R92, -R0 ;  /* 0x800000005c097221 */ /* 0x000fe20000000000 */
[----:B------:R-:W-:Y:S01]  /*f470*/  F2FP.BF16.F32.PACK_AB R7, R12, R11 ;  /* 0x0000000b0c07723e */ /* 0x000fe200000010ff */
[----:B------:R-:W-:Y:S01]  /*f480*/  FADD R11, R157, R10 ;  /* 0x0000000a9d0b7221 */ /* 0x000fe20000000000 */
[--C-:B------:R-:W-:Y:S02]  /*f490*/  FADD R168, R83, -R0.reuse ;  /* 0x8000000053a87221 */ /* 0x100fe40000000000 */
[----:B------:R-:W0:Y:S01]  /*f4a0*/  MUFU.EX2 R163, R163 ;  /* 0x000000a300a37308 */ /* 0x000e220000000800 */
[----:B------:R-:W-:Y:S01]  /*f4b0*/  FMUL R9, R9, 1.4426950216293334961 ;  /* 0x3fb8aa3b09097820 */ /* 0x000fe20000400000 */
[----:B------:R-:W-:Y:S01]  /*f4c0*/  F2FP.BF16.F32.PACK_AB R8, R131, R13 ;  /* 0x0000000d8308723e */ /* 0x000fe200000010ff */
[----:B-1----:R-:W-:Y:S01]  /*f4d0*/  FADD R13, R158, R11 ;  /* 0x0000000b9e0d7221 */ /* 0x002fe20000000000 */
[----:B------:R-:W-:Y:S01]  /*f4e0*/  FMUL R168, R168, 1.4426950216293334961 ;  /* 0x3fb8aa3ba8a87820 */ /* 0x000fe20000400000 */
[----:B------:R-:W-:-:S03]  /*f4f0*/  FADD R182, R93, -R0 ;  /* 0x800000005db67221 */ /* 0x000fc60000000000 */
[----:B------:R-:W1:Y:S01]  /*f500*/  MUFU.EX2 R165, R165 ;  /* 0x000000a500a57308 */ /* 0x000e620000000800 */
[----:B------:R-:W-:-:S07]  /*f510*/  FMUL R171, R171, 1.4426950216293334961 ;  /* 0x3fb8aa3babab7820 */ /* 0x000fce0000400000 */
[----:B------:R0:W-:Y:S01]  /*f520*/  MUFU.EX2 R93, R9 ;  /* 0x00000009005d7308 */ /* 0x0001e20000000800 */
[----:B------:R-:W-:Y:S02]  /*f530*/  F2FP.BF16.F32.PACK_AB R10, R17, R15 ;  /* 0x0000000f110a723e */ /* 0x000fe400000010ff */
[----:B0-----:R-:W-:Y:S01]  /*f540*/  F2FP.BF16.F32.PACK_AB R9, R16, R14 ;  /* 0x0000000e1009723e */ /* 0x001fe200000010ff */
[----:B----4-:R-:W-:-:S04]  /*f550*/  FADD R14, R160, R13 ;  /* 0x0000000da00e7221 */ /* 0x010fc80000000000 */
[----:B------:R-:W0:Y:S01]  /*f560*/  MUFU.EX2 R168, R168 ;  /* 0x000000a800a87308 */ /* 0x000e220000000800 */
[----:B------:R-:W-:Y:S01]  /*f570*/  FADD R16, R162, R14 ;  /* 0x0000000ea2107221 */ /* 0x000fe20000000000 */
[----:B------:R-:W-:-:S03]  /*f580*/  FMUL R174, R174, 1.4426950216293334961 ;  /* 0x3fb8aa3baeae7820 */ /* 0x000fc60000400000 */
[----:B------:R-:W-:-:S03]  /*f590*/  FADD R17, R163, R16 ;  /* 0x00000010a3117221 */ /* 0x000fc60000000000 */
[----:B------:R-:W4:Y:S01]  /*f5a0*/  MUFU.EX2 R171, R171 ;  /* 0x000000ab00ab7308 */ /* 0x000f220000000800 */
[----:B------:R-:W-:Y:S01]  /*f5b0*/  F2FP.BF16.F32.PACK_AB R12, R22, R19 ;  /* 0x00000013160c723e */ /* 0x000fe200000010ff */
[----:B------:R-:W-:Y:S01]  /*f5c0*/  FMUL R176, R176, 1.4426950216293334961 ;  /* 0x3fb8aa3bb0b07820 */ /* 0x000fe20000400000 */
[----:B-1----:R-:W-:Y:S01]  /*f5d0*/  FADD R19, R165, R17 ;  /* 0x00000011a5137221 */ /* 0x002fe20000000000 */
[----:B------:R-:W-:Y:S01]  /*f5e0*/  F2FP.BF16.F32.PACK_AB R11, R20, R18 ;  /* 0x00000012140b723e */ /* 0x000fe200000010ff */
[--C-:B------:R-:W-:Y:S02]  /*f5f0*/  FADD R178, R89, -R0.reuse ;  /* 0x8000000059b27221 */ /* 0x100fe40000000000 */
[----:B------:R-:W-:Y:S01]  /*f600*/  FADD R20, R169, R19 ;  /* 0x00000013a9147221 */ /* 0x000fe20000000000 */
[----:B------:R-:W1:Y:S01]  /*f610*/  MUFU.EX2 R174, R174 ;  /* 0x000000ae00ae7308 */ /* 0x000e620000000800 */
[----:B------:R-:W-:Y:S01]  /*f620*/  FMUL R178, R178, 1.4426950216293334961 ;  /* 0x3fb8aa3bb2b27820 */ /* 0x000fe20000400000 */
[----:B------:R-:W-:Y:S01]  /*f630*/  FADD R180, R90, -R0 ;  /* 0x800000005ab47221 */ /* 0x000fe20000000000 */
[----:B0-----:R-:W-:Y:S01]  /*f640*/  FADD R22, R168, R20 ;  /* 0x00000014a8167221 */ /* 0x001fe20000000000 */
[----:B------:R-:W-:-:S04]  /*f650*/  F2FP.BF16.F32.PACK_AB R13, R23, R21 ;  /* 0x00000015170d723e */ /* 0x000fc800000010ff */
[----:B------:R-:W0:Y:S01]  /*f660*/  MUFU.EX2 R176, R176 ;  /* 0x000000b000b07308 */ /* 0x000e220000000800 */
[----:B----4-:R-:W-:Y:S01]  /*f670*/  FADD R23, R171, R22 ;  /* 0x00000016ab177221 */ /* 0x010fe20000000000 */
[----:B------:R-:W-:Y:S01]  /*f680*/  FMUL R180, R180, 1.4426950216293334961 ;  /* 0x3fb8aa3bb4b47820 */ /* 0x000fe20000400000 */
[----:B------:R-:W-:Y:S01]  /*f690*/  FADD R91, R91, -R0 ;  /* 0x800000005b5b7221 */ /* 0x000fe20000000000 */
[----:B------:R-:W-:Y:S01]  /*f6a0*/  F2FP.BF16.F32.PACK_AB R14, R25, R24 ;  /* 0x00000018190e723e */ /* 0x000fe200000010ff */
[----:B------:R-:W-:-:S03]  /*f6b0*/  FADD R25, R173, R23 ;  /* 0x00000017ad197221 */ /* 0x000fc60000000000 */
[----:B------:R-:W4:Y:S01]  /*f6c0*/  MUFU.EX2 R178, R178 ;  /* 0x000000b200b27308 */ /* 0x000f220000000800 */
[----:B------:R-:W-:Y:S01]  /*f6d0*/  FMUL R91, R91, 1.4426950216293334961 ;  /* 0x3fb8aa3b5b5b7820 */ /* 0x000fe20000400000 */
[----:B------:R-:W-:Y:S01]  /*f6e0*/  F2FP.BF16.F32.PACK_AB R15, R27, R26 ;  /* 0x0000001a1b0f723e */ /* 0x000fe200000010ff */
[----:B-1----:R-:W-:Y:S01]  /*f6f0*/  FADD R26, R174, R25 ;  /* 0x00000019ae1a7221 */ /* 0x002fe20000000000 */
[----:B------:R-:W-:-:S04]  /*f700*/  F2FP.BF16.F32.PACK_AB R16, R29, R28 ;  /* 0x0000001c1d10723e */ /* 0x000fc800000010ff */
[----:B------:R-:W1:Y:S01]  /*f710*/  MUFU.EX2 R180, R180 ;  /* 0x000000b400b47308 */ /* 0x000e620000000800 */
[----:B0-----:R-:W-:Y:S01]  /*f720*/  FADD R28, R176, R26 ;  /* 0x0000001ab01c7221 */ /* 0x001fe20000000000 */
[----:B------:R-:W-:Y:S01]  /*f730*/  FMUL R182, R182, 1.4426950216293334961 ;  /* 0x3fb8aa3bb6b67820 */ /* 0x000fe20000400000 */
[----:B------:R-:W-:-:S05]  /*f740*/  FADD R94, R94, -R0 ;  /* 0x800000005e5e7221 */ /* 0x000fca0000000000 */
[----:B------:R-:W0:Y:S01]  /*f750*/  MUFU.EX2 R181, R91 ;  /* 0x0000005b00b57308 */ /* 0x000e220000000800 */
[----:B------:R-:W-:Y:S01]  /*f760*/  FADD R29, R179, R28 ;  /* 0x0000001cb31d7221 */ /* 0x000fe20000000000 */
[----:B------:R-:W-:Y:S01]  /*f770*/  FMUL R94, R94, 1.4426950216293334961 ;  /* 0x3fb8aa3b5e5e7820 */ /* 0x000fe20000400000 */
[----:B------:R-:W-:Y:S01]  /*f780*/  FADD R95, R95, -R0 ;  /* 0x800000005f5f7221 */ /* 0x000fe20000000000 */
[----:B------:R-:W-:Y:S01]  /*f790*/  F2FP.BF16.F32.PACK_AB R17, R31, R30 ;  /* 0x0000001e1f11723e */ /* 0x000fe200000010ff */
[----:B----4-:R-:W-:-:S03]  /*f7a0*/  FADD R31, R178, R29 ;  /* 0x0000001db21f7221 */ /* 0x010fc60000000000 */
[----:B------:R-:W4:Y:S01]  /*f7b0*/  MUFU.EX2 R182, R182 ;  /* 0x000000b600b67308 */ /* 0x000f220000000800 */
[----:B------:R-:W-:Y:S01]  /*f7c0*/  FMUL R95, R95, 1.4426950216293334961 ;  /* 0x3fb8aa3b5f5f7820 */ /* 0x000fe20000400000 */
[----:B------:R-:W-:Y:S01]  /*f7d0*/  FADD R96, R96, -R0 ;  /* 0x8000000060607221 */ /* 0x000fe20000000000 */
[----:B------:R-:W-:Y:S01]  /*f7e0*/  F2FP.BF16.F32.PACK_AB R18, R33, R32 ;  /* 0x000000202112723e */ /* 0x000fe200000010ff */
[----:B-1----:R-:W-:-:S04]  /*f7f0*/  FADD R32, R180, R31 ;  /* 0x0000001fb4207221 */ /* 0x002fc80000000000 */
[----:B------:R-:W1:Y:S01]  /*f800*/  MUFU.EX2 R183, R94 ;  /* 0x0000005e00b77308 */ /* 0x000e620000000800 */
[----:B------:R-:W-:Y:S01]  /*f810*/  FMUL R96, R96, 1.4426950216293334961 ;  /* 0x3fb8aa3b60607820 */ /* 0x000fe20000400000 */
[----:B------:R-:W-:Y:S01]  /*f820*/  FADD R97, R97, -R0 ;  /* 0x8000000061617221 */ /* 0x000fe20000000000 */
[----:B------:R-:W-:Y:S01]  /*f830*/  F2FP.BF16.F32.PACK_AB R19, R36, R34 ;  /* 0x000000222413723e */ /* 0x000fe200000010ff */
[----:B0-----:R-:W-:-:S04]  /*f840*/  FADD R34, R181, R32 ;  /* 0x00000020b5227221 */ /* 0x001fc80000000000 */
[----:B------:R-:W0:Y:S01]  /*f850*/  MUFU.EX2 R185, R95 ;  /* 0x0000005f00b97308 */ /* 0x000e220000000800 */
[----:B------:R-:W-:Y:S01]  /*f860*/  FMUL R97, R97, 1.4426950216293334961 ;  /* 0x3fb8aa3b61617820 */ /* 0x000fe20000400000 */
[----:B------:R-:W-:Y:S01]  /*f870*/  FADD R98, R98, -R0 ;  /* 0x8000000062627221 */ /* 0x000fe20000000000 */
[----:B------:R-:W-:Y:S01]  /*f880*/  F2FP.BF16.F32.PACK_AB R20, R38, R35 ;  /* 0x000000232614723e */ /* 0x000fe200000010ff */
[----:B------:R-:W-:-:S04]  /*f890*/  FADD R35, R93, R34 ;  /* 0x000000225d237221 */ /* 0x000fc80000000000 */
[----:B------:R-:W0:Y:S01]  /*f8a0*/  MUFU.EX2 R186, R96 ;  /* 0x0000006000ba7308 */ /* 0x000e220000000800 */
[----:B------:R-:W-:Y:S01]  /*f8b0*/  FMUL R98, R98, 1.4426950216293334961 ;  /* 0x3fb8aa3b62627820 */ /* 0x000fe20000400000 */
[----:B------:R-:W-:Y:S01]  /*f8c0*/  FADD R99, R99, -R0 ;  /* 0x8000000063637221 */ /* 0x000fe20000000000 */
[----:B------:R-:W-:Y:S01]  /*f8d0*/  F2FP.BF16.F32.PACK_AB R21, R40, R37 ;  /* 0x000000252815723e */ /* 0x000fe200000010ff */
[----:B----4-:R-:W-:-:S04]  /*f8e0*/  FADD R37, R182, R35 ;  /* 0x00000023b6257221 */ /* 0x010fc80000000000 */
[----:B------:R-:W4:Y:S01]  /*f8f0*/  MUFU.EX2 R184, R97 ;  /* 0x0000006100b87308 */ /* 0x000f220000000800 */
[----:B------:R-:W-:Y:S01]  /*f900*/  FMUL R99, R99, 1.4426950216293334961 ;  /* 0x3fb8aa3b63637820 */ /* 0x000fe20000400000 */
[----:B------:R-:W-:Y:S01]  /*f910*/  FADD R100, R100, -R0 ;  /* 0x8000000064647221 */ /* 0x000fe20000000000 */
[----:B-1----:R-:W-:-:S05]  /*f920*/  FADD R38, R183, R37 ;  /* 0x00000025b7267221 */ /* 0x002fca0000000000 */
[----:B------:R-:W1:Y:S01]  /*f930*/  MUFU.EX2 R187, R98 ;  /* 0x0000006200bb7308 */ /* 0x000e620000000800 */
[----:B------:R-:W-:Y:S01]  /*f940*/  FMUL R100, R100, 1.4426950216293334961 ;  /* 0x3fb8aa3b64647820 */ /* 0x000fe20000400000 */
[----:B0-----:R-:W-:Y:S01]  /*f950*/  FADD R40, R185, R38 ;  /* 0x00000026b9287221 */ /* 0x001fe20000000000 */
[----:B------:R-:W-:-:S05]  /*f960*/  F2FP.BF16.F32.PACK_AB R22, R41, R39 ;  /* 0x000000272916723e */ /* 0x000fca00000010ff */
[----:B------:R-:W0:Y:S01]  /*f970*/  MUFU.EX2 R188, R99 ;  /* 0x0000006300bc7308 */ /* 0x000e220000000800 */
[----:B------:R-:W-:Y:S01]  /*f980*/  FADD R41, R186, R40 ;  /* 0x00000028ba297221 */ /* 0x000fe20000000000 */
[----:B------:R-:W-:-:S06]  /*f990*/  F2FP.BF16.F32.PACK_AB R23, R43, R42 ;  /* 0x0000002a2b17723e */ /* 0x000fcc00000010ff */
[----:B------:R0:W2:Y:S01]  /*f9a0*/  MUFU.EX2 R101, R100 ;  /* 0x0000006400657308 */ /* 0x0000a20000000800 */
[----:B----4-:R-:W-:Y:S01]  /*f9b0*/  FADD R43, R184, R41 ;  /* 0x00000029b82b7221 */ /* 0x010fe20000000000 */
[----:B------:R-:W-:-:S03]  /*f9c0*/  F2FP.BF16.F32.PACK_AB R24, R45, R44 ;  /* 0x0000002c2d18723e */ /* 0x000fc600000010ff */
[----:B-1----:R-:W-:Y:S01]  /*f9d0*/  FADD R44, R187, R43 ;  /* 0x0000002bbb2c7221 */ /* 0x002fe20000000000 */
[----:B------:R-:W-:Y:S01]  /*f9e0*/  F2FP.BF16.F32.PACK_AB R25, R47, R46 ;  /* 0x0000002e2f19723e */ /* 0x000fe200000010ff */
[----:B------:R-:W-:Y:S02]  /*f9f0*/  FADD R108, R108, -R0 ;  /* 0x800000006c6c7221 */ /* 0x000fe40000000000 */
[----:B0-----:R-:W-:Y:S01]  /*fa00*/  FADD R46, R188, R44 ;  /* 0x0000002cbc2e7221 */ /* 0x001fe20000000000 */
        /* <DEDUP_REMOVED lines=16> */
[----:B------:R-:W-:Y:S01]  /*fb10*/  FADD R107, R107, -R0 ;  /* 0x800000006b6b7221 */ /* 0x000fe20000000000 */
[----:B------:R-:W-:Y:S01]  /*fb20*/  F2FP.BF16.F32.PACK_AB R27, R51, R50 ;  /* 0x00000032331b723e */ /* 0x000fe200000010ff */
[----:B--2---:R-:W-:Y:S01]  /*fb30*/  FADD R47, R101, R46 ;  /* 0x0000002e652f7221 */ /* 0x004fe20000000000 */
[----:B------:R-:W-:Y:S01]  /*fb40*/  F2FP.BF16.F32.PACK_AB R51, R93, R181 ;  /* 0x000000b55d33723e */ /* 0x000fe200000010ff */
        /* <DEDUP_REMOVED lines=18> */
[----:B------:R-:W-:Y:S01]  /*fc70*/  F2FP.BF16.F32.PACK_AB R26, R49, R48 ;  /* 0x00000030311a723e */ /* 0x000fe200000010ff */
[----:B------:R-:W-:Y:S01]  /*fc80*/  FADD R49, R102, R47 ;  /* 0x0000002f66317221 */ /* 0x000fe20000000000 */
[----:B------:R-:W-:Y:S01]  /*fc90*/  LOP3.LUT P0, RZ, R133, 0x80, RZ, 0xc0, !PT ;  /* 0x0000008085ff7812 */ /* 0x000fe2000780c0ff */
[----:B------:R-:W-:Y:S01]  /*fca0*/  MUFU.EX2 R108, R108 ;  /* 0x0000006c006c7308 */ /* 0x000fe20000000800 */
[----:B-----5:R-:W-:Y:S01]  /*fcb0*/  LOP3.LUT R191, R132, 0x20, RZ, 0x3c, !PT ;  /* 0x0000002084bf7812 */ /* 0x020fe200078e3cff */
[----:B------:R-:W-:Y:S01]  /*fcc0*/  FADD R50, R103, R49 ;  /* 0x0000003167327221 */ /* 0x000fe20000000000 */
[----:B------:R-:W-:Y:S01]  /*fcd0*/  F2FP.BF16.F32.PACK_AB R28, R54, R52 ;  /* 0x00000034361c723e */ /* 0x000fe200000010ff */
[----:B------:R-:W-:Y:S04]  /*fce0*/  STS.U16 [R132+UR52+0x10000], R68 ;  /* 0x0100004484007988 */ /* 0x000fe80008000434 */
[----:B------:R-:W0:Y:S01]  /*fcf0*/  MUFU.EX2 R100, R100 ;  /* 0x0000006400647308 */ /* 0x000e220000000800 */
[----:B------:R-:W-:Y:S01]  /*fd00*/  SEL R98, RZ, 0x90, !P0 ;  /* 0x00000090ff627807 */ /* 0x000fe20004000000 */
[----:B------:R-:W-:Y:S01]  /*fd10*/  FADD R52, R104, R50 ;  /* 0x0000003268347221 */ /* 0x000fe20000000000 */
[----:B------:R1:W-:Y:S05]  /*fd20*/  STS.U16 [R132+UR52+0x10400], R69 ;  /* 0x0104004584007988 */ /* 0x0003ea0008000434 */
[----:B------:R-:W-:Y:S01]  /*fd30*/  MUFU.EX2 R109, R109 ;  /* 0x0000006d006d7308 */ /* 0x000fe20000000800 */
[----:B------:R-:W-:Y:S01]  /*fd40*/  STS.U16 [R132+UR52+0x10800], R71 ;  /* 0x0108004784007988 */ /* 0x000fe20008000434 */
[----:B------:R-:W-:-:S06]  /*fd50*/  F2FP.BF16.F32.PACK_AB R39, R56, R151 ;  /* 0x000000973827723e */ /* 0x000fcc00000010ff */
[----:B------:R-:W2:Y:S01]  /*fd60*/  MUFU.EX2 R111, R111 ;  /* 0x0000006f006f7308 */ /* 0x000ea20000000800 */
[----:B------:R-:W-:Y:S07]  /*fd70*/  STS.U16 [R132+UR52+0x10c00], R73 ;  /* 0x010c004984007988 */ /* 0x000fee0008000434 */
[----:B------:R-:W-:Y:S01]  /*fd80*/  MUFU.EX2 R87, R87 ;  /* 0x0000005700577308 */ /* 0x000fe20000000800 */
[----:B------:R-:W-:Y:S07]  /*fd90*/  STS.U16 [R132+UR52+0x11000], R136 ;  /* 0x0110008884007988 */ /* 0x000fee0008000434 */
[----:B------:R-:W4:Y:S01]  /*fda0*/  MUFU.EX2 R90, R90 ;  /* 0x0000005a005a7308 */ /* 0x000f220000000800 */
[----:B------:R-:W-:Y:S07]  /*fdb0*/  STS.U16 [R132+UR52+0x11400], R137 ;  /* 0x0114008984007988 */ /* 0x000fee0008000434 */
[----:B------:R-:W-:Y:S01]  /*fdc0*/  MUFU.EX2 R94, R94 ;  /* 0x0000005e005e7308 */ /* 0x000fe20000000800 */
[----:B------:R-:W-:Y:S07]  /*fdd0*/  STS.U16 [R132+UR52+0x11800], R138 ;  /* 0x0118008a84007988 */ /* 0x000fee0008000434 */
[----:B------:R-:W0:Y:S01]  /*fde0*/  MUFU.EX2 R95, R95 ;  /* 0x0000005f005f7308 */ /* 0x000e220000000800 */
[----:B------:R-:W-:Y:S07]  /*fdf0*/  STS.U16 [R132+UR52+0x11c00], R139 ;  /* 0x011c008b84007988 */ /* 0x000fee0008000434 */
[----:B------:R-:W-:Y:S01]  /*fe00*/  MUFU.EX2 R96, R96 ;  /* 0x0000006000607308 */ /* 0x000fe20000000800 */
[----:B------:R0:W-:Y:S07]  /*fe10*/  STS.U16 [R191+UR52+0x10100], R70 ;  /* 0x01010046bf007988 */ /* 0x0001ee0008000434 */
[----:B------:R-:W0:Y:S01]  /*fe20*/  MUFU.EX2 R97, R97 ;  /* 0x0000006100617308 */ /* 0x000e220000000800 */
[----:B------:R0:W-:Y:S07]  /*fe30*/  STS.U16 [R191+UR52+0x10500], R72 ;  /* 0x01050048bf007988 */ /* 0x0001ee0008000434 */
[----:B------:R-:W-:Y:S01]  /*fe40*/  MUFU.EX2 R99, R99 ;  /* 0x0000006300637308 */ /* 0x000fe20000000800 */
[----:B------:R-:W-:-:S07]  /*fe50*/  F2FP.BF16.F32.PACK_AB R56, R103, R102 ;  /* 0x000000666738723e */ /* 0x000fce00000010ff */
[----:B------:R-:W0:Y:S01]  /*fe60*/  MUFU.EX2 R81, R81 ;  /* 0x0000005100517308 */ /* 0x000e220000000800 */
[----:B------:R0:W-:Y:S07]  /*fe70*/  STS.U16 [R191+UR52+0x10900], R145 ;  /* 0x01090091bf007988 */ /* 0x0001ee0008000434 */
[----:B------:R-:W-:Y:S08]  /*fe80*/  MUFU.EX2 R83, R83 ;  /* 0x0000005300537308 */ /* 0x000ff00000000800 */
[----:B------:R-:W0:Y:S08]  /*fe90*/  MUFU.EX2 R86, R86 ;  /* 0x0000005600567308 */ /* 0x000e300000000800 */
[----:B------:R-:W-:Y:S08]  /*fea0*/  MUFU.EX2 R89, R89 ;  /* 0x0000005900597308 */ /* 0x000ff00000000800 */
[----:B------:R-:W0:Y:S08]  /*feb0*/  MUFU.EX2 R91, R91 ;  /* 0x0000005b005b7308 */ /* 0x000e300000000800 */
[----:B------:R-:W-:Y:S08]  /*fec0*/  MUFU.EX2 R92, R92 ;  /* 0x0000005c005c7308 */ /* 0x000ff00000000800 */
[----:B------:R-:W0:Y:S01]  /*fed0*/  MUFU.EX2 R93, R93 ;  /* 0x0000005d005d7308 */ /* 0x000e220000000800 */
[----:B------:R-:W-:Y:S01]  /*fee0*/  LOP3.LUT R98, R98, R6, RZ, 0x3c, !PT ;  /* 0x0000000662627212 */ /* 0x000fe200078e3cff */
[----:B------:R-:W-:Y:S01]  /*fef0*/  FADD R54, R105, R52 ;  /* 0x0000003469367221 */ /* 0x000fe20000000000 */
[----:B------:R-:W-:Y:S01]  /*ff00*/  SHF.L.U32 R102, R133, 0x7, RZ ;  /* 0x0000000785667819 */ /* 0x000fe200000006ff */
[----:B------:R0:W-:Y:S01]  /*ff10*/  STS.U16 [R191+UR52+0x10d00], R74 ;  /* 0x010d004abf007988 */ /* 0x0001e20008000434 */
[----:B------:R-:W-:-:S03]  /*ff20*/  LOP3.LUT R190, R132, 0x40, RZ, 0x3c, !PT ;  /* 0x0000004084be7812 */ /* 0x000fc600078e3cff */
[----:B------:R0:W-:Y:S01]  /*ff30*/  STS.U16 [R191+UR52+0x11100], R75 ;  /* 0x0111004bbf007988 */ /* 0x0001e20008000434 */
[----:B------:R-:W-:Y:S01]  /*ff40*/  F2FP.BF16.F32.PACK_AB R40, R58, R57 ;  /* 0x000000393a28723e */ /* 0x000fe200000010ff */
[----:B------:R-:W-:Y:S02]  /*ff50*/  FADD R57, R106, R54 ;  /* 0x000000366a397221 */ /* 0x000fe40000000000 */
[----:B------:R0:W-:Y:S01]  /*ff60*/  STS.U16 [R191+UR52+0x11500], R76 ;  /* 0x0115004cbf007988 */ /* 0x0001e20008000434 */
[----:B------:R-:W-:-:S03]  /*ff70*/  LOP3.LUT R98, R98, 0x2000, R102, 0xf8, !PT ;  /* 0x0000200062627812 */ /* 0x000fc600078ef866 */
[----:B------:R0:W-:Y:S01]  /*ff80*/  STS.U16 [R191+UR52+0x11900], R77 ;  /* 0x0119004dbf007988 */ /* 0x0001e20008000434 */
[----:B------:R-:W-:-:S03]  /*ff90*/  F2FP.BF16.F32.PACK_AB R30, R142, R55 ;  /* 0x000000378e1e723e */ /* 0x000fc600000010ff */
[----:B------:R0:W-:Y:S01]  /*ffa0*/  STS.U16 [R191+UR52+0x11d00], R78 ;  /* 0x011d004ebf007988 */ /* 0x0001e20008000434 */
[----:B------:R-:W-:-:S03]  /*ffb0*/  F2FP.BF16.F32.PACK_AB R55, R101, R188 ;  /* 0x000000bc6537723e */ /* 0x000fc600000010ff */
[----:B------:R0:W-:Y:S01]  /*ffc0*/  STS.U16 [R190+UR52+0x10200], R79 ;  /* 0x0102004fbe007988 */ /* 0x0001e20008000434 */
[----:B------:R-:W-:Y:S01]  /*ffd0*/  F2FP.BF16.F32.PACK_AB R29, R140, R53 ;  /* 0x000000358c1d723e */ /* 0x000fe200000010ff */
[----:B------:R-:W-:Y:S02]  /*ffe0*/  FADD R101, R189, R57 ;  /* 0x00000039bd657221 */ /* 0x000fe40000000000 */
[----:B------:R0:W-:Y:S01]  /*fff0*/  STS.U16 [R190+UR52+0x10600], R80 ;  /* 0x01060050be007988 */ /* 0x0001e20008000434 */
[----:B------:R-:W-:Y:S02]  /*10000*/  F2FP.BF16.F32.PACK_AB R31, R60, R141 ;  /* 0x0000008d3c1f723e */ /* 0x000fe400000010ff */
[----:B------:R-:W-:Y:S01]  /*10010*/  F2FP.BF16.F32.PACK_AB R32, R62, R61 ;  /* 0x0000003d3e20723e */ /* 0x000fe200000010ff */
[----:B------:R0:W-:Y:S01]  /*10020*/  STS.U16 [R190+UR52+0x10a00], R82 ;  /* 0x010a0052be007988 */ /* 0x0001e20008000434 */
[----:B------:R-:W-:Y:S02]  /*10030*/  F2FP.BF16.F32.PACK_AB R33, R64, R63 ;  /* 0x0000003f4021723e */ /* 0x000fe400000010ff */
[----:B------:R-:W-:Y:S01]  /*10040*/  F2FP.BF16.F32.PACK_AB R34, R66, R65 ;  /* 0x000000414222723e */ /* 0x000fe200000010ff */
[----:B------:R0:W-:Y:S01]  /*10050*/  STS.U16 [R190+UR52+0x10e00], R154 ;  /* 0x010e009abe007988 */ /* 0x0001e20008000434 */
[----:B------:R-:W-:-:S02]  /*10060*/  F2FP.BF16.F32.PACK_AB R35, R143, R67 ;  /* 0x000000438f23723e */ /* 0x000fc400000010ff */
[----:B------:R-:W-:Y:S01]  /*10070*/  F2FP.BF16.F32.PACK_AB R41, R152, R59 ;  /* 0x0000003b9829723e */ /* 0x000fe200000010ff */
[----:B------:R0:W-:Y:S01]  /*10080*/  STS.U16 [R190+UR52+0x11200], R84 ;  /* 0x01120054be007988 */ /* 0x0001e20008000434 */
[----:B-1----:R-:W-:Y:S02]  /*10090*/  LOP3.LUT R69, R98, 0x60, RZ, 0x3c, !PT ;  /* 0x0000006062457812 */ /* 0x002fe400078e3cff */
[----:B------:R-:W-:Y:S01]  /*100a0*/  F2FP.BF16.F32.PACK_AB R4, R127, R125 ;  /* 0x0000007d7f04723e */ /* 0x000fe200000010ff */
[----:B------:R1:W-:Y:S01]  /*100b0*/  STS.U16 [R190+UR52+0x11600], R85 ;  /* 0x01160055be007988 */ /* 0x0003e20008000434 */
        /* <DEDUP_REMOVED lines=19> */
[----:B0-----:R-:W-:Y:S02]  /*101f0*/  F2FP.BF16.F32.PACK_AB R59, R100, R108 ;  /* 0x0000006c643b723e */ /* 0x001fe400000010ff */
[----:B--2---:R-:W-:-:S02]  /*10200*/  F2FP.BF16.F32.PACK_AB R60, R111, R109 ;  /* 0x0000006d6f3c723e */ /* 0x004fc400000010ff */
[----:B----4-:R-:W-:Y:S02]  /*10210*/  F2FP.BF16.F32.PACK_AB R61, R90, R87 ;  /* 0x000000575a3d723e */ /* 0x010fe400000010ff */
[----:B------:R-:W-:Y:S02]  /*10220*/  F2FP.BF16.F32.PACK_AB R62, R95, R94 ;  /* 0x0000005e5f3e723e */ /* 0x000fe400000010ff */
[----:B------:R-:W-:Y:S02]  /*10230*/  F2FP.BF16.F32.PACK_AB R63, R97, R96 ;  /* 0x00000060613f723e */ /* 0x000fe400000010ff */
[----:B------:R-:W-:Y:S02]  /*10240*/  F2FP.BF16.F32.PACK_AB R64, R81, R99 ;  /* 0x000000635140723e */ /* 0x000fe400000010ff */
[----:B------:R-:W-:Y:S02]  /*10250*/  F2FP.BF16.F32.PACK_AB R65, R86, R83 ;  /* 0x000000535641723e */ /* 0x000fe400000010ff */
[----:B------:R-:W-:-:S02]  /*10260*/  F2FP.BF16.F32.PACK_AB R66, R91, R89 ;  /* 0x000000595b42723e */ /* 0x000fc400000010ff */
[----:B------:R-:W-:Y:S01]  /*10270*/  F2FP.BF16.F32.PACK_AB R67, R93, R92 ;  /* 0x0000005c5d43723e */ /* 0x000fe200000010ff */
[----:B------:R1:W-:Y:S01]  /*10280*/  STS.U16 [R190+UR52+0x11a00], R159 ;  /* 0x011a009fbe007988 */ /* 0x0003e20008000434 */
[----:B------:R-:W-:-:S03]  /*10290*/  FADD R68, -R0, R135 ;  /* 0x0000008700447221 */ /* 0x000fc60000000100 */
[----:B------:R1:W-:Y:S01]  /*102a0*/  STS.U16 [R190+UR52+0x11e00], R161 ;  /* 0x011e00a1be007988 */ /* 0x0003e20008000434 */
[----:B------:R-:W-:Y:S03]  /*102b0*/  STTM.x64 tmem[UR56+0x180], R4 ;  /* 0x00018004000079ed */ /* 0x000fe60008340038 */
[----:B------:R1:W-:Y:S04]  /*102c0*/  STS.U16 [R69+UR52+0x10300], R88 ;  /* 0x0103005845007988 */ /* 0x0003e80008000434 */
[----:B------:R1:W-:Y:S04]  /*102d0*/  STS.U16 [R69+UR52+0x10700], R164 ;  /* 0x010700a445007988 */ /* 0x0003e80008000434 */
[----:B---3--:R1:W-:Y:S04]  /*102e0*/  STS.U16 [R69+UR52+0x10b00], R166 ;  /* 0x010b00a645007988 */ /* 0x0083e80008000434 */
[----:B------:R1:W-:Y:S04]  /*102f0*/  STS.U16 [R69+UR52+0x10f00], R167 ;  /* 0x010f00a745007988 */ /* 0x0003e80008000434 */
[----:B------:R1:W-:Y:S04]  /*10300*/  STS.U16 [R69+UR52+0x11300], R170 ;  /* 0x011300aa45007988 */ /* 0x0003e80008000434 */
[----:B------:R1:W-:Y:S04]  /*10310*/  STS.U16 [R69+UR52+0x11700], R172 ;  /* 0x011700ac45007988 */ /* 0x0003e80008000434 */
[----:B------:R1:W-:Y:S04]  /*10320*/  STS.U16 [R69+UR52+0x11b00], R175 ;  /* 0x011b00af45007988 */ /* 0x0003e80008000434 */
[----:B------:R1:W-:Y:S01]  /*10330*/  STS.U16 [R69+UR52+0x11f00], R177 ;  /* 0x011f00b145007988 */ /* 0x0003e20008000434 */
[----:B------:R-:W-:Y:S01]  /*10340*/  FMUL R68, R68, 1.4426950216293334961 ;  /* 0x3fb8aa3b44447820 */ /* 0x000fe20000400000 */
[----:B------:R-:W0:Y:S02]  /*10350*/  FENCE.VIEW.ASYNC.T ;  /* 0x00000000000073c6 */ /* 0x000e240000000200 */
[----:B0-----:R-:W-:Y:S06]  /*10360*/  BAR.SYNC.DEFER_BLOCKING 0x0 ;  /* 0x0000000000007b1d */ /* 0x001fec0000010000 */
[----:B------:R-:W0:Y:S01]  /*10370*/  LDTM.x64 R4, tmem[UR56] ;  /* 0x00000038000479ee */ /* 0x000e220008340000 */
[----:B------:R-:W0:Y:S01]  /*10380*/  MUFU.EX2 R68, R68 ;  /* 0x0000004400447308 */ /* 0x000e220000000800 */
[----:B------:R-:W-:-:S04]  /*10390*/  FADD R101, R108, R101 ;  /* 0x000000656c657221 */ /* 0x000fc80000000000 */
[----:B------:R-:W-:Y:S01]  /*103a0*/  FADD R101, R100, R101 ;  /* 0x0000006564657221 */ /* 0x000fe20000000000 */
[----:B------:R-:W-:Y:S01]  /*103b0*/  NOP ;  /* 0x0000000000007918 */ /* 0x000fe20000000000 */
[C---:B0-----:R-:W-:Y:S01]  /*103c0*/  FMUL R4, R68.reuse, R4 ;  /* 0x0000000444047220 */ /* 0x041fe20000400000 */
        /* <DEDUP_REMOVED lines=63> */
[----:B------:R1:W-:Y:S01]  /*107c0*/  STTM.x64 tmem[UR56], R4 ;  /* 0x00000004000079ed */ /* 0x0003e20008340038 */
[----:B------:R-:W0:Y:S02]  /*107d0*/  FENCE.VIEW.ASYNC.T ;  /* 0x00000000000073c6 */ /* 0x000e240000000200 */
[----:B0-----:R-:W-:Y:S01]  /*107e0*/  BAR.SYNC.DEFER_BLOCKING 0x0 ;  /* 0x0000000000007b1d */ /* 0x001fe20000010000 */
[----:B------:R-:W-:-:S04]  /*107f0*/  FADD R100, R109, R101 ;  /* 0x000000656d647221 */ /* 0x000fc80000000000 */
[----:B------:R-:W-:-:S04]  /*10800*/  FADD R100, R111, R100 ;  /* 0x000000646f647221 */ /* 0x000fc80000000000 */
[----:B------:R-:W-:-:S04]  /*10810*/  FADD R87, R87, R100 ;  /* 0x0000006457577221 */ /* 0x000fc80000000000 */
[----:B------:R-:W-:-:S04]  /*10820*/  FADD R87, R90, R87 ;  /* 0x000000575a577221 */ /* 0x000fc80000000000 */
[----:B------:R-:W-:Y:S01]  /*10830*/  FADD R94, R94, R87 ;  /* 0x000000575e5e7221 */ /* 0x000fe20000000000 */
[----:B------:R0:W-:Y:S06]  /*10840*/  MEMBAR.ALL.CTA ;  /* 0x0000000000007992 */ /* 0x0001ec0000008000 */
[----:B0-----:R-:W0:Y:S01]  /*10850*/  FENCE.VIEW.ASYNC.S ;  /* 0x00000000000073c6 */ /* 0x001e220000000000 */
        /* <DEDUP_REMOVED lines=9> */
[----:B------:R-:W-:-:S03]  /*108f0*/  ULEA UR55, UR62, UR52, 0x3 ;  /* 0x000000343e377291 */ /* 0x000fc6000f8e18ff */
[----:B------:R-:W-:Y:S01]  /*10900*/  FADD R92, R92, R91 ;  /* 0x0000005b5c5c7221 */ /* 0x000fe20000000000 */
[----:B------:R-:W-:-:S03]  /*10910*/  UIADD3 UR55, UPT, UPT, UR55, 0x14000, URZ ;  /* 0x0001400037377890 */ /* 0x000fc6000fffe0ff */
[----:B------:R-:W-:Y:S01]  /*10920*/  FADD R93, R93, R92 ;  /* 0x0000005c5d5d7221 */ /* 0x000fe20000000000 */
[----:B------:R-:W-:Y:S01]  /*10930*/  UMOV UR67, UR72 ;  /* 0x0000004800437c82 */ /* 0x000fe20008000000 */
[----:B0-----:R-:W-:Y:S06]  /*10940*/  BAR.SYNC.DEFER_BLOCKING 0x0 ;  /* 0x0000000000007b1d */ /* 0x001fec0000010000 */
[----:B------:R-:W-:Y:S05]  /*10950*/  BRA.U UP2, `(.L_x_16) ;  /* 0x0000000102f87547 */ /* 0x000fea000b800000 */
[----:B------:R-:W-:Y:S01]  /*10960*/  UIADD3 UR51, UPT, UPT, UR53, 0x188, URZ ;  /* 0x0000018835337890 */ /* 0x000fe2000fffe0ff */
[----:B-1----:R-:W-:Y:S01]  /*10970*/  MOV.SPILL R4, UR7 ;  /* 0x0000000700047c02 */ /* 0x002fe20009000f00 */
[----:B------:R-:W-:Y:S01]  /*10980*/  UIADD3 UR50, UPT, UPT, UR53, 0x190, URZ ;  /* 0x0000019035327890 */ /* 0x000fe2000fffe0ff */
[----:B------:R-:W-:Y:S01]  /*10990*/  MOV.SPILL R5, UR6 ;  /* 0x0000000600057c02 */ /* 0x000fe20009000f00 */
[----:B------:R-:W-:Y:S02]  /*109a0*/  UIADD3 UR76, UPT, UPT, UR53, 0x198, URZ ;  /* 0x00000198354c7890 */ /* 0x000fe4000fffe0ff */
[----:B------:R-:W-:Y:S02]  /*109b0*/  UIADD3 UR72, UPT, UPT, UR53, 0x1a0, URZ ;  /* 0x000001a035487890 */ /* 0x000fe4000fffe0ff */
[----:B------:R-:W-:Y:S01]  /*109c0*/  UIADD3 UR73, UPT, UPT, UR53, 0x1a8, URZ ;  /* 0x000001a835497890 */ /* 0x000fe2000fffe0ff */
[----:B------:R-:W-:Y:S01]  /*109d0*/  UMOV UR4, 0x0 ;  /* 0x0000000000047882 */ /* 0x000fe20000000000 */
[----:B------:R-:W-:Y:S01]  /*109e0*/  UMOV UR5, 0x8100490 ;  /* 0x0810049000057882 */ /* 0x000fe20000000000 */
[----:B------:R-:W-:Y:S01]  /*109f0*/  UMOV UR46, 0x0 ;  /* 0x00000000002e7882 */ /* 0x000fe20000000000 */
[----:B------:R-:W-:Y:S01]  /*10a00*/  UMOV UR47, 0x8100490 ;  /* 0x08100490002f7882 */ /* 0x000fe20000000000 */
[----:B------:R-:W-:Y:S01]  /*10a10*/  UMOV UR48, 0x0 ;  /* 0x0000000000307882 */ /* 0x000fe20000000000 */
[----:B------:R-:W-:Y:S01]  /*10a20*/  UMOV UR49, 0x8100490 ;  /* 0x0810049000317882 */ /* 0x000fe20000000000 */
[----:B------:R-:W-:Y:S01]  /*10a30*/  UTCHMMA tmem[UR59], gdesc[UR10], tmem[UR53], tmem[UR4], idesc[UR5], UPT ;  /* 0x00ff040a3b0079ea */ /* 0x000fe2000b800035 */
[----:B------:R-:W-:Y:S01]  /*10a40*/  UMOV UR70, 0x0 ;  /* 0x0000000000467882 */ /* 0x000fe20000000000 */
[----:B------:R-:W-:Y:S01]  /*10a50*/  UMOV UR71, 0x8100490 ;  /* 0x0810049000477882 */ /* 0x000fe20000000000 */
[----:B------:R-:W-:-:S02]  /*10a60*/  UIADD3 UR74, UPT, UPT, UR53, 0x1b0, URZ ;  /* 0x000001b0354a7890 */ /* 0x000fc4000fffe0ff */
[----:B------:R0:W-:Y:S01]  /*10a70*/  UTCHMMA tmem[UR51], gdesc[UR28], tmem[UR53], tmem[UR46], idesc[UR47], UPT ;  /* 0x00ff2e1c330079ea */ /* 0x0001e2000b800035 */
[----:B------:R-:W-:Y:S02]  /*10a80*/  UIADD3 UR75, UPT, UPT, UR53, 0x1b8, URZ ;  /* 0x000001b8354b7890 */ /* 0x000fe4000fffe0ff */
[----:B------:R1:W-:Y:S01]  /*10a90*/  UTCHMMA tmem[UR50], gdesc[UR34], tmem[UR53], tmem[UR48], idesc[UR49], UPT ;  /* 0x00ff3022320079ea */ /* 0x0003e2000b800035 */
[----:B------:R-:W-:Y:S01]  /*10aa0*/  UMOV UR68, 0x0 ;  /* 0x0000000000447882 */ /* 0x000fe20000000000 */
[----:B------:R-:W-:Y:S01]  /*10ab0*/  UMOV UR69, 0x8100490 ;  /* 0x0810049000457882 */ /* 0x000fe20000000000 */
[----:B------:R-:W-:Y:S02]  /*10ac0*/  UIADD3 UR77, UPT, UPT, UR53, 0x40, URZ ;  /* 0x00000040354d7890 */ /* 0x000fe4000fffe0ff */
[----:B------:R2:W-:Y:S01]  /*10ad0*/  UTCHMMA tmem[UR76], gdesc[UR36], tmem[UR53], tmem[UR70], idesc[UR71], UPT ;  /* 0x00ff46244c0079ea */ /* 0x0005e2000b800035 */
[----:B------:R3:W-:Y:S01]  /*10ae0*/  UTCHMMA tmem[UR72], gdesc[UR38], tmem[UR53], tmem[UR46], idesc[UR47], UPT ;  /* 0x00ff2e26480079ea */ /* 0x0007e2000b800035 */
[----:B------:R4:W-:Y:S01]  /*10af0*/  UTCHMMA tmem[UR73], gdesc[UR40], tmem[UR53], tmem[UR68], idesc[UR69], UPT ;  /* 0x00ff4428490079ea */ /* 0x0009e2000b800035 */
[----:B------:R-:W-:Y:S01]  /*10b00*/  UMOV UR6, 0x0 ;  /* 0x0000000000067882 */ /* 0x000fe20000000000 */
[----:B------:R-:W-:Y:S01]  /*10b10*/  UMOV UR7, 0x8100490 ;  /* 0x0810049000077882 */ /* 0x000fe20000000000 */
[----:B0-----:R-:W-:Y:S01]  /*10b20*/  UMOV UR51, 0x8100490 ;  /* 0x0810049000337882 */ /* 0x001fe20000000000 */
[----:B-1----:R-:W-:-:S02]  /*10b30*/  UIADD3 UR48, UPT, UPT, UR53, 0x1c0, URZ ;  /* 0x000001c035307890 */ /* 0x002fc4000fffe0ff */
[----:B------:R0:W-:Y:S01]  /*10b40*/  UTCHMMA tmem[UR74], gdesc[UR42], tmem[UR53], tmem[UR6], idesc[UR7], UPT ;  /* 0x00ff062a4a0079ea */ /* 0x0001e2000b800035 */
[----:B------:R-:W-:Y:S02]  /*10b50*/  UIADD3 UR49, UPT, UPT, UR53, 0x40, URZ ;  /* 0x0000004035317890 */ /* 0x000fe4000fffe0ff */
[----:B--2---:R-:W-:Y:S02]  /*10b60*/  UIADD3 UR76, UPT, UPT, UR53, 0x1c8, URZ ;  /* 0x000001c8354c7890 */ /* 0x004fe4000fffe0ff */
[----:B---3--:R-:W-:Y:S02]  /*10b70*/  UIADD3 UR72, UPT, UPT, UR53, 0x40, URZ ;  /* 0x0000004035487890 */ /* 0x008fe4000fffe0ff */
[----:B----4-:R-:W-:Y:S01]  /*10b80*/  UIADD3 UR73, UPT, UPT, UR53, 0x1d0, URZ ;  /* 0x000001d035497890 */ /* 0x010fe2000fffe0ff */
[----:B------:R-:W-:Y:S01]  /*10b90*/  UMOV UR50, 0x0 ;  /* 0x0000000000327882 */ /* 0x000fe20000000000 */
[----:B0-----:R-:W-:Y:S02]  /*10ba0*/  UIADD3 UR74, UPT, UPT, UR53, 0x40, URZ ;  /* 0x00000040354a7890 */ /* 0x001fe4000fffe0ff */
[----:B------:R0:W-:Y:S01]  /*10bb0*/  UTCHMMA tmem[UR75], gdesc[UR44], tmem[UR53], tmem[UR50], idesc[UR51], UPT ;  /* 0x00ff322c4b0079ea */ /* 0x0001e2000b800035 */
[----:B------:R1:W-:Y:S02]  /*10bc0*/  UTCHMMA tmem[UR48], gdesc[UR10], tmem[UR77], tmem[UR4], idesc[UR5], UPT ;  /* 0x00ff040a300079ea */ /* 0x0003e4000b80004d */
[----:B------:R-:W-:Y:S02]  /*10bd0*/  UTCHMMA tmem[UR76], gdesc[UR28], tmem[UR72], tmem[UR46], idesc[UR47], UPT ;  /* 0x00ff2e1c4c0079ea */ /* 0x000fe4000b800048 */
[----:B------:R2:W-:Y:S01]  /*10be0*/  UTCHMMA tmem[UR73], gdesc[UR34], tmem[UR49], tmem[UR70], idesc[UR71], UPT ;  /* 0x00ff4622490079ea */ /* 0x0005e2000b800031 */
[----:B0-----:R-:W-:-:S02]  /*10bf0*/  UIADD3 UR50, UPT, UPT, UR53, 0x1d8, URZ ;  /* 0x000001d835327890 */ /* 0x001fc4000fffe0ff */
[----:B-1----:R-:W-:Y:S02]  /*10c00*/  UIADD3 UR5, UPT, UPT, UR53, 0x40, URZ ;  /* 0x0000004035057890 */ /* 0x002fe4000fffe0ff */
[----:B------:R-:W-:Y:S02]  /*10c10*/  UIADD3 UR4, UPT, UPT, UR53, 0x1e0, URZ ;  /* 0x000001e035047890 */ /* 0x000fe4000fffe0ff */
[----:B------:R-:W-:Y:S02]  /*10c20*/  UIADD3 UR51, UPT, UPT, UR53, 0x1e8, URZ ;  /* 0x000001e835337890 */ /* 0x000fe4000fffe0ff */
[----:B------:R-:W-:Y:S01]  /*10c30*/  UIADD3 UR75, UPT, UPT, UR53, 0x40, URZ ;  /* 0x00000040354b7890 */ /* 0x000fe2000fffe0ff */
[----:B------:R-:W-:Y:S01]  /*10c40*/  UTCHMMA tmem[UR50], gdesc[UR36], tmem[UR74], tmem[UR46], idesc[UR47], UPT ;  /* 0x00ff2e24320079ea */ /* 0x000fe2000b80004a */
[----:B--2---:R-:W-:Y:S02]  /*10c50*/  UIADD3 UR70, UPT, UPT, UR53, 0x1f0, URZ ;  /* 0x000001f035467890 */ /* 0x004fe4000fffe0ff */
[----:B------:R-:W-:Y:S01]  /*10c60*/  UIADD3 UR71, UPT, UPT, UR53, 0x1f8, URZ ;  /* 0x000001f835477890 */ /* 0x000fe2000fffe0ff */
[----:B------:R0:W-:Y:S01]  /*10c70*/  UTCHMMA tmem[UR4], gdesc[UR38], tmem[UR5], tmem[UR6], idesc[UR7], UPT ;  /* 0x00ff0626040079ea */ /* 0x0001e2000b800005 */
[----:B------:R-:W-:Y:S01]  /*10c80*/  UMOV UR48, 0x0 ;  /* 0x0000000000307882 */ /* 0x000fe20000000000 */
[----:B------:R-:W-:Y:S01]  /*10c90*/  UMOV UR49, 0x8100490 ;  /* 0x0810049000317882 */ /* 0x000fe20000000000 */
[----:B------:R2:W-:Y:S03]  /*10ca0*/  UTCHMMA tmem[UR51], gdesc[UR40], tmem[UR72], tmem[UR68], idesc[UR69], UPT ;  /* 0x00ff4428330079ea */ /* 0x0005e6000b800048 */
[----:B------:R2:W-:Y:S02]  /*10cb0*/  UTCHMMA tmem[UR70], gdesc[UR42], tmem[UR75], tmem[UR48], idesc[UR49], UPT ;  /* 0x00ff302a460079ea */ /* 0x0005e4000b80004b */
[----:B------:R2:W-:Y:S01]  /*10cc0*/  UTCHMMA tmem[UR71], gdesc[UR44], tmem[UR77], tmem[UR46], idesc[UR47], UPT ;  /* 0x00ff2e2c470079ea */ /* 0x0005e2000b80004d */
[----:B0-----:R-:W-:Y:S01]  /*10cd0*/  UMOV UR4, UR55 ;  /* 0x0000003700047c82 */ /* 0x001fe20008000000 */
[----:B------:R-:W-:Y:S01]  /*10ce0*/  UMOV UR5, URZ ;  /* 0x000000ff00057c82 */ /* 0x000fe20008000000 */
[----:B------:R-:W-:Y:S01]  /*10cf0*/  R2UR.FILL UR7, R4 ;  /* 0x00000000040772ca */ /* 0x000fe200004e0000 */
[----:B------:R-:W-:Y:S01]  /*10d00*/  UMOV UR76, UR4 ;  /* 0x00000004004c7c82 */ /* 0x000fe20008000000 */
[----:B------:R-:W-:Y:S01]  /*10d10*/  R2UR.FILL UR6, R5 ;  /* 0x00000000050672ca */ /* 0x000fe200004e0000 */
[----:B------:R2:W-:Y:S01]  /*10d20*/  UTCBAR [UR76], URZ ;  /* 0x000000ff4c0073e9 */ /* 0x0005e200080000ff */
[----:B------:R-:W-:-:S13]  /*10d30*/  NOP ;  /* 0x0000000000007918 */ /* 0x000fda0000000000 */
.L_x_16:
[----:B-1----:R-:W3:Y:S01]  /*10d40*/  LDL.LU R4, [R1+0x28] ;  /* 0x0000280001047983 */ /* 0x002ee20000300800 */
[----:B------:R-:W-:Y:S01]  /*10d50*/  IADD3 R2, P0, PT, R2, 0x80, RZ ;  /* 0x0000008002027810 */ /* 0x000fe20007f1e0ff */
[----:B------:R-:W-:Y:S01]  /*10d60*/  UIADD3 UR62, UPT, UPT, UR62, 0x1, URZ ;  /* 0x000000013e3e7890 */ /* 0x000fe2000fffe0ff */
[----:B------:R-:W-:Y:S01]  /*10d70*/  MOV R135, R0 ;  /* 0x0000000000877202 */ /* 0x000fe20000000f00 */
[----:B------:R-:W-:Y:S02]  /*10d80*/  UIADD3 UR66, UPT, UPT, UR60, UR66, URZ ;  /* 0x000000423c427290 */ /* 0x000fe4000fffe0ff */
[----:B------:R-:W-:Y:S01]  /*10d90*/  IMAD.X R3, RZ, RZ, R3, P0 ;  /* 0x000000ffff037224 */ /* 0x000fe200000e0603 */
[----:B------:R-:W-:Y:S01]  /*10da0*/  ISETP.GE.U32.AND P0, PT, R2, UR54, PT ;  /* 0x0000003602007c0c */ /* 0x000fe2000bf06070 */
[----:B------:R-:W-:Y:S02]  /*10db0*/  UISETP.GT.AND UP3, UPT, UR62, 0x1, UPT ;  /* 0x000000013e00788c */ /* 0x000fe4000bf64270 */
[----:B------:R-:W-:Y:S01]  /*10dc0*/  UIADD3 UR65, UPT, UPT, UR61, UR65, URZ ;  /* 0x000000413d417290 */ /* 0x000fe2000fffe0ff */
[----:B------:R-:W-:Y:S01]  /*10dd0*/  ISETP.GE.U32.AND.EX P0, PT, R3, RZ, PT, P0 ;  /* 0x000000ff0300720c */ /* 0x000fe20003f06100 */
[----:B--2---:R-:W-:-:S02]  /*10de0*/  USEL UR72, URZ, 0x1, !UP3 ;  /* 0x00000001ff487887 */ /* 0x004fc4000d800000 */
[----:B------:R-:W-:Y:S02]  /*10df0*/  USEL UR62, UR62, URZ, !UP3 ;  /* 0x000000ff3e3e7287 */ /* 0x000fe4000d800000 */
[----:B------:R-:W-:Y:S01]  /*10e00*/  ULOP3.LUT UR72, UR67, UR72, URZ, 0x3c, !UPT ;  /* 0x0000004843487292 */ /* 0x000fe2000f8e3cff */
[----:B---3--:R-:W-:-:S05]  /*10e10*/  FFMA R4, R68, R4, R93 ;  /* 0x0000000444047223 */ /* 0x008fca000000005d */
[----:B------:R1:W-:Y:S02]  /*10e20*/  STL [R1+0x28], R4 ;  /* 0x0000280401007387 */ /* 0x0003e40000100800 */
[----:B------:R-:W-:Y:S05]  /*10e30*/  @!P0 BRA `(.L_x_17) ;  /* 0xffffff84002c8947 */ /* 0x000fea000383ffff */
.L_x_12:
[----:B-12---:R-:W2:Y:S01]  /*10e40*/  LDL.LU R4, [R1+0x28] ;  /* 0x0000280001047983 */ /* 0x006ea20000300800 */
[----:B------:R-:W1:Y:S03]  /*10e50*/  LDCU.64 UR4, c[0x0][0x3e0] ;  /* 0x00007c00ff0477ac */ /* 0x000e660008000a00 */
[----:B------:R-:W3:Y:S01]  /*10e60*/  LDL.LU R5, [R1+0x230] ;  /* 0x0002300001057983 */ /* 0x000ee20000300800 */
[----:B--2---:R-:W-:-:S04]  /*10e70*/  IMAD.MOV.U32 R191, RZ, RZ, R4 ;  /* 0x000000ffffbf7224 */ /* 0x004fc800078e0004 */
[C---:B0-----:R-:W-:Y:S01]  /*10e80*/  FMUL R2, R191.reuse, 8388608 ;  /* 0x4b000000bf027820 */ /* 0x041fe20000400000 */
[----:B------:R-:W-:Y:S02]  /*10e90*/  FSETP.GEU.AND P3, PT, R191, 1.175494350822287508e-38, PT ;  /* 0x00800000bf00780b */ /* 0x000fe40003f6e000 */
[----:B---3--:R-:W-:Y:S01]  /*10ea0*/  R2UR UR8, R5 ;  /* 0x00000000050872ca */ /* 0x008fe200000e0000 */
[----:B------:R-:W-:Y:S01]  /*10eb0*/  HFMA2 R5, -RZ, RZ, 1.443359375, -0.2030029296875 ;  /* 0x3dc6b27fff057431 */ /* 0x000fe200000001ff */
[----:B------:R-:W-:Y:S02]  /*10ec0*/  FSEL R74, R2, R191, !P3 ;  /* 0x000000bf024a7208 */ /* 0x000fe40005800000 */
[C---:B------:R-:W-:Y:S02]  /*10ed0*/  FSETP.GEU.AND P0, PT, |R191|.reuse, 1.175494350822287508e-38, PT ;  /* 0x00800000bf00780b */ /* 0x040fe40003f0e200 */
[----:B------:R-:W-:Y:S02]  /*10ee0*/  IADD3 R2, PT, PT, R74, -0x3f3504f3, RZ ;  /* 0xc0cafb0d4a027810 */ /* 0x000fe40007ffe0ff */
[----:B------:R-:W-:-:S02]  /*10ef0*/  FSETP.GT.AND P1, PT, |R191|, 8.50705917302346158658e+37, PT ;  /* 0x7e800000bf00780b */ /* 0x000fc40003f24200 */
[----:B------:R-:W-:-:S03]  /*10f00*/  LOP3.LUT R3, R2, 0xff800000, RZ, 0xc0, !PT ;  /* 0xff80000002037812 */ /* 0x000fc600078ec0ff */
[----:B------:R-:W-:Y:S02]  /*10f10*/  UISETP.GE.AND UP1, UPT, UR8, 0x1, UPT ;  /* 0x000000010800788c */ /* 0x000fe4000bf26270 */
[----:B------:R-:W-:-:S04]  /*10f20*/  IMAD.IADD R2, R74, 0x1, -R3 ;  /* 0x000000014a027824 */ /* 0x000fc800078e0a03 */
[----:B------:R-:W-:-:S04]  /*10f30*/  FADD R68, R2, -1 ;  /* 0xbf80000002447421 */ /* 0x000fc80000000000 */
[----:B------:R-:W-:-:S04]  /*10f40*/  FFMA.FTZ R5, R68, R5, -0.16845393180847167969 ;  /* 0xbe2c7f3044057423 */ /* 0x000fc80000010005 */
[----:B------:R-:W-:-:S04]  /*10f50*/  FFMA.FTZ R5, R68, R5, 0.1716887056827545166 ;  /* 0x3e2fcf2a44057423 */ /* 0x000fc80000010005 */
[----:B------:R-:W-:-:S04]  /*10f60*/  FFMA.FTZ R5, R68, R5, -0.17900948226451873779 ;  /* 0xbe374e4344057423 */ /* 0x000fc80000010005 */
[----:B------:R-:W-:-:S04]  /*10f70*/  FFMA.FTZ R5, R68, R5, 0.20512372255325317383 ;  /* 0x3e520bf444057423 */ /* 0x000fc80000010005 */
[----:B------:R-:W-:Y:S01]  /*10f80*/  FFMA.FTZ R5, R68, R5, -0.24046532809734344482 ;  /* 0xbe763c8b44057423 */ /* 0x000fe20000010005 */
[----:B-1----:R-:W-:Y:S06]  /*10f90*/  BRA.U !UP1, `(.L_x_18) ;  /* 0x0000000109107547 */ /* 0x002fec000b800000 */
[----:B------:R-:W-:-:S06]  /*10fa0*/  USHF.L.U32 UR67, UR67, 0x1f, URZ ;  /* 0x0000001f43437899 */ /* 0x000fcc00080006ff */
[----:B------:R-:W-:-:S04]  /*10fb0*/  IMAD.U32 R2, RZ, RZ, UR67 ;  /* 0x00000043ff027e24 */ /* 0x000fc8000f8e00ff */
[----:B------:R-:W0:Y:S02]  /*10fc0*/  SYNCS.PHASECHK.TRANS64.TRYWAIT P2, [UR55], R2 ;  /* 0x00000002ff0075a7 */ /* 0x000e240008041137 */
[----:B0-----:R-:W-:Y:S05]  /*10fd0*/  @!P2 BRA `(.L_x_19) ;  /* 0x000000280000a947 */ /* 0x001fea0003800000 */
.L_x_18:
[----:B------:R-:W-:Y:S01]  /*10fe0*/  BAR.SYNC.DEFER_BLOCKING 0x0 ;  /* 0x0000000000007b1d */ /* 0x000fe20000010000 */
[----:B------:R-:W-:Y:S01]  /*10ff0*/  LOP3.LUT P6, RZ, R133, 0xff, RZ, 0xc0, !PT ;  /* 0x000000ff85ff7812 */ /* 0x000fe200078cc0ff */
[----:B------:R-:W-:Y:S01]  /*11000*/  FFMA.FTZ R5, R68, R5, 0.28857114911079406738 ;  /* 0x3e93bf9944057423 */ /* 0x000fe20000010005 */
[----:B------:R-:W-:Y:S01]  /*11010*/  @P1 FMUL R191, R191, 0.25 ;  /* 0x3e800000bfbf1820 */ /* 0x000fe20000400000 */
[----:B------:R-:W-:Y:S01]  /*11020*/  ISETP.GE.U32.AND P2, PT, R74, 0x7f800000, PT ;  /* 0x7f8000004a00780c */ /* 0x000fe20003f46070 */
[----:B------:R-:W-:Y:S02]  /*11030*/  IMAD R70, R134, UR5, RZ ;  /* 0x0000000586467c24 */ /* 0x000fe4000f8e02ff */
[C---:B------:R-:W-:Y:S01]  /*11040*/  FFMA.FTZ R69, R68.reuse, R5, -0.36067417263984680176 ;  /* 0xbeb8aa4944457423 */ /* 0x040fe20000010005 */
[----:B------:R-:W-:Y:S01]  /*11050*/  @!P0 FMUL R191, R191, 16777216 ;  /* 0x4b800000bfbf8820 */ /* 0x000fe20000400000 */
[----:B------:R-:W0:Y:S01]  /*11060*/  S2UR UR8, SR_CTAID.Y ;  /* 0x00000000000879c3 */ /* 0x000e220000002600 */
[----:B------:R-:W-:Y:S01]  /*11070*/  FSEL R2, RZ, -23, P3 ;  /* 0xc1b80000ff027808 */ /* 0x000fe20001800000 */
[----:B------:R-:W-:Y:S01]  /*11080*/  FFMA.FTZ R69, R68, R69, 0.48089820146560668945 ;  /* 0x3ef6384a44457423 */ /* 0x000fe20000010045 */
[----:B------:R-:W-:-:S02]  /*11090*/  I2FP.F32.S32 R3, R3 ;  /* 0x0000000300037245 */ /* 0x000fc40000201400 */
[----:B------:R-:W1:Y:S01]  /*110a0*/  MUFU.RCP R191, R191 ;  /* 0x000000bf00bf7308 */ /* 0x000e620000001000 */
[----:B------:R-:W-:Y:S01]  /*110b0*/  FFMA.FTZ R69, R68, R69, -0.72134751081466674805 ;  /* 0xbf38aa3b44457423 */ /* 0x000fe20000010045 */
[----:B------:R-:W-:Y:S01]  /*110c0*/  FSETP.NEU.AND P3, PT, R74, RZ, PT ;  /* 0x000000ff4a00720b */ /* 0x000fe20003f6d000 */
[----:B------:R-:W2:Y:S01]  /*110d0*/  LDC.64 R72, c[0x0][0x398] ;  /* 0x0000e600ff487b82 */ /* 0x000ea20000000a00 */
[----:B------:R-:W-:Y:S01]  /*110e0*/  FFMA.FTZ R2, R3, 1.1920928955078125e-07, R2 ;  /* 0x3400000003027823 */ /* 0x000fe20000010002 */
[----:B------:R-:W-:Y:S01]  /*110f0*/  FMUL R69, R68, R69 ;  /* 0x0000004544457220 */ /* 0x000fe20000400000 */
[C---:B------:R-:W-:Y:S01]  /*11100*/  SHF.L.U32 R3, R70.reuse, 0x1, RZ ;  /* 0x0000000146037819 */ /* 0x040fe200000006ff */
[----:B------:R-:W-:-:S04]  /*11110*/  IMAD.HI R70, R70, 0x2, RZ ;  /* 0x0000000246467827 */ /* 0x000fc800078e02ff */
[C---:B------:R-:W-:Y:S01]  /*11120*/  FMUL R69, R68.reuse, R69 ;  /* 0x0000004544457220 */ /* 0x040fe20000400000 */
[----:B------:R-:W3:Y:S02]  /*11130*/  @!P6 SYNCS.CCTL.IV [UR52+0x14000] ;  /* 0x01400000ff00e9b1 */ /* 0x000ee40008000034 */
[----:B---3--:R-:W-:Y:S01]  /*11140*/  BAR.SYNC.DEFER_BLOCKING 0x0 ;  /* 0x0000000000007b1d */ /* 0x008fe20000010000 */
[----:B------:R-:W-:-:S04]  /*11150*/  FFMA.FTZ R69, R68, 1.4426950216293334961, R69 ;  /* 0x3fb8aa3b44457823 */ /* 0x000fc80000010045 */
[----:B------:R-:W-:Y:S01]  /*11160*/  FADD R69, R2, R69 ;  /* 0x0000004502457221 */ /* 0x000fe20000000000 */
[----:B0-----:R-:W-:Y:S01]  /*11170*/  UIMAD UR4, UR8, UR4, URZ ;  /* 0x00000004080472a4 */ /* 0x001fe2000f8e02ff */
[----:B------:R-:W0:Y:S03]  /*11180*/  LDTM.x64 R4, tmem[UR56] ;  /* 0x00000038000479ee */ /* 0x000e260008340000 */
[----:B------:R-:W-:-:S06]  /*11190*/  USHF.L.U32 UR5, UR4, 0x1, URZ ;  /* 0x0000000104057899 */ /* 0x000fcc00080006ff */
[----:B--2---:R-:W-:Y:S01]  /*111a0*/  IADD3 R2, P4, P5, R3, UR5, R72 ;  /* 0x0000000503027c10 */ /* 0x004fe2000fd9e048 */
[----:B------:R-:W-:Y:S01]  /*111b0*/  @P2 IMAD.MOV.U32 R3, RZ, RZ, 0x7f800000 ;  /* 0x7f800000ff032424 */ /* 0x000fe200078e00ff */
[----:B------:R-:W-:-:S03]  /*111c0*/  UIMAD.WIDE UR4, UR4, 0x2, URZ ;  /* 0x00000002040478a5 */ /* 0x000fc6000f8e02ff */
[----:B------:R-:W-:Y:S01]  /*111d0*/  @P2 FFMA.FTZ R69, R74, R3, +INF ;  /* 0x7f8000004a452423 */ /* 0x000fe20000010003 */
[----:B------:R-:W2:Y:S02]  /*111e0*/  @!P6 SYNCS.CCTL.IV [UR52+0x14008] ;  /* 0x01400800ff00e9b1 */ /* 0x000ea40008000034 */
[----:B------:R-:W-:Y:S01]  /*111f0*/  IADD3.X R3, PT, PT, R70, UR5, R73, P4, P5 ;  /* 0x0000000546037c10 */ /* 0x000fe2000a7ea449 */
[----:B------:R-:W-:Y:S01]  /*11200*/  NOP ;  /* 0x0000000000007918 */ /* 0x000fe20000000000 */
[----:B------:R-:W-:-:S03]  /*11210*/  FSEL R69, R69, -INF , P3 ;  /* 0xff80000045457808 */ /* 0x000fc60001800000 */
[----:B------:R-:W3:Y:S01]  /*11220*/  LDCU UR4, c[0x0][0x3ec] ;  /* 0x00007d80ff0477ac */ /* 0x000ee20008000800 */
[----:B0-----:R-:W-:Y:S01]  /*11230*/  @P1 FMUL R4, R4, 0.25 ;  /* 0x3e80000004041820 */ /* 0x001fe20000400000 */
[----:B------:R-:W-:Y:S01]  /*11240*/  @P1 FMUL R5, R5, 0.25 ;  /* 0x3e80000005051820 */ /* 0x000fe20000400000 */
[----:B------:R-:W-:Y:S01]  /*11250*/  @P1 FMUL R6, R6, 0.25 ;  /* 0x3e80000006061820 */ /* 0x000fe20000400000 */
[----:B------:R-:W-:Y:S01]  /*11260*/  @P1 FMUL R7, R7, 0.25 ;  /* 0x3e80000007071820 */ /* 0x000fe20000400000 */
[----:B------:R-:W-:Y:S01]  /*11270*/  @!P0 FMUL R4, R4, 16777216 ;  /* 0x4b80000004048820 */ /* 0x000fe20000400000 */
[----:B------:R-:W-:Y:S01]  /*11280*/  @!P0 FMUL R5, R5, 16777216 ;  /* 0x4b80000005058820 */ /* 0x000fe20000400000 */
[----:B------:R-:W-:Y:S01]  /*11290*/  @P1 FMUL R17, R17, 0.25 ;  /* 0x3e80000011111820 */ /* 0x000fe20000400000 */
[----:B------:R-:W-:Y:S01]  /*112a0*/  @!P0 FMUL R6, R6, 16777216 ;  /* 0x4b80000006068820 */ /* 0x000fe20000400000 */
[C---:B-1----:R-:W-:Y:S01]  /*112b0*/  FMUL R4, R191.reuse, R4 ;  /* 0x00000004bf047220 */ /* 0x042fe20000400000 */
[----:B------:R-:W-:Y:S01]  /*112c0*/  FMUL R5, R191, R5 ;  /* 0x00000005bf057220 */ /* 0x000fe20000400000 */
[----:B------:R-:W-:Y:S01]  /*112d0*/  @!P0 FMUL R7, R7, 16777216 ;  /* 0x4b80000007078820 */ /* 0x000fe20000400000 */
[----:B------:R-:W-:Y:S01]  /*112e0*/  @P1 FMUL R13, R13, 0.25 ;  /* 0x3e8000000d0d1820 */ /* 0x000fe20000400000 */
[----:B------:R-:W-:Y:S01]  /*112f0*/  @P1 FMUL R16, R16, 0.25 ;  /* 0x3e80000010101820 */ /* 0x000fe20000400000 */
[----:B------:R-:W-:Y:S01]  /*11300*/  @P1 FMUL R23, R23, 0.25 ;  /* 0x3e80000017171820 */ /* 0x000fe20000400000 */
[----:B------:R-:W-:Y:S01]  /*11310*/  F2FP.BF16.F32.PACK_AB R4, R5, R4 ;  /* 0x000000040504723e */ /* 0x000fe200000010ff */
[----:B------:R-:W-:Y:S01]  /*11320*/  @!P0 FMUL R17, R17, 16777216 ;  /* 0x4b80000011118820 */ /* 0x000fe20000400000 */
[----:B------:R-:W0:Y:S01]  /*11330*/  LDC R5, c[0x0][0x3e8] ;  /* 0x0000fa00ff057b82 */ /* 0x000e220000000800 */
[C---:B------:R-:W-:Y:S01]  /*11340*/  FMUL R193, R191.reuse, R6 ;  /* 0x00000006bfc17220 */ /* 0x040fe20000400000 */
[----:B------:R-:W-:Y:S01]  /*11350*/  @P1 FMUL R18, R18, 0.25 ;  /* 0x3e80000012121820 */ /* 0x000fe20000400000 */
[----:B------:R-:W-:Y:S01]  /*11360*/  FMUL R6, R191, R7 ;  /* 0x00000007bf067220 */ /* 0x000fe20000400000 */
[----:B------:R-:W-:Y:S01]  /*11370*/  @P1 FMUL R9, R9, 0.25 ;  /* 0x3e80000009091820 */ /* 0x000fe20000400000 */
[----:B------:R-:W-:Y:S01]  /*11380*/  @P1 FMUL R19, R19, 0.25 ;  /* 0x3e80000013131820 */ /* 0x000fe20000400000 */
[----:B------:R-:W-:Y:S01]  /*11390*/  @!P0 FMUL R13, R13, 16777216 ;  /* 0x4b8000000d0d8820 */ /* 0x000fe20000400000 */
[----:B------:R-:W-:Y:S01]  /*113a0*/  @!P0 FMUL R16, R16, 16777216 ;  /* 0x4b80000010108820 */ /* 0x000fe20000400000 */
[----:B------:R-:W-:Y:S01]  /*113b0*/  @P1 FMUL R22, R22, 0.25 ;  /* 0x3e80000016161820 */ /* 0x000fe20000400000 */
[----:B------:R-:W-:Y:S01]  /*113c0*/  @P1 FMUL R31, R31, 0.25 ;  /* 0x3e8000001f1f1820 */ /* 0x000fe20000400000 */
[----:B------:R-:W-:Y:S01]  /*113d0*/  @!P0 FMUL R23, R23, 16777216 ;  /* 0x4b80000017178820 */ /* 0x000fe20000400000 */
[----:B------:R-:W-:Y:S01]  /*113e0*/  @P1 FMUL R8, R8, 0.25 ;  /* 0x3e80000008081820 */ /* 0x000fe20000400000 */
[----:B------:R-:W-:Y:S01]  /*113f0*/  @P1 FMUL R29, R29, 0.25 ;  /* 0x3e8000001d1d1820 */ /* 0x000fe20000400000 */
[----:B------:R-:W-:Y:S01]  /*11400*/  FMUL R142, R191, R17 ;  /* 0x00000011bf8e7220 */ /* 0x000fe20000400000 */
[----:B------:R-:W-:Y:S01]  /*11410*/  @P1 FMUL R21, R21, 0.25 ;  /* 0x3e80000015151820 */ /* 0x000fe20000400000 */
[----:B------:R-:W-:Y:S01]  /*11420*/  @!P0 FMUL R18, R18, 16777216 ;  /* 0x4b80000012128820 */ /* 0x000fe20000400000 */
[----:B------:R-:W-:Y:S01]  /*11430*/  @!P0 FMUL R9, R9, 16777216 ;  /* 0x4b80000009098820 */ /* 0x000fe20000400000 */
[----:B------:R-:W-:Y:S01]  /*11440*/  @!P0 FMUL R19, R19, 16777216 ;  /* 0x4b80000013138820 */ /* 0x000fe20000400000 */
[C---:B------:R-:W-:Y:S01]  /*11450*/  FMUL R138, R191.reuse, R13 ;  /* 0x0000000dbf8a7220 */ /* 0x040fe20000400000 */
[----:B------:R-:W-:Y:S01]  /*11460*/  FMUL R141, R191, R16 ;  /* 0x00000010bf8d7220 */ /* 0x000fe20000400000 */
[----:B------:R-:W-:Y:S01]  /*11470*/  @P1 FMUL R20, R20, 0.25 ;  /* 0x3e80000014141820 */ /* 0x000fe20000400000 */
[----:B------:R-:W-:Y:S01]  /*11480*/  @!P0 FMUL R22, R22, 16777216 ;  /* 0x4b80000016168820 */ /* 0x000fe20000400000 */
[----:B------:R-:W-:Y:S01]  /*11490*/  @!P0 FMUL R31, R31, 16777216 ;  /* 0x4b8000001f1f8820 */ /* 0x000fe20000400000 */
[----:B------:R-:W-:Y:S01]  /*114a0*/  FMUL R148, R191, R23 ;  /* 0x00000017bf947220 */ /* 0x000fe20000400000 */
[----:B0-----:R-:W-:-:S02]  /*114b0*/  IMAD R7, R5, 0x30, RZ ;  /* 0x0000003005077824 */ /* 0x001fc400078e02ff */
[----:B------:R-:W-:Y:S01]  /*114c0*/  @P1 FMUL R10, R10, 0.25 ;  /* 0x3e8000000a0a1820 */ /* 0x000fe20000400000 */
[----:B------:R-:W-:Y:S02]  /*114d0*/  IMAD R17, R5, 0x18, RZ ;  /* 0x0000001805117824 */ /* 0x000fe400078e02ff */
[----:B------:R-:W-:Y:S01]  /*114e0*/  @P1 FMUL R11, R11, 0.25 ;  /* 0x3e8000000b0b1820 */ /* 0x000fe20000400000 */
[----:B------:R-:W-:Y:S01]  /*114f0*/  IMAD R239, R5, 0x60, RZ ;  /* 0x0000006005ef7824 */ /* 0x000fe200078e02ff */
[----:B------:R-:W-:Y:S01]  /*11500*/  IADD3 R16, P6, PT, R7, R2, RZ ;  /* 0x0000000207107210 */ /* 0x000fe20007fde0ff */
[----:B------:R-:W-:Y:S02]  /*11510*/  IMAD R13, R5, 0x6, RZ ;  /* 0x00000006050d7824 */ /* 0x000fe400078e02ff */
[----:B------:R-:W-:Y:S01]  /*11520*/  @P1 FMUL R12, R12, 0.25 ;  /* 0x3e8000000c0c1820 */ /* 0x000fe20000400000 */
        /* <DEDUP_REMOVED lines=44> */
[----:B------:R-:W-:Y:S01]  /*117f0*/  @!P0 FMUL R8, R8, 16777216 ;  /* 0x4b80000008088820 */ /* 0x000fe20000400000 */
[----:B------:R-:W-:Y:S01]  /*11800*/  @!P0 FMUL R29, R29, 16777216 ;  /* 0x4b8000001d1d8820 */ /* 0x000fe20000400000 */
[----:B------:R-:W-:-:S02]  /*11810*/  IMAD R23, R5, 0x50, RZ ;  /* 0x0000005005177824 */ /* 0x000fc400078e02ff */
[----:B------:R-:W-:Y:S01]  /*11820*/  @!P0 FMUL R21, R21, 16777216 ;  /* 0x4b80000015158820 */ /* 0x000fe20000400000 */
[C---:B------:R-:W-:Y:S01]  /*11830*/  FMUL R143, R191.reuse, R18 ;  /* 0x00000012bf8f7220 */ /* 0x040fe20000400000 */
[C---:B------:R-:W-:Y:S01]  /*11840*/  FMUL R133, R191.reuse, R9 ;  /* 0x00000009bf857220 */ /* 0x040fe20000400000 */
[----:B------:R-:W-:Y:S01]  /*11850*/  FMUL R144, R191, R19 ;  /* 0x00000013bf907220 */ /* 0x000fe20000400000 */
[----:B------:R-:W-:Y:S01]  /*11860*/  F2FP.BF16.F32.PACK_AB R193, R6, R193 ;  /* 0x000000c106c1723e */ /* 0x000fe200000010ff */
[----:B------:R-:W-:Y:S01]  /*11870*/  @!P0 FMUL R20, R20, 16777216 ;  /* 0x4b80000014148820 */ /* 0x000fe20000400000 */
[----:B------:R-:W-:Y:S01]  /*11880*/  IADD3 R18, P3, PT, R17, R2, RZ ;  /* 0x0000000211127210 */ /* 0x000fe20007f7e0ff */
[C---:B------:R-:W-:Y:S01]  /*11890*/  FMUL R147, R191.reuse, R22 ;  /* 0x00000016bf937220 */ /* 0x040fe20000400000 */
[----:B------:R-:W-:Y:S01]  /*118a0*/  FMUL R156, R191, R31 ;  /* 0x0000001fbf9c7220 */ /* 0x000fe20000400000 */
[----:B------:R-:W-:Y:S01]  /*118b0*/  IMAD R19, R5, 0xc, RZ ;  /* 0x0000000c05137824 */ /* 0x000fe200078e02ff */
[----:B------:R-:W-:Y:S01]  /*118c0*/  IADD3 R6, P2, PT, R239, R2, RZ ;  /* 0x00000002ef067210 */ /* 0x000fe20007f5e0ff */
[----:B------:R-:W-:Y:S01]  /*118d0*/  IMAD R9, R5, 0x3, RZ ;  /* 0x0000000305097824 */ /* 0x000fe200078e02ff */
[----:B------:R-:W-:Y:S01]  /*118e0*/  LEA.HI.X.SX32 R17, R17, R3, 0x1, P6 ;  /* 0x0000000311117211 */ /* 0x000fe200030f0eff */
[----:B------:R-:W-:Y:S01]  /*118f0*/  @!P0 FMUL R10, R10, 16777216 ;  /* 0x4b8000000a0a8820 */ /* 0x000fe20000400000 */
        /* <DEDUP_REMOVED lines=46> */
[C---:B------:R-:W-:Y:S01]  /*11be0*/  FMUL R132, R191.reuse, R8 ;  /* 0x00000008bf847220 */ /* 0x040fe20000400000 */
[----:B------:R-:W-:Y:S01]  /*11bf0*/  FMUL R154, R191, R29 ;  /* 0x0000001dbf9a7220 */ /* 0x000fe20000400000 */
[----:B------:R-:W-:Y:S01]  /*11c00*/  IMAD R31, R5, 0x28, RZ ;  /* 0x00000028051f7824 */ /* 0x000fe200078e02ff */
[-C--:B------:R-:W-:Y:S01]  /*11c10*/  IADD3 R22, P6, PT, R13, R2.reuse, RZ ;  /* 0x000000020d167210 */ /* 0x080fe20007fde0ff */
[----:B------:R-:W-:Y:S01]  /*11c20*/  FMUL R146, R191, R21 ;  /* 0x00000015bf927220 */ /* 0x000fe20000400000 */
[----:B------:R-:W-:Y:S01]  /*11c30*/  IMAD R29, R5, 0xa, RZ ;  /* 0x0000000a051d7824 */ /* 0x000fe200078e02ff */
[----:B------:R-:W-:Y:S01]  /*11c40*/  IADD3 R8, P0, PT, R23, R2, RZ ;  /* 0x0000000217087210 */ /* 0x000fe20007f1e0ff */
[----:B------:R-:W-:-:S02]  /*11c50*/  IMAD R21, R5, 0x48, RZ ;  /* 0x0000004805157824 */ /* 0x000fc400078e02ff */
[----:B------:R-:W-:Y:S01]  /*11c60*/  FMUL R145, R191, R20 ;  /* 0x00000014bf917220 */ /* 0x000fe20000400000 */
[----:B------:R-:W-:Y:S01]  /*11c70*/  LEA.HI.X.SX32 R7, R7, R3, 0x1, P2 ;  /* 0x0000000307077211 */ /* 0x000fe200010f0eff */
[----:B------:R-:W-:Y:S01]  /*11c80*/  FMUL R136, R191, R11 ;  /* 0x0000000bbf887220 */ /* 0x000fe20000400000 */
[----:B------:R-:W-:Y:S01]  /*11c90*/  IMAD R247, R5, 0x70, RZ ;  /* 0x0000007005f77824 */ /* 0x000fe200078e02ff */
[----:B------:R-:W-:Y:S01]  /*11ca0*/  IADD3 R20, P2, PT, R19, R2, RZ ;  /* 0x0000000213147210 */ /* 0x000fe20007f5e0ff */
[----:B------:R-:W-:Y:S01]  /*11cb0*/  FMUL R155, R191, R30 ;  /* 0x0000001ebf9b7220 */ /* 0x000fe20000400000 */
[----:B------:R-:W-:Y:S01]  /*11cc0*/  LEA.HI.X.SX32 R23, R9, R3, 0x1, P6 ;  /* 0x0000000309177211 */ /* 0x000fe200030f0eff */
[----:B------:R-:W-:Y:S01]  /*11cd0*/  FMUL R160, R191, R35 ;  /* 0x00000023bfa07220 */ /* 0x000fe20000400000 */
[----:B------:R-:W-:Y:S01]  /*11ce0*/  IMAD R11, R5, 0x5, RZ ;  /* 0x00000005050b7824 */ /* 0x000fe200078e02ff */
[----:B------:R-:W-:Y:S01]  /*11cf0*/  LEA.HI.X.SX32 R9, R31, R3, 0x1, P0 ;  /* 0x000000031f097211 */ /* 0x000fe200000f0eff */
[C---:B------:R-:W-:Y:S01]  /*11d00*/  FMUL R137, R191.reuse, R12 ;  /* 0x0000000cbf897220 */ /* 0x040fe20000400000 */
[----:B------:R-:W-:Y:S01]  /*11d10*/  FMUL R152, R191, R27 ;  /* 0x0000001bbf987220 */ /* 0x000fe20000400000 */
[----:B------:R-:W-:Y:S01]  /*11d20*/  IMAD R35, R5, 0x1c, RZ ;  /* 0x0000001c05237824 */ /* 0x000fe200078e02ff */
[-C--:B------:R-:W-:Y:S01]  /*11d30*/  IADD3 R30, P0, PT, R29, R2.reuse, RZ ;  /* 0x000000021d1e7210 */ /* 0x080fe20007f1e0ff */
[----:B------:R-:W-:Y:S01]  /*11d40*/  FMUL R164, R191, R39 ;  /* 0x00000027bfa47220 */ /* 0x000fe20000400000 */
[----:B------:R-:W-:Y:S01]  /*11d50*/  IMAD R27, R5, 0x14, RZ ;  /* 0x00000014051b7824 */ /* 0x000fe200078e02ff */
[----:B------:R-:W-:Y:S01]  /*11d60*/  IADD3 R12, P4, PT, R21, R2, RZ ;  /* 0x00000002150c7210 */ /* 0x000fe20007f9e0ff */
[C---:B------:R-:W-:Y:S01]  /*11d70*/  FMUL R135, R191.reuse, R10 ;  /* 0x0000000abf877220 */ /* 0x040fe20000400000 */
[C---:B------:R-:W-:Y:S01]  /*11d80*/  FMUL R151, R191.reuse, R26 ;  /* 0x0000001abf977220 */ /* 0x040fe20000400000 */
[----:B------:R-:W-:Y:S01]  /*11d90*/  FMUL R162, R191, R37 ;  /* 0x00000025bfa27220 */ /* 0x000fe20000400000 */
[----:B------:R-:W-:Y:S01]  /*11da0*/  IMAD R39, R5, 0x38, RZ ;  /* 0x0000003805277824 */ /* 0x000fe200078e02ff */
[----:B------:R-:W-:Y:S01]  /*11db0*/  LEA.HI.X.SX32 R21, R13, R3, 0x1, P2 ;  /* 0x000000030d157211 */ /* 0x000fe200010f0eff */
[----:B------:R-:W-:Y:S01]  /*11dc0*/  IMAD R37, R5, 0xe, RZ ;  /* 0x0000000e05257824 */ /* 0x000fe200078e02ff */
[----:B------:R-:W-:Y:S01]  /*11dd0*/  IADD3 R10, P1, PT, R247, R2, RZ ;  /* 0x00000002f70a7210 */ /* 0x000fe20007f3e0ff */
[----:B------:R-:W-:Y:S01]  /*11de0*/  FMUL R161, R191, R36 ;  /* 0x00000024bfa17220 */ /* 0x000fe20000400000 */
[----:B------:R-:W-:Y:S01]  /*11df0*/  IADD3 R26, P2, PT, R31, R2, RZ ;  /* 0x000000021f1a7210 */ /* 0x000fe20007f5e0ff */
[----:B------:R-:W-:Y:S01]  /*11e00*/  FMUL R170, R191, R45 ;  /* 0x0000002dbfaa7220 */ /* 0x000fe20000400000 */
[----:B------:R-:W-:Y:S01]  /*11e10*/  LEA.HI.X.SX32 R31, R11, R3, 0x1, P0 ;  /* 0x000000030b1f7211 */ /* 0x000fe200000f0eff */
[----:B------:R-:W-:Y:S01]  /*11e20*/  FMUL R153, R191, R28 ;  /* 0x0000001cbf997220 */ /* 0x000fe20000400000 */
[----:B------:R-:W-:Y:S01]  /*11e30*/  IMAD R45, R5, 0x24, RZ ;  /* 0x00000024052d7824 */ /* 0x000fe200078e02ff */
[-C--:B------:R-:W-:Y:S01]  /*11e40*/  IADD3 R36, P0, PT, R35, R2.reuse, RZ ;  /* 0x0000000223247210 */ /* 0x080fe20007f1e0ff */
[----:B------:R-:W-:Y:S01]  /*11e50*/  FMUL R140, R191, R15 ;  /* 0x0000000fbf8c7220 */ /* 0x000fe20000400000 */
[----:B------:R-:W-:Y:S01]  /*11e60*/  IADD3 R28, P6, PT, R27, R2, RZ ;  /* 0x000000021b1c7210 */ /* 0x000fe20007fde0ff */
[C---:B------:R-:W-:Y:S01]  /*11e70*/  FMUL R163, R191.reuse, R38 ;  /* 0x00000026bfa37220 */ /* 0x040fe20000400000 */
[----:B------:R-:W-:Y:S01]  /*11e80*/  FMUL R168, R191, R43 ;  /* 0x0000002bbfa87220 */ /* 0x000fe20000400000 */
[----:B------:R-:W-:Y:S01]  /*11e90*/  IMAD R15, R5, 0x7, RZ ;  /* 0x00000007050f7824 */ /* 0x000fe200078e02ff */
[----:B------:R-:W-:Y:S01]  /*11ea0*/  LEA.HI.X.SX32 R11, R39, R3, 0x1, P1 ;  /* 0x00000003270b7211 */ /* 0x000fe200008f0eff */
[----:B------:R-:W-:Y:S01]  /*11eb0*/  IMAD R43, R5, 0x12, RZ ;  /* 0x00000012052b7824 */ /* 0x000fe200078e02ff */
[----:B------:R-:W-:Y:S01]  /*11ec0*/  IADD3 R38, P1, PT, R37, R2, RZ ;  /* 0x0000000225267210 */ /* 0x000fe20007f3e0ff */
[C---:B------:R-:W-:Y:S01]  /*11ed0*/  FMUL R167, R191.reuse, R42 ;  /* 0x0000002abfa77220 */ /* 0x040fe20000400000 */
[----:B------:R-:W-:Y:S01]  /*11ee0*/  FMUL R176, R191, R51 ;  /* 0x00000033bfb07220 */ /* 0x000fe20000400000 */
[-C--:B------:R-:W-:Y:S01]  /*11ef0*/  LEA.HI.X.SX32 R37, R37, R3.reuse, 0x1, P0 ;  /* 0x0000000325257211 */ /* 0x080fe200000f0eff */
[----:B------:R-:W-:Y:S01]  /*11f00*/  FMUL R159, R191, R34 ;  /* 0x00000022bf9f7220 */ /* 0x000fe20000400000 */
[----:B------:R-:W-:Y:S01]  /*11f10*/  IMAD R51, R5, 0x2c, RZ ;  /* 0x0000002c05337824 */ /* 0x000fe200078e02ff */
[----:B------:R-:W-:Y:S01]  /*11f20*/  LEA.HI.X.SX32 R29, R29, R3, 0x1, P6 ;  /* 0x000000031d1d7211 */ /* 0x000fe200030f0eff */
[----:B------:R-:W-:Y:S01]  /*11f30*/  FMUL R150, R191, R25 ;  /* 0x00000019bf967220 */ /* 0x000fe20000400000 */
[----:B------:R-:W-:Y:S01]  /*11f40*/  IADD3 R42, P0, PT, R45, R2, RZ ;  /* 0x000000022d2a7210 */ /* 0x000fe20007f1e0ff */
[----:B------:R-:W-:Y:S01]  /*11f50*/  FMUL R169, R191, R44 ;  /* 0x0000002cbfa97220 */ /* 0x000fe20000400000 */
[-C--:B------:R-:W-:Y:S01]  /*11f60*/  IADD3 R34, P6, PT, R39, R2.reuse, RZ ;  /* 0x0000000227227210 */ /* 0x080fe20007fde0ff */
[----:B------:R-:W-:Y:S01]  /*11f70*/  FMUL R174, R191, R49 ;  /* 0x00000031bfae7220 */ /* 0x000fe20000400000 */
[----:B------:R-:W-:Y:S01]  /*11f80*/  IMAD R25, R5, 0x9, RZ ;  /* 0x0000000905197824 */ /* 0x000fe200078e02ff */
[----:B------:R-:W-:Y:S01]  /*11f90*/  LEA.HI.X.SX32 R39, R15, R3, 0x1, P1 ;  /* 0x000000030f277211 */ /* 0x000fe200008f0eff */
[----:B------:R-:W-:Y:S01]  /*11fa0*/  IMAD R235, R5, 0x58, RZ ;  /* 0x0000005805eb7824 */ /* 0x000fe200078e02ff */
[----:B------:R-:W-:Y:S01]  /*11fb0*/  IADD3 R44, P1, PT, R43, R2, RZ ;  /* 0x000000022b2c7210 */ /* 0x000fe20007f3e0ff */
[----:B------:R-:W-:-:S02]  /*11fc0*/  IMAD R49, R5, 0x16, RZ ;  /* 0x0000001605317824 */ /* 0x000fc400078e02ff */
[C---:B------:R-:W-:Y:S01]  /*11fd0*/  FMUL R173, R191.reuse, R48 ;  /* 0x00000030bfad7220 */ /* 0x040fe20000400000 */
[----:B------:R-:W-:Y:S01]  /*11fe0*/  FMUL R182, R191, R57 ;  /* 0x00000039bfb67220 */ /* 0x000fe20000400000 */
[----:B------:R-:W-:Y:S01]  /*11ff0*/  LEA.HI.X.SX32 R43, R43, R3, 0x1, P0 ;  /* 0x000000032b2b7211 */ /* 0x000fe200000f0eff */
[----:B------:R-:W-:Y:S01]  /*12000*/  IMAD R57, R5, 0x34, RZ ;  /* 0x0000003405397824 */ /* 0x000fe200078e02ff */
[----:B------:R-:W-:Y:S01]  /*12010*/  IADD3 R48, P0, PT, R51, R2, RZ ;  /* 0x0000000233307210 */ /* 0x000fe20007f1e0ff */
[C---:B------:R-:W-:Y:S01]  /*12020*/  FMUL R139, R191.reuse, R14 ;  /* 0x0000000ebf8b7220 */ /* 0x040fe20000400000 */
[----:B------:R-:W-:Y:S01]  /*12030*/  FMUL R158, R191, R33 ;  /* 0x00000021bf9e7220 */ /* 0x000fe20000400000 */
[----:B------:R-:W-:Y:S01]  /*12040*/  LEA.HI.X.SX32 R13, R45, R3, 0x1, P4 ;  /* 0x000000032d0d7211 */ /* 0x000fe200020f0eff */
[C---:B------:R-:W-:Y:S01]  /*12050*/  FMUL R175, R191.reuse, R50 ;  /* 0x00000032bfaf7220 */ /* 0x040fe20000400000 */
[----:B------:R-:W-:Y:S01]  /*12060*/  FMUL R180, R191, R55 ;  /* 0x00000037bfb47220 */ /* 0x000fe20000400000 */
[----:B------:R-:W-:Y:S01]  /*12070*/  IMAD R33, R5, 0xb, RZ ;  /* 0x0000000b05217824 */ /* 0x000fe200078e02ff */
[-C--:B------:R-:W-:Y:S01]  /*12080*/  IADD3 R14, P5, PT, R235, R2.reuse, RZ ;  /* 0x00000002eb0e7210 */ /* 0x080fe20007fbe0ff */
[----:B------:R-:W-:Y:S01]  /*12090*/  IMAD R243, R5, 0x68, RZ ;  /* 0x0000006805f37824 */ /* 0x000fe200078e02ff */
[----:B------:R-:W-:Y:S01]  /*120a0*/  LEA.HI.X.SX32 R45, R25, R3, 0x1, P1 ;  /* 0x00000003192d7211 */ /* 0x000fe200008f0eff */
[----:B------:R-:W-:Y:S01]  /*120b0*/  IMAD R55, R5, 0x1a, RZ ;  /* 0x0000001a05377824 */ /* 0x000fe200078e02ff */
[----:B------:R-:W-:Y:S01]  /*120c0*/  IADD3 R50, P1, PT, R49, R2, RZ ;  /* 0x0000000231327210 */ /* 0x000fe20007f3e0ff */
[C---:B------:R-:W-:Y:S01]  /*120d0*/  FMUL R179, R191.reuse, R54 ;  /* 0x00000036bfb37220 */ /* 0x040fe20000400000 */
[----:B------:R-:W-:Y:S01]  /*120e0*/  FMUL R188, R191, R63 ;  /* 0x0000003fbfbc7220 */ /* 0x000fe20000400000 */
[----:B------:R-:W-:Y:S01]  /*120f0*/  LEA.HI.X.SX32 R49, R49, R3, 0x1, P0 ;  /* 0x0000000331317211 */ /* 0x000fe200000f0eff */
[----:B------:R-:W-:Y:S01]  /*12100*/  IMAD R63, R5, 0x3c, RZ ;  /* 0x0000003c053f7824 */ /* 0x000fe200078e02ff */
[----:B------:R-:W-:Y:S01]  /*12110*/  IADD3 R54, P0, PT, R57, R2, RZ ;  /* 0x0000000239367210 */ /* 0x000fe20007f1e0ff */
[----:B------:R-:W-:-:S02]  /*12120*/  IMAD R219, R5, 0x44, RZ ;  /* 0x0000004405db7824 */ /* 0x000fc400078e02ff */
[C---:B------:R-:W-:Y:S01]  /*12130*/  FMUL R149, R191.reuse, R24 ;  /* 0x00000018bf957220 */ /* 0x040fe20000400000 */
[----:B------:R-:W-:Y:S01]  /*12140*/  FMUL R166, R191, R41 ;  /* 0x00000029bfa67220 */ /* 0x000fe20000400000 */
[-C--:B------:R-:W-:Y:S01]  /*12150*/  LEA.HI.X.SX32 R19, R19, R3.reuse, 0x1, P3 ;  /* 0x0000000313137211 */ /* 0x080fe200018f0eff */
[----:B------:R-:W-:Y:S01]  /*12160*/  FMUL R157, R191, R32 ;  /* 0x00000020bf9d7220 */ /* 0x000fe20000400000 */
[----:B------:R-:W-:Y:S01]  /*12170*/  LEA.HI.X.SX32 R15, R51, R3, 0x1, P5 ;  /* 0x00000003330f7211 */ /* 0x000fe200028f0eff */
        /* <DEDUP_REMOVED lines=13> */
[----:B------:R-:W-:Y:S01]  /*12250*/  FMUL R190, R191, R66 ;  /* 0x00000042bfbe7220 */ /* 0x000fe20000400000 */
[----:B------:R-:W-:Y:S01]  /*12260*/  IMAD R41, R5, 0xd, RZ ;  /* 0x0000000d05297824 */ /* 0x000fe200078e02ff */
[-C--:B------:R-:W-:Y:S01]  /*12270*/  IADD3 R24, P3, PT, R243, R2.reuse, RZ ;  /* 0x00000002f3187210 */ /* 0x080fe20007f7e0ff */
[----:B------:R-:W-:Y:S01]  /*12280*/  IMAD R251, R5, 0x78, RZ ;  /* 0x0000007805fb7824 */ /* 0x000fe200078e02ff */
[----:B------:R-:W-:Y:S01]  /*12290*/  LEA.HI.X.SX32 R51, R33, R3, 0x1, P1 ;  /* 0x0000000321337211 */ /* 0x000fe200008f0eff */
[----:B------:R-:W-:Y:S01]  /*122a0*/  FMUL R191, R191, R67 ;  /* 0x00000043bfbf7220 */ /* 0x000fe20000400000 */
        /* <DEDUP_REMOVED lines=32> */
[----:B------:R-:W-:Y:S01]  /*124b0*/  FFMA R0, R69, 0.69314718246459960938, R0 ;  /* 0x3f31721845007823 */ /* 0x000fe20000000000 */
        /* <DEDUP_REMOVED lines=41> */
[C---:B------:R-:W-:Y:S01]  /*12750*/  IMAD R85, R5.reuse, 0x23, RZ ;  /* 0x0000002305557824 */ /* 0x040fe200078e02ff */
        /* <DEDUP_REMOVED lines=39> */
[----:B------:R-:W-:Y:S01]  /*129d0*/  IMAD.SHL.U32 R125, R5, 0x4, RZ ;  /* 0x00000004057d7824 */ /* 0x000fe200078e00ff */
[----:B------:R-:W-:Y:S01]  /*129e0*/  IADD3 R108, P2, PT, R203, R2, RZ ;  /* 0x00000002cb6c7210 */ /* 0x000fe20007f5e0ff */
[----:B------:R-:W-:Y:S01]  /*129f0*/  IMAD.SHL.U32 R129, R5, 0x10, RZ ;  /* 0x0000001005817824 */ /* 0x000fe200078e00ff */
[-C--:B------:R-:W-:Y:S01]  /*12a00*/  LEA.HI.X.SX32 R97, R97, R3.reuse, 0x1, P1 ;  /* 0x0000000361617211 */ /* 0x080fe200008f0eff */
[----:B------:R-:W-:Y:S01]  /*12a10*/  IMAD R195, R5, 0x3f, RZ ;  /* 0x0000003f05c37824 */ /* 0x000fe200078e02ff */
[-C--:B------:R-:W-:Y:S01]  /*12a20*/  LEA.HI.X.SX32 R99, R99, R3.reuse, 0x1, P6 ;  /* 0x0000000363637211 */ /* 0x080fe200030f0eff */
[----:B------:R0:W-:Y:S01]  /*12a30*/  STG.E.U16 desc[UR6][R2.64], R4 ;  /* 0x0000000402007986 */ /* 0x0001e2000c101506 */
[-C--:B------:R-:W-:Y:S01]  /*12a40*/  LEA.HI.X.SX32 R101, R101, R3.reuse, 0x1, P0 ;  /* 0x0000000365657211 */ /* 0x080fe200000f0eff */
[----:B---3--:R-:W-:Y:S01]  /*12a50*/  UIMAD UR4, UR8, UR4, URZ ;  /* 0x00000004080472a4 */ /* 0x008fe2000f8e02ff */
[----:B------:R-:W-:-:S02]  /*12a60*/  LEA.HI.X.SX32 R103, R103, R3, 0x1, P4 ;  /* 0x0000000367677211 */ /* 0x000fc400020f0eff */
[----:B------:R-:W-:Y:S01]  /*12a70*/  SHF.L.U32 R119, R5, 0x1, RZ ;  /* 0x0000000105777819 */ /* 0x000fe200000006ff */
[----:B------:R-:W-:Y:S01]  /*12a80*/  USHF.L.U32 UR8, UR4, 0x2, URZ ;  /* 0x0000000204087899 */ /* 0x000fe200080006ff */
[-C--:B------:R-:W-:Y:S01]  /*12a90*/  IADD3 R104, P5, PT, R207, R2.reuse, RZ ;  /* 0x00000002cf687210 */ /* 0x080fe20007fbe0ff */
[----:B------:R-:W-:Y:S01]  /*12aa0*/  UIMAD.WIDE UR4, UR4, 0x4, URZ ;  /* 0x00000004040478a5 */ /* 0x000fe2000f8e02ff */
[-C--:B------:R-:W-:Y:S02]  /*12ab0*/  IADD3 R110, P1, PT, R201, R2.reuse, RZ ;  /* 0x00000002c96e7210 */ /* 0x080fe40007f3e0ff */
[-C--:B------:R-:W-:Y:S02]  /*12ac0*/  IADD3 R112, P6, PT, R199, R2.reuse, RZ ;  /* 0x00000002c7707210 */ /* 0x080fe40007fde0ff */
[-C--:B------:R-:W-:Y:S02]  /*12ad0*/  IADD3 R114, P0, PT, R197, R2.reuse, RZ ;  /* 0x00000002c5727210 */ /* 0x080fe40007f1e0ff */
[----:B------:R-:W-:-:S02]  /*12ae0*/  IADD3 R116, P4, PT, R123, R2, RZ ;  /* 0x000000027b747210 */ /* 0x000fc40007f9e0ff */
[-C--:B------:R-:W-:Y:S02]  /*12af0*/  LEA.HI.X.SX32 R107, R107, R3.reuse, 0x1, P3 ;  /* 0x000000036b6b7211 */ /* 0x080fe400018f0eff */
[-C--:B------:R-:W-:Y:S02]  /*12b00*/  LEA.HI.X.SX32 R109, R109, R3.reuse, 0x1, P2 ;  /* 0x000000036d6d7211 */ /* 0x080fe400010f0eff */
[-C--:B------:R-:W-:Y:S02]  /*12b10*/  LEA.HI.X.SX32 R105, R105, R3.reuse, 0x1, P5 ;  /* 0x0000000369697211 */ /* 0x080fe400028f0eff */
[-C--:B------:R-:W-:Y:S02]  /*12b20*/  IADD3 R120, P3, PT, R119, R2.reuse, RZ ;  /* 0x0000000277787210 */ /* 0x080fe40007f7e0ff */
[----:B------:R-:W-:Y:S02]  /*12b30*/  LEA R122, P2, R5, R2, 0x2 ;  /* 0x00000002057a7211 */ /* 0x000fe400078410ff */
[----:B------:R-:W-:-:S02]  /*12b40*/  LEA.HI.X.SX32 R111, R111, R3, 0x1, P1 ;  /* 0x000000036f6f7211 */ /* 0x000fc400008f0eff */
[-C--:B------:R-:W-:Y:S02]  /*12b50*/  LEA.HI.X.SX32 R113, R113, R3.reuse, 0x1, P6 ;  /* 0x0000000371717211 */ /* 0x080fe400030f0eff */
[-C--:B------:R-:W-:Y:S02]  /*12b60*/  LEA.HI.X.SX32 R115, R115, R3.reuse, 0x1, P0 ;  /* 0x0000000373737211 */ /* 0x080fe400000f0eff */
[----:B------:R-:W-:Y:S02]  /*12b70*/  LEA.HI.X.SX32 R117, R117, R3, 0x1, P4 ;  /* 0x0000000375757211 */ /* 0x000fe400020f0eff */
[C---:B------:R-:W-:Y:S02]  /*12b80*/  SHF.L.U32 R127, R5.reuse, 0x3, RZ ;  /* 0x00000003057f7819 */ /* 0x040fe400000006ff */
[----:B------:R-:W-:Y:S02]  /*12b90*/  SHF.L.U32 R131, R5, 0x5, RZ ;  /* 0x0000000505837819 */ /* 0x000fe400000006ff */
[----:B------:R-:W-:-:S02]  /*12ba0*/  IADD3 R118, P5, PT, R121, R2, RZ ;  /* 0x0000000279767210 */ /* 0x000fc40007fbe0ff */
[CC--:B------:R-:W-:Y:S02]  /*12bb0*/  LEA R124, P1, R5.reuse, R2.reuse, 0x3 ;  /* 0x00000002057c7211 */ /* 0x0c0fe400078218ff */
[CC--:B------:R-:W-:Y:S02]  /*12bc0*/  LEA R126, P6, R5.reuse, R2.reuse, 0x4 ;  /* 0x00000002057e7211 */ /* 0x0c0fe400078c20ff */
[CC--:B------:R-:W-:Y:S02]  /*12bd0*/  LEA R128, P0, R5.reuse, R2.reuse, 0x5 ;  /* 0x0000000205807211 */ /* 0x0c0fe400078028ff */
[C---:B------:R-:W-:Y:S02]  /*12be0*/  LEA R130, P4, R5.reuse, R2, 0x6 ;  /* 0x0000000205827211 */ /* 0x040fe400078830ff */
[-C--:B------:R-:W-:Y:S02]  /*12bf0*/  LEA.HI.X.SX32 R121, R5, R3.reuse, 0x1, P3 ;  /* 0x0000000305797211 */ /* 0x080fe400018f0eff */
[----:B------:R-:W-:-:S02]  /*12c00*/  LEA.HI.X.SX32 R123, R119, R3, 0x1, P2 ;  /* 0x00000003777b7211 */ /* 0x000fc400010f0eff */
[----:B0-----:R-:W-:Y:S02]  /*12c10*/  PRMT R2, R4, 0x7632, R2 ;  /* 0x0000763204027816 */ /* 0x001fe40000000002 */
[----:B------:R-:W-:Y:S02]  /*12c20*/  F2FP.BF16.F32.PACK_AB R132, R133, R132 ;  /* 0x000000848584723e */ /* 0x000fe400000010ff */
[-C--:B------:R-:W-:Y:S01]  /*12c30*/  LEA.HI.X.SX32 R125, R125, R3.reuse, 0x1, P1 ;  /* 0x000000037d7d7211 */ /* 0x080fe200008f0eff */
[----:B------:R0:W-:Y:S01]  /*12c40*/  STG.E.U16 desc[UR6][R120.64], R2 ;  /* 0x0000000278007986 */ /* 0x0001e2000c101506 */
[-C--:B------:R-:W-:Y:S02]  /*12c50*/  LEA.HI.X.SX32 R127, R127, R3.reuse, 0x1, P6 ;  /* 0x000000037f7f7211 */ /* 0x080fe400030f0eff */
[-C--:B------:R-:W-:Y:S01]  /*12c60*/  LEA.HI.X.SX32 R129, R129, R3.reuse, 0x1, P0 ;  /* 0x0000000381817211 */ /* 0x080fe200000f0eff */
[----:B------:R-:W-:Y:S01]  /*12c70*/  STG.E.U16 desc[UR6][R122.64], R193 ;  /* 0x000000c17a007986 */ /* 0x000fe2000c101506 */
[----:B------:R-:W-:-:S02]  /*12c80*/  LEA.HI.X.SX32 R131, R131, R3, 0x1, P4 ;  /* 0x0000000383837211 */ /* 0x000fc400020f0eff */
[----:B------:R-:W-:Y:S02]  /*12c90*/  LEA.HI.X.SX32 R119, R195, R3, 0x1, P5 ;  /* 0x00000003c3777211 */ /* 0x000fe400028f0eff */
[----:B------:R-:W-:Y:S02]  /*12ca0*/  PRMT R3, R193, 0x7632, R3 ;  /* 0x00007632c1037816 */ /* 0x000fe40000000003 */
[----:B------:R-:W-:Y:S02]  /*12cb0*/  F2FP.BF16.F32.PACK_AB R135, R136, R135 ;  /* 0x000000878887723e */ /* 0x000fe400000010ff */
[----:B------:R-:W-:Y:S01]  /*12cc0*/  PRMT R4, R132, 0x7632, R4 ;  /* 0x0000763284047816 */ /* 0x000fe20000000004 */
[----:B------:R1:W-:Y:S01]  /*12cd0*/  STG.E.U16 desc[UR6][R22.64], R3 ;  /* 0x0000000316007986 */ /* 0x0003e2000c101506 */
[----:B------:R-:W-:Y:S02]  /*12ce0*/  F2FP.BF16.F32.PACK_AB R137, R138, R137 ;  /* 0x000000898a89723e */ /* 0x000fe400000010ff */
[----:B0-----:R-:W-:Y:S01]  /*12cf0*/  PRMT R2, R135, 0x7632, R2 ;  /* 0x0000763287027816 */ /* 0x001fe20000000002 */
[----:B------:R-:W-:Y:S01]  /*12d00*/  STG.E.U16 desc[UR6][R124.64], R132 ;  /* 0x000000847c007986 */ /* 0x000fe2000c101506 */
[----:B------:R-:W-:-:S02]  /*12d10*/  F2FP.BF16.F32.PACK_AB R139, R140, R139 ;  /* 0x0000008b8c8b723e */ /* 0x000fc400000010ff */
[----:B------:R-:W-:Y:S01]  /*12d20*/  F2FP.BF16.F32.PACK_AB R141, R142, R141 ;  /* 0x0000008d8e8d723e */ /* 0x000fe200000010ff */
[----:B------:R0:W-:Y:S01]  /*12d30*/  STG.E.U16 desc[UR6][R30.64], R4 ;  /* 0x000000041e007986 */ /* 0x0001e2000c101506 */
[----:B------:R-:W-:Y:S02]  /*12d40*/  F2FP.BF16.F32.PACK_AB R143, R144, R143 ;  /* 0x0000008f908f723e */ /* 0x000fe400000010ff */
[----:B------:R-:W-:Y:S01]  /*12d50*/  F2FP.BF16.F32.PACK_AB R145, R146, R145 ;  /* 0x000000919291723e */ /* 0x000fe200000010ff */
[----:B------:R-:W-:Y:S01]  /*12d60*/  STG.E.U16 desc[UR6][R20.64], R135 ;  /* 0x0000008714007986 */ /* 0x000fe2000c101506 */
[----:B-1----:R-:W-:Y:S02]  /*12d70*/  PRMT R22, R137, 0x7632, R22 ;  /* 0x0000763289167816 */ /* 0x002fe40000000016 */
[----:B------:R-:W-:Y:S01]  /*12d80*/  PRMT R3, R139, 0x7632, R3 ;  /* 0x000076328b037816 */ /* 0x000fe20000000003 */
[----:B------:R1:W-:Y:S01]  /*12d90*/  STG.E.U16 desc[UR6][R38.64], R2 ;  /* 0x0000000226007986 */ /* 0x0003e2000c101506 */
[----:B------:R-:W-:-:S02]  /*12da0*/  F2FP.BF16.F32.PACK_AB R147, R148, R147 ;  /* 0x000000939493723e */ /* 0x000fc400000010ff */
[----:B------:R-:W-:Y:S01]  /*12db0*/  F2FP.BF16.F32.PACK_AB R149, R150, R149 ;  /* 0x000000959695723e */ /* 0x000fe200000010ff */
[----:B------:R-:W-:Y:S01]  /*12dc0*/  STG.E.U16 desc[UR6][R126.64], R137 ;  /* 0x000000897e007986 */ /* 0x000fe2000c101506 */
[----:B0-----:R-:W-:Y:S01]  /*12dd0*/  PRMT R31, R143, 0x7632, R31 ;  /* 0x000076328f1f7816 */ /* 0x001fe2000000001f */
[----:B------:R-:W0:Y:S01]  /*12de0*/  LDC.64 R4, c[0x0][0x3a0] ;  /* 0x0000e800ff047b82 */ /* 0x000e220000000a00 */
[----:B------:R-:W-:Y:S01]  /*12df0*/  F2FP.BF16.F32.PACK_AB R151, R152, R151 ;  /* 0x000000979897723e */ /* 0x000fe200000010ff */
[----:B------:R3:W-:Y:S01]  /*12e00*/  STG.E.U16 desc[UR6][R44.64], R22 ;  /* 0x000000162c007986 */ /* 0x0007e2000c101506 */
[----:B------:R-:W-:Y:S02]  /*12e10*/  F2FP.BF16.F32.PACK_AB R153, R154, R153 ;  /* 0x000000999a99723e */ /* 0x000fe400000010ff */
[----:B------:R-:W-:Y:S01]  /*12e20*/  F2FP.BF16.F32.PACK_AB R155, R156, R155 ;  /* 0x0000009b9c9b723e */ /* 0x000fe200000010ff */
[----:B------:R-:W-:Y:S01]  /*12e30*/  STG.E.U16 desc[UR6][R28.64], R139 ;  /* 0x0000008b1c007986 */ /* 0x000fe2000c101506 */
[----:B-1----:R-:W-:-:S02]  /*12e40*/  PRMT R2, R141, 0x7632, R2 ;  /* 0x000076328d027816 */ /* 0x002fc40000000002 */
[----:B------:R-:W-:Y:S01]  /*12e50*/  PRMT R39, R151, 0x7632, R39 ;  /* 0x0000763297277816 */ /* 0x000fe20000000027 */
[----:B------:R1:W-:Y:S01]  /*12e60*/  STG.E.U16 desc[UR6][R50.64], R3 ;  /* 0x0000000332007986 */ /* 0x0003e2000c101506 */
[----:B------:R-:W-:Y:S02]  /*12e70*/  F2FP.BF16.F32.PACK_AB R157, R158, R157 ;  /* 0x0000009d9e9d723e */ /* 0x000fe400000010ff */
[----:B------:R-:W-:Y:S01]  /*12e80*/  F2FP.BF16.F32.PACK_AB R159, R160, R159 ;  /* 0x0000009fa09f723e */ /* 0x000fe200000010ff */
[----:B------:R-:W-:Y:S01]  /*12e90*/  STG.E.U16 desc[UR6][R18.64], R141 ;  /* 0x0000008d12007986 */ /* 0x000fe2000c101506 */
[----:B---3--:R-:W-:Y:S02]  /*12ea0*/  PRMT R45, R157, 0x7632, R45 ;  /* 0x000076329d2d7816 */ /* 0x008fe4000000002d */
[----:B------:R-:W-:Y:S01]  /*12eb0*/  F2FP.BF16.F32.PACK_AB R161, R162, R161 ;  /* 0x000000a1a2a1723e */ /* 0x000fe200000010ff */
[----:B------:R3:W-:Y:S01]  /*12ec0*/  STG.E.U16 desc[UR6][R56.64], R2 ;  /* 0x0000000238007986 */ /* 0x0007e2000c101506 */
[----:B------:R-:W-:-:S02]  /*12ed0*/  F2FP.BF16.F32.PACK_AB R163, R164, R163 ;  /* 0x000000a3a4a3723e */ /* 0x000fc400000010ff */
[----:B------:R-:W-:Y:S01]  /*12ee0*/  F2FP.BF16.F32.PACK_AB R165, R166, R165 ;  /* 0x000000a5a6a5723e */ /* 0x000fe200000010ff */
[----:B------:R4:W-:Y:S01]  /*12ef0*/  STG.E.U16 desc[UR6][R36.64], R143 ;  /* 0x0000008f24007986 */ /* 0x0009e2000c101506 */
[----:B-1----:R-:W-:Y:S02]  /*12f00*/  PRMT R3, R145, 0x7632, R3 ;  /* 0x0000763291037816 */ /* 0x002fe40000000003 */
[----:B------:R-:W-:Y:S01]  /*12f10*/  F2FP.BF16.F32.PACK_AB R167, R168, R167 ;  /* 0x000000a7a8a7723e */ /* 0x000fe200000010ff */
[----:B------:R-:W-:Y:S01]  /*12f20*/  STG.E.U16 desc[UR6][R62.64], R31 ;  /* 0x0000001f3e007986 */ /* 0x000fe2000c101506 */
[----:B------:R-:W-:Y:S02]  /*12f30*/  PRMT R44, R165, 0x7632, R44 ;  /* 0x00007632a52c7816 */ /* 0x000fe4000000002c */
[----:B------:R-:W-:Y:S01]  /*12f40*/  F2FP.BF16.F32.PACK_AB R169, R170, R169 ;  /* 0x000000a9aaa9723e */ /* 0x000fe200000010ff */
[----:B------:R-:W-:Y:S01]  /*12f50*/  STG.E.U16 desc[UR6][R128.64], R145 ;  /* 0x0000009180007986 */ /* 0x000fe2000c101506 */
[----:B---3--:R-:W-:-:S02]  /*12f60*/  PRMT R2, R147, 0x7632, R2 ;  /* 0x0000763293027816 */ /* 0x008fc40000000002 */
[----:B------:R-:W-:Y:S01]  /*12f70*/  F2FP.BF16.F32.PACK_AB R171, R172, R171 ;  /* 0x000000abacab723e */ /* 0x000fe200000010ff */
[----:B------:R1:W-:Y:S01]  /*12f80*/  STG.E.U16 desc[UR6][R66.64], R3 ;  /* 0x0000000342007986 */ /* 0x0003e2000c101506 */
[----:B----4-:R-:W-:Y:S02]  /*12f90*/  PRMT R37, R149, 0x7632, R37 ;  /* 0x0000763295257816 */ /* 0x010fe40000000025 */
[----:B------:R-:W-:Y:S01]  /*12fa0*/  F2FP.BF16.F32.PACK_AB R173, R174, R173 ;  /* 0x000000adaead723e */ /* 0x000fe200000010ff */
[----:B------:R3:W-:Y:S01]  /*12fb0*/  STG.E.U16 desc[UR6][R42.64], R147 ;  /* 0x000000932a007986 */ /* 0x0007e2000c101506 */
[----:B------:R-:W-:Y:S02]  /*12fc0*/  F2FP.BF16.F32.PACK_AB R175, R176, R175 ;  /* 0x000000afb0af723e */ /* 0x000fe400000010ff */
[----:B------:R-:W-:Y:S01]  /*12fd0*/  PRMT R50, R173, 0x7632, R50 ;  /* 0x00007632ad327816 */ /* 0x000fe20000000032 */
[----:B------:R4:W-:Y:S01]  /*12fe0*/  STG.E.U16 desc[UR6][R70.64], R2 ;  /* 0x0000000246007986 */ /* 0x0009e2000c101506 */
[----:B------:R-:W-:-:S02]  /*12ff0*/  F2FP.BF16.F32.PACK_AB R177, R178, R177 ;  /* 0x000000b1b2b1723e */ /* 0x000fc400000010ff */
[----:B------:R-:W-:Y:S01]  /*13000*/  PRMT R51, R175, 0x7632, R51 ;  /* 0x00007632af337816 */ /* 0x000fe20000000033 */
[----:B------:R-:W-:Y:S01]  /*13010*/  STG.E.U16 desc[UR6][R26.64], R149 ;  /* 0x000000951a007986 */ /* 0x000fe2000c101506 */
[----:B-1----:R-:W-:Y:S02]  /*13020*/  PRMT R3, R161, 0x7632, R3 ;  /* 0x00007632a1037816 */ /* 0x002fe40000000003 */
[----:B------:R-:W-:Y:S01]  /*13030*/  F2FP.BF16.F32.PACK_AB R179, R180, R179 ;  /* 0x000000b3b4b3723e */ /* 0x000fe200000010ff */
[----:B------:R-:W-:Y:S01]  /*13040*/  STG.E.U16 desc[UR6][R74.64], R37 ;  /* 0x000000254a007986 */ /* 0x000fe2000c101506 */
[----:B---3--:R-:W-:Y:S02]  /*13050*/  PRMT R43, R155, 0x7632, R43 ;  /* 0x000076329b2b7816 */ /* 0x008fe4000000002b */
[----:B------:R-:W-:Y:S01]  /*13060*/  PRMT R42, R163, 0x7632, R42 ;  /* 0x00007632a32a7816 */ /* 0x000fe2000000002a */
[----:B------:R1:W-:Y:S01]  /*13070*/  STG.E.U16 desc[UR6][R48.64], R151 ;  /* 0x0000009730007986 */ /* 0x0003e2000c101506 */
[----:B----4-:R-:W-:-:S02]  /*13080*/  PRMT R2, R153, 0x7632, R2 ;  /* 0x0000763299027816 */ /* 0x010fc40000000002 */
[----:B------:R-:W-:Y:S01]  /*13090*/  F2FP.BF16.F32.PACK_AB R181, R182, R181 ;  /* 0x000000b5b6b5723e */ /* 0x000fe200000010ff */
[----:B------:R-:W-:Y:S01]  /*130a0*/  STG.E.U16 desc[UR6][R78.64], R39 ;  /* 0x000000274e007986 */ /* 0x000fe2000c101506 */
[----:B------:R-:W-:Y:S02]  /*130b0*/  F2FP.BF16.F32.PACK_AB R183, R184, R183 ;  /* 0x000000b7b8b7723e */ /* 0x000fe400000010ff */
[----:B------:R-:W-:Y:S01]  /*130c0*/  F2FP.BF16.F32.PACK_AB R185, R186, R185 ;  /* 0x000000b9bab9723e */ /* 0x000fe200000010ff */
[----:B------:R-:W-:Y:S01]  /*130d0*/  STG.E.U16 desc[UR6][R16.64], R153 ;  /* 0x0000009910007986 */ /* 0x000fe2000c101506 */
[----:B------:R-:W-:Y:S02]  /*130e0*/  F2FP.BF16.F32.PACK_AB R187, R188, R187 ;  /* 0x000000bbbcbb723e */ /* 0x000fe400000010ff */
[----:B------:R-:W-:Y:S01]  /*130f0*/  PRMT R56, R185, 0x7632, R56 ;  /* 0x00007632b9387816 */ /* 0x000fe20000000038 */
[----:B------:R3:W-:Y:S01]  /*13100*/  STG.E.U16 desc[UR6][R82.64], R2 ;  /* 0x0000000252007986 */ /* 0x0007e2000c101506 */
[----:B-1----:R-:W-:-:S02]  /*13110*/  PRMT R48, R169, 0x7632, R48 ;  /* 0x00007632a9307816 */ /* 0x002fc40000000030 */
[----:B------:R-:W-:Y:S01]  /*13120*/  PRMT R49, R171, 0x7632, R49 ;  /* 0x00007632ab317816 */ /* 0x000fe20000000031 */
[----:B------:R1:W-:Y:S01]  /*13130*/  STG.E.U16 desc[UR6][R54.64], R155 ;  /* 0x0000009b36007986 */ /* 0x0003e2000c101506 */
[----:B------:R-:W-:Y:S02]  /*13140*/  F2FP.BF16.F32.PACK_AB R189, R192, R189 ;  /* 0x000000bdc0bd723e */ /* 0x000fe400000010ff */
[----:B------:R-:W-:Y:S01]  /*13150*/  PRMT R57, R187, 0x7632, R57 ;  /* 0x00007632bb397816 */ /* 0x000fe20000000039 */
[----:B------:R-:W-:Y:S01]  /*13160*/  STG.E.U16 desc[UR6][R86.64], R43 ;  /* 0x0000002b56007986 */ /* 0x000fe2000c101506 */
[----:B------:R-:W-:Y:S02]  /*13170*/  F2FP.BF16.F32.PACK_AB R190, R191, R190 ;  /* 0x000000bebfbe723e */ /* 0x000fe400000010ff */
[----:B---3--:R-:W-:Y:S01]  /*13180*/  PRMT R2, R159, 0x7632, R2 ;  /* 0x000076329f027816 */ /* 0x008fe20000000002 */
[----:B------:R-:W-:Y:S01]  /*13190*/  STG.E.U16 desc[UR6][R34.64], R157 ;  /* 0x0000009d22007986 */ /* 0x000fe2000c101506 */
[----:B-1----:R-:W-:-:S03]  /*131a0*/  PRMT R54, R181, 0x7632, R54 ;  /* 0x00007632b5367816 */ /* 0x002fc60000000036 */
[----:B------:R-:W-:Y:S01]  /*131b0*/  STG.E.U16 desc[UR6][R90.64], R45 ;  /* 0x0000002d5a007986 */ /* 0x000fe2000c101506 */
[----:B------:R-:W-:-:S03]  /*131c0*/  PRMT R55, R183, 0x7632, R55 ;  /* 0x00007632b7377816 */ /* 0x000fc60000000037 */
[----:B------:R-:W-:Y:S04]  /*131d0*/  STG.E.U16 desc[UR6][R60.64], R159 ;  /* 0x0000009f3c007986 */ /* 0x000fe8000c101506 */
[----:B------:R1:W-:Y:S04]  /*131e0*/  STG.E.U16 desc[UR6][R94.64], R2 ;  /* 0x000000025e007986 */ /* 0x0003e8000c101506 */
[----:B------:R-:W-:Y:S04]  /*131f0*/  STG.E.U16 desc[UR6][R130.64], R161 ;  /* 0x000000a182007986 */ /* 0x000fe8000c101506 */
[----:B------:R3:W-:Y:S04]  /*13200*/  STG.E.U16 desc[UR6][R80.64], R3 ;  /* 0x0000000350007986 */ /* 0x0007e8000c101506 */
[----:B------:R-:W-:Y:S01]  /*13210*/  STG.E.U16 desc[UR6][R40.64], R163 ;  /* 0x000000a328007986 */ /* 0x000fe2000c101506 */
[----:B-1----:R-:W-:-:S03]  /*13220*/  PRMT R2, R167, 0x7632, R2 ;  /* 0x00007632a7027816 */ /* 0x002fc60000000002 */
[----:B------:R-:W-:Y:S04]  /*13230*/  STG.E.U16 desc[UR6][R84.64], R42 ;  /* 0x0000002a54007986 */ /* 0x000fe8000c101506 */
[----:B------:R-:W-:Y:S01]  /*13240*/  STG.E.U16 desc[UR6][R12.64], R165 ;  /* 0x000000a50c007986 */ /* 0x000fe2000c101506 */
[C---:B---3--:R-:W-:Y:S02]  /*13250*/  IMAD.SHL.U32 R3, R134.reuse, 0x4, RZ ;  /* 0x0000000486037824 */ /* 0x048fe400078e00ff */
[----:B------:R-:W-:Y:S01]  /*13260*/  IMAD.HI R134, R134, 0x4, RZ ;  /* 0x0000000486867827 */ /* 0x000fe200078e02ff */
[----:B------:R-:W-:Y:S04]  /*13270*/  STG.E.U16 desc[UR6][R88.64], R44 ;  /* 0x0000002c58007986 */ /* 0x000fe8000c101506 */
[----:B------:R-:W-:Y:S04]  /*13280*/  STG.E.U16 desc[UR6][R46.64], R167 ;  /* 0x000000a72e007986 */ /* 0x000fe8000c101506 */
[----:B------:R0:W-:Y:S04]  /*13290*/  STG.E.U16 desc[UR6][R92.64], R2 ;  /* 0x000000025c007986 */ /* 0x0001e8000c101506 */
[----:B------:R-:W-:Y:S04]  /*132a0*/  STG.E.U16 desc[UR6][R8.64], R169 ;  /* 0x000000a908007986 */ /* 0x000fe8000c101506 */
[----:B------:R-:W-:Y:S04]  /*132b0*/  STG.E.U16 desc[UR6][R96.64], R48 ;  /* 0x0000003060007986 */ /* 0x000fe8000c101506 */
[----:B------:R1:W-:Y:S01]  /*132c0*/  STG.E.U16 desc[UR6][R52.64], R171 ;  /* 0x000000ab34007986 */ /* 0x0003e2000c101506 */
[----:B0-----:R-:W-:-:S03]  /*132d0*/  IADD3 R2, P0, P1, R3, UR8, R4 ;  /* 0x0000000803027c10 */ /* 0x001fc6000f91e004 */
[----:B------:R-:W-:Y:S01]  /*132e0*/  STG.E.U16 desc[UR6][R98.64], R49 ;  /* 0x0000003162007986 */ /* 0x000fe2000c101506 */
[----:B------:R-:W-:-:S03]  /*132f0*/  IADD3.X R3, PT, PT, R134, UR5, R5, P0, P1 ;  /* 0x0000000586037c10 */ /* 0x000fc600087e2405 */
[----:B------:R-:W-:Y:S01]  /*13300*/  STG.E.U16 desc[UR6][R14.64], R173 ;  /* 0x000000ad0e007986 */ /* 0x000fe2000c101506 */
[----:B-1----:R-:W-:-:S03]  /*13310*/  PRMT R52, R177, 0x7632, R52 ;  /* 0x00007632b1347816 */ /* 0x002fc60000000034 */
[----:B------:R-:W-:Y:S01]  /*13320*/  STG.E.U16 desc[UR6][R100.64], R50 ;  /* 0x0000003264007986 */ /* 0x000fe2000c101506 */
[----:B------:R-:W-:-:S03]  /*13330*/  PRMT R53, R179, 0x7632, R53 ;  /* 0x00007632b3357816 */ /* 0x000fc60000000035 */
[----:B------:R0:W-:Y:S04]  /*13340*/  STG.E.U16 desc[UR6][R58.64], R175 ;  /* 0x000000af3a007986 */ /* 0x0001e8000c101506 */
[----:B------:R1:W-:Y:S04]  /*13350*/  STG.E.U16 desc[UR6][R102.64], R51 ;  /* 0x0000003366007986 */ /* 0x0003e8000c101506 */
[----:B------:R1:W-:Y:S04]  /*13360*/  STG.E.U16 desc[UR6][R6.64], R177 ;  /* 0x000000b106007986 */ /* 0x0003e8000c101506 */
[----:B------:R1:W-:Y:S01]  /*13370*/  STG.E.U16 desc[UR6][R104.64], R52 ;  /* 0x0000003468007986 */ /* 0x0003e2000c101506 */
[----:B0-----:R-:W-:-:S02]  /*13380*/  PRMT R58, R189, 0x7632, R58 ;  /* 0x00007632bd3a7816 */ /* 0x001fc4000000003a */
[----:B------:R-:W-:Y:S01]  /*13390*/  PRMT R59, R190, 0x7632, R59 ;  /* 0x00007632be3b7816 */ /* 0x000fe2000000003b */
[----:B------:R1:W-:Y:S04]  /*133a0*/  STG.E.U16 desc[UR6][R64.64], R179 ;  /* 0x000000b340007986 */ /* 0x0003e8000c101506 */
        /* <DEDUP_REMOVED lines=13> */
[----:B------:R1:W-:Y:S01]  /*13480*/  STG.E desc[UR6][R2.64], R0 ;  /* 0x0000000002007986 */ /* 0x0003e2000c101906 */
[----:B--2---:R-:W-:Y:S06]  /*13490*/  BAR.SYNC.DEFER_BLOCKING 0x0 ;  /* 0x0000000000007b1d */ /* 0x004fec0000010000 */
[----:B------:R-:W-:Y:S05]  /*134a0*/  BRA.U UP0, `(.L_x_20) ;  /* 0x0000000100a07547 */ /* 0x000fea000b800000 */
[----:B------:R-:W0:Y:S01]  /*134b0*/  S2UR UR5, SR_CgaCtaId ;  /* 0x00000000000579c3 */ /* 0x000e220000008800 */
[----:B------:R-:W-:Y:S01]  /*134c0*/  NOP ;  /* 0x0000000000007918 */ /* 0x000fe20000000000 */
[----:B------:R-:W-:Y:S01]  /*134d0*/  UMOV UR4, 0x50 ;  /* 0x0000005000047882 */ /* 0x000fe20000000000 */
[----:B-1----:R-:W-:Y:S01]  /*134e0*/  MOV R0, UR53 ;  /* 0x0000003500007c02 */ /* 0x002fe20008000f00 */
[----:B------:R-:W-:Y:S01]  /*134f0*/  IMAD.MOV.U32 R3, RZ, RZ, 0xffff ;  /* 0x0000ffffff037424 */ /* 0x000fe200078e00ff */
[----:B------:R-:W-:Y:S02]  /*13500*/  MOV R7, 0x1 ;  /* 0x0000000100077802 */ /* 0x000fe40000000f00 */
[----:B------:R-:W-:-:S04]  /*13510*/  LOP3.LUT R0, R0, 0xffff, RZ, 0xc0, !PT ;  /* 0x0000ffff00007812 */ /* 0x000fc800078ec0ff */
[----:B------:R-:W-:-:S05]  /*13520*/  SHF.R.U32.HI R0, RZ, 0x5, R0 ;  /* 0x00000005ff007819 */ /* 0x000fca0000011600 */
[----:B------:R-:W-:Y:S01]  /*13530*/  VIADD R2, R0, 0x10 ;  /* 0x0000001000027836 */ /* 0x000fe20000000000 */
[----:B------:R-:W-:Y:S01]  /*13540*/  SHF.L.U32 R0, R3, R0, RZ ;  /* 0x0000000003007219 */ /* 0x000fe200000006ff */
[----:B0-----:R-:W-:-:S03]  /*13550*/  ULEA UR6, UR5, UR4, 0x18 ;  /* 0x0000000405067291 */ /* 0x001fc6000f8ec0ff */
[----:B------:R-:W-:-:S04]  /*13560*/  SHF.L.U32 R3, R7, R2, RZ ;  /* 0x0000000207037219 */ /* 0x000fc800000006ff */
[----:B------:R-:W-:Y:S02]  /*13570*/  LOP3.LUT R0, R3, R0, RZ, 0xfc, !PT ;  /* 0x0000000003007212 */ /* 0x000fe400078efcff */
[----:B------:R-:W0:Y:S02]  /*13580*/  LDS R5, [UR6] ;  /* 0x00000006ff057984 */ /* 0x000e240008000800 */
[C---:B------:R-:W-:Y:S02]  /*13590*/  LOP3.LUT R2, R0.reuse, 0xffff, RZ, 0xc0, !PT ;  /* 0x0000ffff00027812 */ /* 0x040fe400078ec0ff */
[----:B0-----:R-:W-:-:S04]  /*135a0*/  LOP3.LUT R3, R0, 0xffff, R5, 0x80, !PT ;  /* 0x0000ffff00037812 */ /* 0x001fc800078e8005 */
[----:B------:R-:W-:-:S13]  /*135b0*/  ISETP.NE.AND P0, PT, R3, R2, PT ;  /* 0x000000020300720c */ /* 0x000fda0003f05270 */
[----:B------:R-:W-:Y:S05]  /*135c0*/  @P0 BRA `(.L_x_21) ;  /* 0x0000000000500947 */ /* 0x000fea0003800000 */
[----:B------:R-:W-:Y:S02]  /*135d0*/  SHF.R.U32.HI R5, RZ, 0x10, R5 ;  /* 0x00000010ff057819 */ /* 0x000fe40000011605 */
[----:B------:R-:W-:-:S04]  /*135e0*/  SHF.R.U32.HI R2, RZ, 0x10, R0 ;  /* 0x00000010ff027819 */ /* 0x000fc80000011600 */
[----:B------:R-:W-:-:S04]  /*135f0*/  LOP3.LUT R5, R5, R2, RZ, 0xc0, !PT ;  /* 0x0000000205057212 */ /* 0x000fc800078ec0ff */
[----:B------:R-:W-:-:S13]  /*13600*/  ISETP.NE.AND P0, PT, R5, R2, PT ;  /* 0x000000020500720c */ /* 0x000fda0003f05270 */
[----:B------:R-:W-:Y:S05]  /*13610*/  @P0 BRA `(.L_x_22) ;  /* 0x0000000000300947 */ /* 0x000fea0003800000 */
[----:B------:R-:W-:Y:S01]  /*13620*/  R2UR UR4, R0 ;  /* 0x00000000000472ca */ /* 0x000fe200000e0000 */
[----:B------:R-:W-:Y:S01]  /*13630*/  VOTEU.ANY UR5, UPT, PT ;  /* 0x0000000000057886 */ /* 0x000fe200038e0100 */
[----:B------:R-:W0:Y:S01]  /*13640*/  S2R R0, SR_LANEID ;  /* 0x0000000000007919 */ /* 0x000e220000000000 */
[----:B------:R-:W-:-:S10]  /*13650*/  UFLO.U32 UR5, UR5 ;  /* 0x00000005000572bd */ /* 0x000fd400080e0000 */
[----:B------:R-:W-:-:S06]  /*13660*/  ULOP3.LUT UR4, URZ, UR4, URZ, 0x33, !UPT ;  /* 0x00000004ff047292 */ /* 0x000fcc000f8e33ff */
[----:B------:R-:W-:-:S04]  /*13670*/  MOV R2, UR4 ;  /* 0x0000000400027c02 */ /* 0x000fc80008000f00 */
[----:B------:R-:W1:Y:S02]  /*13680*/  REDUX UR7, R2 ;  /* 0x00000000020773c4 */ /* 0x000e640000000000 */
[----:B------:R2:W-:Y:S01]  /*13690*/  UTCATOMSWS.AND URZ, UR4 ;  /* 0x0000000400ff79e3 */ /* 0x0005e20008000000 */
[----:B0-----:R-:W-:Y:S01]  /*136a0*/  ISETP.EQ.U32.AND P0, PT, R0, UR5, PT ;  /* 0x0000000500007c0c */ /* 0x001fe2000bf02070 */
[----:B-1----:R-:W-:-:S12]  /*136b0*/  IMAD.U32 R0, RZ, RZ, UR7 ;  /* 0x00000007ff007e24 */ /* 0x002fd8000f8e00ff */
[----:B------:R2:W-:Y:S01]  /*136c0*/  @P0 ATOMS.AND RZ, [UR6], R0 ;  /* 0x00000000ffff098c */ /* 0x0005e2000a800006 */
[----:B------:R-:W-:Y:S05]  /*136d0*/  BRA `(.L_x_20) ;  /* 0x0000000000147947 */ /* 0x000fea0003800000 */
.L_x_22:
[----:B------:R-:W-:-:S07]  /*136e0*/  MOV R2, 0x13700 ;  /* 0x0001370000027802 */ /* 0x000fce0000000f00 */
[----:B------:R-:W-:Y:S05]  /*136f0*/  CALL.REL.NOINC `($__internal_0_$__cuda_sm10x_tcgen05_guardrail_trap_col_being_dealloced_not_returned_by_alloc) ;  /* 0x0000000000447944 */ /* 0x000fea0003c00000 */
[----:B------:R-:W-:Y:S05]  /*13700*/  BRA `(.L_x_20) ;  /* 0x0000000000087947 */ /* 0x000fea0003800000 */
.L_x_21:
[----:B------:R-:W-:-:S07]  /*13710*/  MOV R2, 0x13730 ;  /* 0x0001373000027802 */ /* 0x000fce0000000f00 */
[----:B------:R-:W-:Y:S05]  /*13720*/  CALL.REL.NOINC `($__internal_2_$__cuda_sm10x_tcgen05_guardrail_trap_unallocated_columns_being_dealloced) ;  /* 0x0000000000507944 */ /* 0x000fea0003c00000 */
.L_x_20:
[----:B------:R-:W-:Y:S01]  /*13730*/  NOP ;  /* 0x0000000000007918 */ /* 0x000fe20000000000 */
[----:B--2---:R-:W-:Y:S05]  /*13740*/  EXIT ;  /* 0x000000000000794d */ /* 0x004fea0003800000 */
.L_x_8:
[----:B------:R-:W1:Y:S02]  /*13750*/  SYNCS.PHASECHK.TRANS64.TRYWAIT P2, [UR52+0xc000], RZ ;  /* 0x00c000ffff0075a7 */ /* 0x000e640008041134 */
[----:B-1----:R-:W-:Y:S05]  /*13760*/  @!P2 BRA `(.L_x_8) ;  /* 0xfffffffc00f8a947 */ /* 0x002fea000383ffff */
[----:B------:R-:W-:Y:S05]  /*13770*/  BRA `(.L_x_7) ;  /* 0xffffff0400387947 */ /* 0x000fea000383ffff */
.L_x_14:
[----:B------:R-:W0:Y:S02]  /*13780*/  SYNCS.PHASECHK.TRANS64.TRYWAIT P0, [UR52+0x14010], RZ ;  /* 0x014010ffff0075a7 */ /* 0x000e240008001134 */
[----:B0-----:R-:W-:Y:S05]  /*13790*/  @!P0 BRA `(.L_x_14) ;  /* 0xfffffffc00f88947 */ /* 0x001fea000383ffff */
[----:B------:R-:W-:Y:S05]  /*137a0*/  BRA `(.L_x_23) ;  /* 0xffffff7000247947 */ /* 0x000fea000383ffff */
.L_x_15:
[----:B------:R-:W0:Y:S02]  /*137b0*/  SYNCS.PHASECHK.TRANS64.TRYWAIT P0, [UR55], R56 ;  /* 0x00000038ff0075a7 */ /* 0x000e240008001137 */
[----:B0-----:R-:W-:Y:S05]  /*137c0*/  @!P0 BRA `(.L_x_15) ;  /* 0xfffffffc00f88947 */ /* 0x001fea000383ffff */
[----:B------:R-:W-:Y:S05]  /*137d0*/  BRA `(.L_x_24) ;  /* 0xffffffa800c07947 */ /* 0x000fea000383ffff */
.L_x_19:
[----:B------:R-:W0:Y:S02]  /*137e0*/  SYNCS.PHASECHK.TRANS64.TRYWAIT P2, [UR55], R2 ;  /* 0x00000002ff0075a7 */ /* 0x000e240008041137 */
[----:B0-----:R-:W-:Y:S05]  /*137f0*/  @!P2 BRA `(.L_x_19) ;  /* 0xfffffffc00f8a947 */ /* 0x001fea000383ffff */
[----:B------:R-:W-:Y:S05]  /*13800*/  BRA `(.L_x_18) ;  /* 0xffffffd400f47947 */ /* 0x000fea000383ffff */
        .weak           $__internal_0_$__cuda_sm10x_tcgen05_guardrail_trap_col_being_dealloced_not_returned_by_alloc
        .type           $__internal_0_$__cuda_sm10x_tcgen05_guardrail_trap_col_being_dealloced_not_returned_by_alloc,@function
        .size           $__internal_0_$__cuda_sm10x_tcgen05_guardrail_trap_col_being_dealloced_not_returned_by_alloc,($__internal_1_$__cuda_sm10x_tcgen05_guardrail_trap_phase_invalid_during_alloc - $__internal_0_$__cuda_sm10x_tcgen05_guardrail_trap_col_being_dealloced_not_returned_by_alloc)
$__internal_0_$__cuda_sm10x_tcgen05_guardrail_trap_col_being_dealloced_not_returned_by_alloc:
[----:B------:R-:W-:Y:S05]  /*13810*/  BPT.TRAP 0x1 ;  /* 0x000000040000795c */ /* 0x000fea0000300000 */
[----:B------:R-:W-:-:S04]  /*13820*/  HFMA2 R3, -RZ, RZ, 0, 0 ;  /* 0x00000000ff037431 */ /* 0x000fc800000001ff */
[----:B------:R-:W-:Y:S05]  /*13830*/  RET.REL.NODEC R2 `(attn_fwd) ;  /* 0xfffffec402f07950 */ /* 0x000fea0003c3ffff */
        .weak           $__internal_1_$__cuda_sm10x_tcgen05_guardrail_trap_phase_invalid_during_alloc
        .type           $__internal_1_$__cuda_sm10x_tcgen05_guardrail_trap_phase_invalid_during_alloc,@function
        .size           $__internal_1_$__cuda_sm10x_tcgen05_guardrail_trap_phase_invalid_during_alloc,($__internal_2_$__cuda_sm10x_tcgen05_guardrail_trap_unallocated_columns_being_dealloced - $__internal_1_$__cuda_sm10x_tcgen05_guardrail_trap_phase_invalid_during_alloc)
$__internal_1_$__cuda_sm10x_tcgen05_guardrail_trap_phase_invalid_during_alloc:
[----:B------:R-:W-:Y:S05]  /*13840*/  BPT.TRAP 0x1 ;  /* 0x000000040000795c */ /* 0x000fea0000300000 */
[----:B------:R-:W-:-:S04]  /*13850*/  IMAD.MOV.U32 R3, RZ, RZ, 0x0 ;  /* 0x00000000ff037424 */ /* 0x000fc800078e00ff */
[----:B------:R-:W-:Y:S05]  /*13860*/  RET.REL.NODEC R2 `(attn_fwd) ;  /* 0xfffffec402e47950 */ /* 0x000fea0003c3ffff */
        .weak           $__internal_2_$__cuda_sm10x_tcgen05_guardrail_trap_unallocated_columns_being_dealloced
        .type           $__internal_2_$__cuda_sm10x_tcgen05_guardrail_trap_unallocated_columns_being_dealloced,@function
        .size           $__internal_2_$__cuda_sm10x_tcgen05_guardrail_trap_unallocated_columns_being_dealloced,(.L_x_28 - $__internal_2_$__cuda_sm10x_tcgen05_guardrail_trap_unallocated_columns_being_dealloced)
$__internal_2_$__cuda_sm10x_tcgen05_guardrail_trap_unallocated_columns_being_dealloced:
[----:B------:R-:W-:Y:S05]  /*13870*/  BPT.TRAP 0x1 ;  /* 0x000000040000795c */ /* 0x000fea0000300000 */
[----:B------:R-:W-:-:S04]  /*13880*/  MOV R3, 0x0 ;  /* 0x0000000000037802 */ /* 0x000fc80000000f00 */
[----:B------:R-:W-:Y:S05]  /*13890*/  RET.REL.NODEC R2 `(attn_fwd) ;  /* 0xfffffec402d87950 */ /* 0x000fea0003c3ffff */
.L_x_25:
[----:B------:R-:W-:-:S00]  /*138a0*/  BRA `(.L_x_25) ;  /* 0xfffffffc00fc7947 */ /* 0x000fc0000383ffff */
[----:B------:R-:W-:-:S00]  /*138b0*/  NOP ;  /* 0x0000000000007918 */ /* 0x000fc00000000000 */
        /* <DEDUP_REMOVED lines=12> */
.L_x_28:


//--------------------- .nv.global.init           --------------------------
	.section	.nv.global.init,"aw",@progbits
.nv.global.init:
	.type		_$_str,@object
	.size		_$_str,(.L_3 - _$_str)
_$_str:
        /*0000*/ 	.byte	0x5f, 0x5f, 0x43, 0x55, 0x44, 0x41, 0x5f, 0x46, 0x54, 0x5a, 0x00
.L_3:


//--------------------- .nv.shared.attn_fwd       --------------------------
	.section	.nv.shared.attn_fwd,"aw",@nobits
	.sectionflags	@""
	.align	16
	.zero		1024


//--------------------- .nv.shared.reserved.0     --------------------------
	.section	.nv.shared.reserved.0,"aw",@nobits
	.align	8
	.weak		__nv_reservedSMEM_offset_0_alias
	.size		__nv_reservedSMEM_offset_0_alias, 0, 64
	.other		__nv_reservedSMEM_offset_0_alias,@"STO_CUDA_RESERVED_SHARED STV_DEFAULT"
__nv_reservedSMEM_offset_0_alias:
	.zero		0
.nv.shared.reserved.0:
	.zero		64
	.weak		__nv_reservedSMEM_allocation_phase
	.type		__nv_reservedSMEM_allocation_phase,@object
	.size		__nv_reservedSMEM_allocation_phase,(.L_0 - __nv_reservedSMEM_allocation_phase)
__nv_reservedSMEM_allocation_phase:
	.zero		1
.L_0:
	.zero		7
	.weak		__nv_reservedSMEM_devtool_atexit_pc
	.type		__nv_reservedSMEM_devtool_atexit_pc,@object
	.size		__nv_reservedSMEM_devtool_atexit_pc,(__nv_reservedSMEM_allocation_mask - __nv_reservedSMEM_devtool_atexit_pc)
__nv_reservedSMEM_devtool_atexit_pc:
	.zero		8
	.weak		__nv_reservedSMEM_allocation_mask
	.type		__nv_reservedSMEM_allocation_mask,@object
	.size		__nv_reservedSMEM_allocation_mask,(.L_2 - __nv_reservedSMEM_allocation_mask)
__nv_reservedSMEM_allocation_mask:
	.zero		4
.L_2:


//--------------------- .nv.constant0.attn_fwd    --------------------------
	.section	.nv.constant0.attn_fwd,"a",@progbits
	.sectionflags	@""
	.align	4
.nv.constant0.attn_fwd:
	.zero		1032


//--------------------- SYMBOLS --------------------------

	.type		.nv.reservedSmem.offset0,@object
	.size		.nv.reservedSmem.offset0,0x4
	.type		.nv.reservedSmem.cap,@object
	.size		.nv.reservedSmem.cap,0x4
